def matmul_kernel(
    a_ptr,
    b_ptr,
    c_ptr,
    M,
    N,
    K,
    stride_am,
    stride_ak,
    stride_bk,
    stride_bn,
    stride_cm,
    stride_cn,
    BLOCK_M: tl.constexpr,
    BLOCK_N: tl.constexpr,
    BLOCK_K: tl.constexpr,
    GROUP_M: tl.constexpr,
):
    pid = tl.program_id(axis=0)
    num_pid_m = tl.cdiv(M, BLOCK_M)
    num_pid_n = tl.cdiv(N, BLOCK_N)
    num_pid_in_group = GROUP_M * num_pid_n
    group_id = pid // num_pid_in_group
    first_pid_m = group_id * GROUP_M
    group_size_m = min(num_pid_m - first_pid_m, GROUP_M)
    pid_m = first_pid_m + ((pid % num_pid_in_group) % group_size_m)
    pid_n = (pid % num_pid_in_group) // group_size_m

    offs_am = (pid_m * BLOCK_M + tl.arange(0, BLOCK_M)) % M
    offs_bn = (pid_n * BLOCK_N + tl.arange(0, BLOCK_N)) % N
    offs_k = tl.arange(0, BLOCK_K)
    a_ptrs = a_ptr + offs_am[:, None] * stride_am + offs_k[None, :] * stride_ak
    b_ptrs = b_ptr + offs_k[:, None] * stride_bk + offs_bn[None, :] * stride_bn

    acc = tl.zeros((BLOCK_M, BLOCK_N), dtype=tl.float32)
    for kk in range(0, tl.cdiv(K, BLOCK_K)):
        a = tl.load(a_ptrs, mask=offs_k[None, :] < K - kk * BLOCK_K, other=0.0)
        b = tl.load(b_ptrs, mask=offs_k[:, None] < K - kk * BLOCK_K, other=0.0)
        acc = tl.dot(a, b, acc)
        a_ptrs += BLOCK_K * stride_ak
        b_ptrs += BLOCK_K * stride_bk

    c = acc.to(c_ptr.dtype.element_ty)
    offs_cm = pid_m * BLOCK_M + tl.arange(0, BLOCK_M)
    offs_cn = pid_n * BLOCK_N + tl.arange(0, BLOCK_N)
    c_ptrs = c_ptr + offs_cm[:, None] * stride_cm + offs_cn[None, :] * stride_cn
    mask = (offs_cm[:, None] < M) & (offs_cn[None, :] < N)
    tl.store(c_ptrs, c, mask=mask)

# config = {"BLOCK_K": 128, "BLOCK_M": 128, "BLOCK_N": 512, "GROUP_M": 8, "arch": "sm_100", "dtype": "fp16", "num_ctas": 4, "num_stages": 3, "num_warps": 4}
# arch = sm_100


// ===== COMPILED SASS (sm_100a) =====

	.target	sm_100a

	.elftype	@"ET_EXEC"


//--------------------- .note.nv.tkinfo           --------------------------
	.section	.note.nv.tkinfo,"",@"SHT_NOTE"
	.sectionflags	@"SHF_NOTE_NV_TKINFO"
	.tkinfo
        /*0018*/ 	.word	0x00000081
        /*0030*/ 	.string	""
        /*0030*/ 	.string	"ptxas-blackwell"
        /*0030*/ 	.string	"Cuda compilation tools, release 12.9, V12.9.86"
        /*0030*/ 	.string	"Build cuda_12.9.r12.9/compiler.36037853_0"
        /*0030*/ 	.string	"-v  -suppress-debug-info  -lineinfo  -arch sm_100a "



//--------------------- .note.nv.cuver            --------------------------
	.section	.note.nv.cuver,"",@"SHT_NOTE"
	.sectionflags	@"SHF_NOTE_NV_CUVER"
        /*0018*/ 	.short	0x0001
        /*001a*/ 	.short	0x0064
        /*001c*/ 	.short	0x0001
        /*001e*/ 	.short	0x0000
        /*0020*/ 	.short	0x0001
        /*0022*/ 	.short	0x0000


//--------------------- .nv.info                  --------------------------
	.section	.nv.info,"",@"SHT_CUDA_INFO"
	.align	4


	//----- nvinfo : EIATTR_REGCOUNT
	.align		4
        /*0000*/ 	.byte	0x04, 0x2f
        /*0002*/ 	.short	(.L_4 - .L_3)
	.align		4
.L_3:
        /*0004*/ 	.word	index@(matmul_kernel)
        /*0008*/ 	.word	0x000000a8


	//----- nvinfo : EIATTR_FRAME_SIZE
	.align		4
.L_4:
        /*000c*/ 	.byte	0x04, 0x11
        /*000e*/ 	.short	(.L_6 - .L_5)
	.align		4
.L_5:
        /*0010*/ 	.word	index@($__internal_2_$__cuda_sm10x_tcgen05_guardrail_trap_unallocated_columns_being_dealloced)
        /*0014*/ 	.word	0x00000a60


	//----- nvinfo : EIATTR_FRAME_SIZE
	.align		4
.L_6:
        /*0018*/ 	.byte	0x04, 0x11
        /*001a*/ 	.short	(.L_8 - .L_7)
	.align		4
.L_7:
        /*001c*/ 	.word	index@($__internal_1_$__cuda_sm10x_tcgen05_guardrail_trap_phase_invalid_during_alloc)
        /*0020*/ 	.word	0x00000a60


	//----- nvinfo : EIATTR_FRAME_SIZE
	.align		4
.L_8:
        /*0024*/ 	.byte	0x04, 0x11
        /*0026*/ 	.short	(.L_10 - .L_9)
	.align		4
.L_9:
        /*0028*/ 	.word	index@($__internal_0_$__cuda_sm10x_tcgen05_guardrail_trap_col_being_dealloced_not_returned_by_alloc)
        /*002c*/ 	.word	0x00000a60


	//----- nvinfo : EIATTR_FRAME_SIZE
	.align		4
.L_10:
        /*0030*/ 	.byte	0x04, 0x11
        /*0032*/ 	.short	(.L_12 - .L_11)
	.align		4
.L_11:
        /*0034*/ 	.word	index@(matmul_kernel)
        /*0038*/ 	.word	0x00000a60


	//----- nvinfo : EIATTR_MIN_STACK_SIZE
	.align		4
.L_12:
        /*003c*/ 	.byte	0x04, 0x12
        /*003e*/ 	.short	(.L_14 - .L_13)
	.align		4
.L_13:
        /*0040*/ 	.word	index@(matmul_kernel)
        /*0044*/ 	.word	0x00000a60
.L_14:


//--------------------- .nv.info.matmul_kernel    --------------------------
	.section	.nv.info.matmul_kernel,"",@"SHT_CUDA_INFO"
	.sectionflags	@""
	.align	4


	//----- nvinfo : EIATTR_CUDA_API_VERSION
	.align		4
        /*0000*/ 	.byte	0x04, 0x37
        /*0002*/ 	.short	(.L_16 - .L_15)
.L_15:
        /*0004*/ 	.word	0x00000081


	//----- nvinfo : EIATTR_KPARAM_INFO
	.align		4
.L_16:
        /*0008*/ 	.byte	0x04, 0x17
        /*000a*/ 	.short	(.L_18 - .L_17)
.L_17:
        /*000c*/ 	.word	0x00000000
        /*0010*/ 	.short	0x000d
        /*0012*/ 	.short	0x0048
        /*0014*/ 	.byte	0x00, 0xf4, 0x21, 0x00


	//----- nvinfo : EIATTR_KPARAM_INFO
	.align		4
.L_18:
        /*0018*/ 	.byte	0x04, 0x17
        /*001a*/ 	.short	(.L_20 - .L_19)
.L_19:
        /*001c*/ 	.word	0x00000000
        /*0020*/ 	.short	0x000c
        /*0022*/ 	.short	0x0040
        /*0024*/ 	.byte	0x00, 0xf4, 0x21, 0x00


	//----- nvinfo : EIATTR_KPARAM_INFO
	.align		4
.L_20:
        /*0028*/ 	.byte	0x04, 0x17
        /*002a*/ 	.short	(.L_22 - .L_21)
.L_21:
        /*002c*/ 	.word	0x00000000
        /*0030*/ 	.short	0x000b
        /*0032*/ 	.short	0x0038
        /*0034*/ 	.byte	0x00, 0xf0, 0x11, 0x00


	//----- nvinfo : EIATTR_KPARAM_INFO
	.align		4
.L_22:
        /*0038*/ 	.byte	0x04, 0x17
        /*003a*/ 	.short	(.L_24 - .L_23)
.L_23:
        /*003c*/ 	.word	0x00000000
        /*0040*/ 	.short	0x000a
        /*0042*/ 	.short	0x0034
        /*0044*/ 	.byte	0x00, 0xf0, 0x11, 0x00


	//----- nvinfo : EIATTR_KPARAM_INFO
	.align		4
.L_24:
        /*0048*/ 	.byte	0x04, 0x17
        /*004a*/ 	.short	(.L_26 - .L_25)
.L_25:
        /*004c*/ 	.word	0x00000000
        /*0050*/ 	.short	0x0009
        /*0052*/ 	.short	0x0030
        /*0054*/ 	.byte	0x00, 0xf0, 0x11, 0x00


	//----- nvinfo : EIATTR_KPARAM_INFO
	.align		4
.L_26:
        /*0058*/ 	.byte	0x04, 0x17
        /*005a*/ 	.short	(.L_28 - .L_27)
.L_27:
        /*005c*/ 	.word	0x00000000
        /*0060*/ 	.short	0x0008
        /*0062*/ 	.short	0x002c
        /*0064*/ 	.byte	0x00, 0xf0, 0x11, 0x00


	//----- nvinfo : EIATTR_KPARAM_INFO
	.align		4
.L_28:
        /*0068*/ 	.byte	0x04, 0x17
        /*006a*/ 	.short	(.L_30 - .L_29)
.L_29:
        /*006c*/ 	.word	0x00000000
        /*0070*/ 	.short	0x0007
        /*0072*/ 	.short	0x0028
        /*0074*/ 	.byte	0x00, 0xf0, 0x11, 0x00


	//----- nvinfo : EIATTR_KPARAM_INFO
	.align		4
.L_30:
        /*0078*/ 	.byte	0x04, 0x17
        /*007a*/ 	.short	(.L_32 - .L_31)
.L_31:
        /*007c*/ 	.word	0x00000000
        /*0080*/ 	.short	0x0006
        /*0082*/ 	.short	0x0024
        /*0084*/ 	.byte	0x00, 0xf0, 0x11, 0x00


	//----- nvinfo : EIATTR_KPARAM_INFO
	.align		4
.L_32:
        /*0088*/ 	.byte	0x04, 0x17
        /*008a*/ 	.short	(.L_34 - .L_33)
.L_33:
        /*008c*/ 	.word	0x00000000
        /*0090*/ 	.short	0x0005
        /*0092*/ 	.short	0x0020
        /*0094*/ 	.byte	0x00, 0xf0, 0x11, 0x00


	//----- nvinfo : EIATTR_KPARAM_INFO
	.align		4
.L_34:
        /*0098*/ 	.byte	0x04, 0x17
        /*009a*/ 	.short	(.L_36 - .L_35)
.L_35:
        /*009c*/ 	.word	0x00000000
        /*00a0*/ 	.short	0x0004
        /*00a2*/ 	.short	0x001c
        /*00a4*/ 	.byte	0x00, 0xf0, 0x11, 0x00


	//----- nvinfo : EIATTR_KPARAM_INFO
	.align		4
.L_36:
        /*00a8*/ 	.byte	0x04, 0x17
        /*00aa*/ 	.short	(.L_38 - .L_37)
.L_37:
        /*00ac*/ 	.word	0x00000000
        /*00b0*/ 	.short	0x0003
        /*00b2*/ 	.short	0x0018
        /*00b4*/ 	.byte	0x00, 0xf0, 0x11, 0x00


	//----- nvinfo : EIATTR_KPARAM_INFO
	.align		4
.L_38:
        /*00b8*/ 	.byte	0x04, 0x17
        /*00ba*/ 	.short	(.L_40 - .L_39)
.L_39:
        /*00bc*/ 	.word	0x00000000
        /*00c0*/ 	.short	0x0002
        /*00c2*/ 	.short	0x0010
        /*00c4*/ 	.byte	0x00, 0xf4, 0x21, 0x00


	//----- nvinfo : EIATTR_KPARAM_INFO
	.align		4
.L_40:
        /*00c8*/ 	.byte	0x04, 0x17
        /*00ca*/ 	.short	(.L_42 - .L_41)
.L_41:
        /*00cc*/ 	.word	0x00000000
        /*00d0*/ 	.short	0x0001
        /*00d2*/ 	.short	0x0008
        /*00d4*/ 	.byte	0x00, 0xf4, 0x21, 0x00


	//----- nvinfo : EIATTR_KPARAM_INFO
	.align		4
.L_42:
        /*00d8*/ 	.byte	0x04, 0x17
        /*00da*/ 	.short	(.L_44 - .L_43)
.L_43:
        /*00dc*/ 	.word	0x00000000
        /*00e0*/ 	.short	0x0000
        /*00e2*/ 	.short	0x0000
        /*00e4*/ 	.byte	0x00, 0xf4, 0x21, 0x00


	//----- nvinfo : EIATTR_EXPLICIT_CLUSTER
	.align		4
.L_44:
        /*00e8*/ 	.byte	0x01, 0x3e
	.zero		2


	//----- nvinfo : EIATTR_CTA_PER_CLUSTER
	.align		4
        /*00ec*/ 	.byte	0x04, 0x3d
        /*00ee*/ 	.short	(.L_46 - .L_45)
.L_45:
        /*00f0*/ 	.word	0x00000004
        /*00f4*/ 	.word	0x00000001
        /*00f8*/ 	.word	0x00000001


	//----- nvinfo : EIATTR_AT_ENTRY_FRAGMENTS
	.align		4
.L_46:
        /*00fc*/ 	.byte	0x04, 0x4f
        /*00fe*/ 	.short	(.L_48 - .L_47)


	//   ....[0]....
.L_47:
        /*0100*/ 	.word	0x00000004


	//----- nvinfo : EIATTR_RESERVED_SMEM_USED
	.align		4
.L_48:
        /*0104*/ 	.byte	0x01, 0x41
	.zero		2


	//----- nvinfo : EIATTR_SPARSE_MMA_MASK
	.align		4
        /*0108*/ 	.byte	0x03, 0x50
        /*010a*/ 	.short	0x0000


	//----- nvinfo : EIATTR_TCGEN05_1CTA_USED
	.align		4
        /*010c*/ 	.byte	0x01, 0x51
	.zero		2


	//----- nvinfo : EIATTR_MAXREG_COUNT
	.align		4
        /*0110*/ 	.byte	0x03, 0x1b
        /*0112*/ 	.short	0x00ff


	//----- nvinfo : EIATTR_NUM_BARRIERS
	.align		4
        /*0114*/ 	.byte	0x02, 0x4c
        /*0116*/ 	.byte	0x01
	.zero		1


	//----- nvinfo : EIATTR_ANNOTATIONS
	.align		4
        /*0118*/ 	.byte	0x04, 0x55
        /*011a*/ 	.short	(.L_50 - .L_49)


	//   ....[0]....
.L_49:
        /*011c*/ 	.word	0x00000001
        /*0120*/ 	.byte	0xa0, 0x0a, 0x00, 0x00, 0x01, 0x00, 0x00, 0x00, 0xe0, 0x0a, 0x00, 0x00, 0x01, 0x00, 0x00, 0x00
        /* <DEDUP_REMOVED lines=1079> */
        /*44a0*/ 	.byte	0x00, 0x41, 0x02, 0x00


	//----- nvinfo : EIATTR_INT_WARP_WIDE_INSTR_OFFSETS
	.align		4
.L_50:
        /*44a4*/ 	.byte	0x04, 0x31
        /*44a6*/ 	.short	(.L_52 - .L_51)


	//   ....[0]....
.L_51:
        /*44a8*/ 	.word	0x000038e0


	//   ....[1]....
        /*44ac*/ 	.word	0x00003910


	//   ....[2]....
        /*44b0*/ 	.word	0x00009b30


	//   ....[3]....
        /*44b4*/ 	.word	0x000246d0


	//   ....[4]....
        /*44b8*/ 	.word	0x00024720


	//----- nvinfo : EIATTR_COOP_GROUP_MASK_REGIDS
	.align		4
.L_52:
        /*44bc*/ 	.byte	0x04, 0x29
        /*44be*/ 	.short	(.L_54 - .L_53)


	//   ....[0]....
.L_53:
        /*44c0*/ 	.word	0xffffffff


	//   ....[1]....
        /*44c4*/ 	.word	0xffffffff


	//   ....[2]....
        /*44c8*/ 	.word	0xffffffff


	//   ....[3]....
        /*44cc*/ 	.word	0xffffffff


	//----- nvinfo : EIATTR_COOP_GROUP_INSTR_OFFSETS
	.align		4
.L_54:
        /*44d0*/ 	.byte	0x04, 0x28
        /*44d2*/ 	.short	(.L_56 - .L_55)


	//   ....[0]....
.L_55:
        /*44d4*/ 	.word	0x00000070


	//   ....[1]....
        /*44d8*/ 	.word	0x00000330


	//   ....[2]....
        /*44dc*/ 	.word	0x00024560


	//   ....[3]....
        /*44e0*/ 	.word	0x000247d0


	//----- nvinfo : EIATTR_VRC_CTA_INIT_COUNT
	.align		4
.L_56:
        /*44e4*/ 	.byte	0x02, 0x4a
        /*44e6*/ 	.byte	0x80
	.zero		1


	//----- nvinfo : EIATTR_MBARRIER_INSTR_OFFSETS
	.align		4
        /*44e8*/ 	.byte	0x04, 0x39
        /*44ea*/ 	.short	(.L_58 - .L_57)


	//   ....[0]....
.L_57:
        /*44ec*/ 	.word	0x00003a00
        /*44f0*/ 	.word	0x000000ff
        /*44f4*/ 	.word	0x00000000
        /*44f8*/ 	.short	0x0100
        /*44fa*/ 	.byte	0x06
	.zero		1


	//   ....[1]....
        /*44fc*/ 	.word	0x00009b70
        /*4500*/ 	.word	0x000000ff
        /*4504*/ 	.word	0x00010008
        /*4508*/ 	.short	0x0100
        /*450a*/ 	.byte	0x09
	.zero		1


	//   ....[2]....
        /*450c*/ 	.word	0x0001a580
        /*4510*/ 	.word	0x000000ff
        /*4514*/ 	.word	0x00000000
        /*4518*/ 	.short	0x010a
        /*451a*/ 	.byte	0x06
	.zero		1


	//   ....[3]....
        /*451c*/ 	.word	0x00020660
        /*4520*/ 	.word	0x000000ff
        /*4524*/ 	.word	0x00000000
        /*4528*/ 	.short	0x010a
        /*452a*/ 	.byte	0x06
	.zero		1


	//   ....[4]....
        /*452c*/ 	.word	0x00020730
        /*4530*/ 	.word	0x000000ff
        /*4534*/ 	.word	0x00010000
        /*4538*/ 	.short	0x0108
        /*453a*/ 	.byte	0x09
	.zero		1


	//   ....[5]....
        /*453c*/ 	.word	0x00020870
        /*4540*/ 	.word	0x000000ff
        /*4544*/ 	.word	0x00010008
        /*4548*/ 	.short	0x0108
        /*454a*/ 	.byte	0x09
	.zero		1


	//   ....[6]....
        /*454c*/ 	.word	0x000247f0
        /*4550*/ 	.word	0x000000ff
        /*4554*/ 	.word	0x00000000
        /*4558*/ 	.short	0x010a
        /*455a*/ 	.byte	0x06
	.zero		1


	//   ....[7]....
        /*455c*/ 	.word	0x00024820
        /*4560*/ 	.word	0x000000ff
        /*4564*/ 	.word	0x00000000
        /*4568*/ 	.short	0x010a
        /*456a*/ 	.byte	0x06
	.zero		1


	//----- nvinfo : EIATTR_NUM_MBARRIERS
	.align		4
.L_58:
        /*456c*/ 	.byte	0x03, 0x38
        /*456e*/ 	.short	0x0002


	//----- nvinfo : EIATTR_EXIT_INSTR_OFFSETS
	.align		4
        /*4570*/ 	.byte	0x04, 0x1c
        /*4572*/ 	.short	(.L_60 - .L_59)


	//   ....[0]....
.L_59:
        /*4574*/ 	.word	0x000247e0


	//----- nvinfo : EIATTR_REQNTID
	.align		4
.L_60:
        /*4578*/ 	.byte	0x04, 0x10
        /*457a*/ 	.short	(.L_62 - .L_61)
.L_61:
        /*457c*/ 	.word	0x00000080
        /*4580*/ 	.word	0x00000001
        /*4584*/ 	.word	0x00000001


	//----- nvinfo : EIATTR_CRS_STACK_SIZE
	.align		4
.L_62:
        /*4588*/ 	.byte	0x04, 0x1e
        /*458a*/ 	.short	(.L_64 - .L_63)
.L_63:
        /*458c*/ 	.word	0x00000000


	//----- nvinfo : EIATTR_CBANK_PARAM_SIZE
	.align		4
.L_64:
        /*4590*/ 	.byte	0x03, 0x19
        /*4592*/ 	.short	0x0050


	//----- nvinfo : EIATTR_PARAM_CBANK
	.align		4
        /*4594*/ 	.byte	0x04, 0x0a
        /*4596*/ 	.short	(.L_66 - .L_65)
	.align		4
.L_65:
        /*4598*/ 	.word	index@(.nv.constant0.matmul_kernel)
        /*459c*/ 	.short	0x0380
        /*459e*/ 	.short	0x0050


	//----- nvinfo : EIATTR_SW_WAR
	.align		4
.L_66:
        /*45a0*/ 	.byte	0x04, 0x36
        /*45a2*/ 	.short	(.L_68 - .L_67)
.L_67:
        /*45a4*/ 	.word	0x00000008
.L_68:


//--------------------- .nv.compat                --------------------------
	.section	.nv.compat,"",@"SHT_CUDA_COMPAT_INFO"
	.align	4
        /*0000*/ 	.byte	0x02, 0x02, 0x02, 0x00, 0x02, 0x05, 0x05, 0x00, 0x02, 0x03, 0x00, 0x00, 0x02, 0x06, 0x01, 0x00


//--------------------- .nv.callgraph             --------------------------
	.section	.nv.callgraph,"",@"SHT_CUDA_CALLGRAPH"
	.align	4
	.sectionentsize	8
	.align		4
        /*0000*/ 	.word	0x00000000
	.align		4
        /*0004*/ 	.word	0xffffffff
	.align		4
        /*0008*/ 	.word	0x00000000
	.align		4
        /*000c*/ 	.word	0xfffffffe
	.align		4
        /*0010*/ 	.word	0x00000000
	.align		4
        /*0014*/ 	.word	0xfffffffd
	.align		4
        /*0018*/ 	.word	0x00000000
	.align		4
        /*001c*/ 	.word	0xfffffffc


//--------------------- .text.matmul_kernel       --------------------------
	.section	.text.matmul_kernel,"ax",@progbits
	.align	128
        .global         matmul_kernel
        .type           matmul_kernel,@function
        .size           matmul_kernel,(.L_x_21 - matmul_kernel)
        .other          matmul_kernel,@"STO_CUDA_ENTRY STV_DEFAULT"
matmul_kernel:
.text.matmul_kernel:
[----:B------:R-:W0:Y:S01]  /*0000*/  LDC R1, c[0x0][0x37c] ;  /* 0x0000df00ff017b82 */ /* 0x000e220000000800 */
[----:B------:R-:W1:Y:S01]  /*0010*/  S2R R0, SR_TID.X ;  /* 0x0000000000007919 */ /* 0x000e620000002100 */
[----:B0-----:R-:W-:Y:S01]  /*0020*/  VIADD R1, R1, 0xfffff5a0 ;  /* 0xfffff5a001017836 */ /* 0x001fe20000000000 */
[----:B-1----:R-:W-:-:S13]  /*0030*/  ISETP.GE.U32.AND P0, PT, R0, 0x20, PT ;  /* 0x000000200000780c */ /* 0x002fda0003f06070 */
[----:B------:R-:W-:Y:S02]  /*0040*/  VOTEU.ANY UP0, P0 ;  /* 0x0000000000ff7886 */ /* 0x000fe40000000100 */
[----:B------:R-:W-:Y:S05]  /*0050*/  BRA.U UP0, `(.L_x_0) ;  /* 0x0000000100b87547 */ /* 0x000fea000b800000 */
[----:B------:R-:W0:Y:S01]  /*0060*/  S2UR UR6, SR_CgaCtaId ;  /* 0x00000000000679c3 */ /* 0x000e220000008800 */
[----:B------:R-:W-:Y:S01]  /*0070*/  NOP ;  /* 0x0000000000007918 */ /* 0x000fe20000000000 */
[----:B------:R-:W-:Y:S02]  /*0080*/  UMOV UR4, 0x40 ;  /* 0x0000004000047882 */ /* 0x000fe40000000000 */
[----:B0-----:R-:W-:-:S09]  /*0090*/  ULEA UR4, UR6, UR4, 0x18 ;  /* 0x0000000406047291 */ /* 0x001fd2000f8ec0ff */
[----:B------:R-:W0:Y:S01]  /*00a0*/  LDS.U8 R0, [UR4] ;  /* 0x00000004ff007984 */ /* 0x000e220008000000 */
[----:B------:R-:W-:Y:S02]  /*00b0*/  UMOV UR4, 0x400 ;  /* 0x0000040000047882 */ /* 0x000fe40000000000 */
[----:B------:R-:W-:Y:S01]  /*00c0*/  ULEA UR4, UR6, UR4, 0x18 ;  /* 0x0000000406047291 */ /* 0x000fe2000f8ec0ff */
[----:B0-----:R-:W-:-:S13]  /*00d0*/  ISETP.NE.AND P0, PT, R0, RZ, PT ;  /* 0x000000ff0000720c */ /* 0x001fda0003f05270 */
[----:B------:R-:W-:Y:S05]  /*00e0*/  @P0 BRA `(.L_x_1) ;  /* 0x00000000007c0947 */ /* 0x000fea0003800000 */
[----:B------:R-:W-:-:S13]  /*00f0*/  ELECT P0, URZ, PT ;  /* 0x0000000000ff782f */ /* 0x000fda0003800000 */
[----:B------:R-:W-:Y:S05]  /*0100*/  @!P0 BRA `(.L_x_2) ;  /* 0x0000000000848947 */ /* 0x000fea0003800000 */
[----:B------:R-:W-:Y:S01]  /*0110*/  UMOV UR5, 0x8 ;  /* 0x0000000800057882 */ /* 0x000fe20000000000 */
[----:B------:R-:W-:Y:S02]  /*0120*/  IMAD.MOV.U32 R4, RZ, RZ, 0x1 ;  /* 0x00000001ff047424 */ /* 0x000fe400078e00ff */
[----:B------:R-:W-:Y:S02]  /*0130*/  IMAD.MOV.U32 R5, RZ, RZ, 0xff ;  /* 0x000000ffff057424 */ /* 0x000fe400078e00ff */
[----:B------:R-:W-:Y:S04]  /*0140*/  DEPBAR.LE SB0, 0x36 ;  /* 0x00008d800000791a */ /* 0x000fe80000000000 */
[----:B------:R-:W0:Y:S02]  /*0150*/  UTCATOMSWS.FIND_AND_SET.ALIGN UP1, UR5, UR5 ;  /* 0x00000005000575e3 */ /* 0x000e240008020800 */
[----:B0-----:R-:W-:-:S04]  /*0160*/  PLOP3.LUT P0, PT, PT, PT, UP1, 0x80, 0x8 ;  /* 0x000000000008781c */ /* 0x001fc80003f0f018 */
[----:B------:R-:W-:-:S04]  /*0170*/  SEL R0, RZ, 0xffffffff, !P0 ;  /* 0xffffffffff007807 */ /* 0x000fc80004000000 */
[----:B------:R-:W-:Y:S01]  /*0180*/  ISETP.NE.AND P0, PT, R0, RZ, PT ;  /* 0x000000ff0000720c */ /* 0x000fe20003f05270 */
[----:B------:R-:W-:-:S12]  /*0190*/  IMAD.U32 R0, RZ, RZ, UR5 ;  /* 0x00000005ff007e24 */ /* 0x000fd8000f8e00ff */
[----:B------:R-:W-:Y:S05]  /*01a0*/  @P0 BRA `(.L_x_3) ;  /* 0x0000000000240947 */ /* 0x000fea0003800000 */
.L_x_4:
[----:B------:R-:W-:Y:S05]  /*01b0*/  NANOSLEEP 0x64 ;  /* 0x000000640000795d */ /* 0x000fea0003800000 */
[----:B------:R-:W-:-:S05]  /*01c0*/  UMOV UR5, 0x8 ;  /* 0x0000000800057882 */ /* 0x000fca0000000000 */
[----:B------:R-:W-:Y:S04]  /*01d0*/  DEPBAR.LE SB0, 0x36 ;  /* 0x00008d800000791a */ /* 0x000fe80000000000 */
[----:B------:R-:W0:Y:S02]  /*01e0*/  UTCATOMSWS.FIND_AND_SET.ALIGN UP1, UR5, UR5 ;  /* 0x00000005000575e3 */ /* 0x000e240008020800 */
[----:B0-----:R-:W-:-:S04]  /*01f0*/  PLOP3.LUT P0, PT, PT, PT, UP1, 0x80, 0x8 ;  /* 0x000000000008781c */ /* 0x001fc80003f0f018 */
[----:B------:R-:W-:-:S04]  /*0200*/  SEL R0, RZ, 0xffffffff, !P0 ;  /* 0xffffffffff007807 */ /* 0x000fc80004000000 */
[----:B------:R-:W-:Y:S01]  /*0210*/  ISETP.NE.AND P0, PT, R0, RZ, PT ;  /* 0x000000ff0000720c */ /* 0x000fe20003f05270 */
[----:B------:R-:W-:-:S12]  /*0220*/  IMAD.U32 R0, RZ, RZ, UR5 ;  /* 0x00000005ff007e24 */ /* 0x000fd8000f8e00ff */
[----:B------:R-:W-:Y:S05]  /*0230*/  @!P0 BRA `(.L_x_4) ;  /* 0xfffffffc00dc8947 */ /* 0x000fea000383ffff */
.L_x_3:
[C---:B------:R-:W-:Y:S01]  /*0240*/  VIADD R3, R0.reuse, 0x10 ;  /* 0x0000001000037836 */ /* 0x040fe20000000000 */
[----:B------:R-:W-:Y:S01]  /*0250*/  UMOV UR5, 0x50 ;  /* 0x0000005000057882 */ /* 0x000fe20000000000 */
[----:B------:R-:W-:Y:S01]  /*0260*/  SHF.L.U32 R2, R5, R0, RZ ;  /* 0x0000000005027219 */ /* 0x000fe200000006ff */
[----:B------:R-:W-:Y:S01]  /*0270*/  ULEA UR5, UR6, UR5, 0x18 ;  /* 0x0000000506057291 */ /* 0x000fe2000f8ec0ff */
[----:B------:R-:W-:Y:S01]  /*0280*/  IMAD.SHL.U32 R0, R0, 0x20, RZ ;  /* 0x0000002000007824 */ /* 0x000fe200078e00ff */
[----:B------:R-:W-:-:S04]  /*0290*/  SHF.L.U32 R3, R4, R3, RZ ;  /* 0x0000000304037219 */ /* 0x000fc800000006ff */
[----:B------:R-:W-:-:S05]  /*02a0*/  LOP3.LUT R2, R3, R2, RZ, 0xfc, !PT ;  /* 0x0000000203027212 */ /* 0x000fca00078efcff */
[----:B------:R0:W-:Y:S04]  /*02b0*/  ATOMS.OR RZ, [UR5], R2 ;  /* 0x00000002ffff798c */ /* 0x0001e8000b000005 */
[----:B------:R0:W-:Y:S01]  /*02c0*/  STS [UR4], R0 ;  /* 0x00000000ff007988 */ /* 0x0001e20008000804 */
[----:B------:R-:W-:Y:S05]  /*02d0*/  BRA `(.L_x_2) ;  /* 0x0000000000107947 */ /* 0x000fea0003800000 */
.L_x_1:
[----:B------:R-:W-:Y:S01]  /*02e0*/  IMAD.MOV.U32 R0, RZ, RZ, -0x1 ;  /* 0xffffffffff007424 */ /* 0x000fe200078e00ff */
[----:B------:R-:W-:-:S04]  /*02f0*/  MOV R2, 0x320 ;  /* 0x0000032000027802 */ /* 0x000fc80000000f00 */
[----:B------:R0:W-:Y:S03]  /*0300*/  STS [UR4], R0 ;  /* 0x00000000ff007988 */ /* 0x0001e60008000804 */
[----:B0-----:R-:W-:Y:S05]  /*0310*/  CALL.REL.NOINC `($__internal_1_$__cuda_sm10x_tcgen05_guardrail_trap_phase_invalid_during_alloc) ;  /* 0x0000024400587944 */ /* 0x001fea0003c00000 */
.L_x_2:
[----:B------:R-:W-:Y:S05]  /*0320*/  WARPSYNC.ALL ;  /* 0x0000000000007948 */ /* 0x000fea0003800000 */
[----:B------:R-:W-:Y:S01]  /*0330*/  NOP ;  /* 0x0000000000007918 */ /* 0x000fe20000000000 */
.L_x_0:
[----:B------:R-:W1:Y:S08]  /*0340*/  LDC.64 R74, c[0x0][0x398] ;  /* 0x0000e600ff4a7b82 */ /* 0x000e700000000a00 */
[----:B------:R-:W2:Y:S02]  /*0350*/  S2UR UR5, SR_CgaSize ;  /* 0x00000000000579c3 */ /* 0x000ea40000008a00 */
[----:B--2---:R-:W-:-:S12]  /*0360*/  UIMAD UR5, UR5, -0xa0, URZ ;  /* 0xffffff60050578a4 */ /* 0x004fd8000f8e02ff */
[----:B------:R-:W2:Y:S01]  /*0370*/  LDCU UR5, c[0x0][UR5+0x2b0] ;  /* 0x00005600050577ac */ /* 0x000ea20008000800 */
[----:B------:R-:W3:Y:S01]  /*0380*/  S2R R16, SR_TID.X ;  /* 0x0000000000107919 */ /* 0x000ee20000002100 */
[----:B------:R-:W-:Y:S01]  /*0390*/  UMOV UR9, 0x400 ;  /* 0x0000040000097882 */ /* 0x000fe20000000000 */
[----:B------:R-:W4:Y:S01]  /*03a0*/  LDCU.128 UR12, c[0x0][0x380] ;  /* 0x00007000ff0c77ac */ /* 0x000f220008000c00 */
[----:B------:R-:W5:Y:S01]  /*03b0*/  S2UR UR4, SR_CTAID.X ;  /* 0x00000000000479c3 */ /* 0x000f620000002500 */
[----:B------:R-:W0:Y:S01]  /*03c0*/  LDCU.64 UR20, c[0x0][0x358] ;  /* 0x00006b00ff1477ac */ /* 0x000e220008000a00 */
[----:B------:R-:W-:-:S06]  /*03d0*/  UMOV UR7, 0x1 ;  /* 0x0000000100077882 */ /* 0x000fcc0000000000 */
[----:B------:R-:W0:Y:S02]  /*03e0*/  LDC.64 R70, c[0x0][0x3a8] ;  /* 0x0000ea00ff467b82 */ /* 0x000e240000000a00 */
[----:B01----:R-:W-:Y:S01]  /*03f0*/  VIADD R0, R75, 0x1ff ;  /* 0x000001ff4b007836 */ /* 0x003fe20000000000 */
[----:B------:R-:W-:-:S04]  /*0400*/  IABS R72, R75 ;  /* 0x0000004b00487213 */ /* 0x000fc80000000000 */
[----:B------:R-:W-:Y:S01]  /*0410*/  SHF.R.S32.HI R3, RZ, 0x1f, R0 ;  /* 0x0000001fff037819 */ /* 0x000fe20000011400 */
[----:B------:R-:W0:Y:S01]  /*0420*/  I2F.RP R8, R72 ;  /* 0x0000004800087306 */ /* 0x000e220000209400 */
[----:B-----5:R-:W-:Y:S02]  /*0430*/  I2FP.F32.U32 R5, UR4 ;  /* 0x0000000400057c45 */ /* 0x020fe40008201000 */
[----:B------:R-:W-:Y:S02]  /*0440*/  LEA.HI R3, R3, R0, RZ, 0x9 ;  /* 0x0000000003037211 */ /* 0x000fe400078f48ff */
[----:B---3--:R-:W-:Y:S01]  /*0450*/  SHF.R.U32.HI R14, RZ, 0x5, R16 ;  /* 0x00000005ff0e7819 */ /* 0x008fe20000011610 */
[----:B--2---:R-:W-:Y:S01]  /*0460*/  FMUL R5, R5, UR5 ;  /* 0x0000000505057c20 */ /* 0x004fe20008400000 */
[----:B------:R-:W-:Y:S01]  /*0470*/  SHF.R.S32.HI R3, RZ, 0x9, R3 ;  /* 0x00000009ff037819 */ /* 0x000fe20000011403 */
[----:B------:R-:W1:Y:S02]  /*0480*/  S2UR UR5, SR_CgaCtaId ;  /* 0x00000000000579c3 */ /* 0x000e640000008800 */
[----:B------:R-:W-:Y:S02]  /*0490*/  F2I.U32.TRUNC.NTZ R7, R5 ;  /* 0x0000000500077305 */ /* 0x000fe4000020f000 */
[----:B------:R-:W-:-:S05]  /*04a0*/  IMAD.SHL.U32 R4, R3, 0x8, RZ ;  /* 0x0000000803047824 */ /* 0x000fca00078e00ff */
[----:B------:R-:W-:Y:S01]  /*04b0*/  IABS R9, R4 ;  /* 0x0000000400097213 */ /* 0x000fe20000000000 */
[----:B0-----:R-:W-:Y:S08]  /*04c0*/  MUFU.RCP R8, R8 ;  /* 0x0000000800087308 */ /* 0x001ff00000001000 */
[----:B------:R-:W0:Y:S01]  /*04d0*/  I2F.RP R0, R9 ;  /* 0x0000000900007306 */ /* 0x000e220000209400 */
[----:B-1----:R-:W-:Y:S01]  /*04e0*/  ULEA UR9, UR5, UR9, 0x18 ;  /* 0x0000000905097291 */ /* 0x002fe2000f8ec0ff */
[----:B------:R-:W-:Y:S01]  /*04f0*/  BAR.SYNC.DEFER_BLOCKING 0x0 ;  /* 0x0000000000007b1d */ /* 0x000fe20000010000 */
[----:B------:R-:W-:-:S04]  /*0500*/  USHF.L.U32 UR4, UR5, 0x7, URZ ;  /* 0x0000000705047899 */ /* 0x000fc800080006ff */
[----:B------:R-:W-:Y:S01]  /*0510*/  ULOP3.LUT UR4, UR4, 0x180, URZ, 0xc0, !UPT ;  /* 0x0000018004047892 */ /* 0x000fe2000f8ec0ff */
[----:B0-----:R-:W0:Y:S02]  /*0520*/  MUFU.RCP R0, R0 ;  /* 0x0000000000007308 */ /* 0x001e240000001000 */
[----:B------:R-:W1:Y:S01]  /*0530*/  LDS R13, [UR9] ;  /* 0x00000009ff0d7984 */ /* 0x000e620008000800 */
[----:B0-----:R-:W-:Y:S01]  /*0540*/  VIADD R2, R0, 0xffffffe ;  /* 0x0ffffffe00027836 */ /* 0x001fe20000000000 */
[----:B------:R-:W-:-:S04]  /*0550*/  IABS R0, R7 ;  /* 0x0000000700007213 */ /* 0x000fc80000000000 */
[----:B------:R0:W2:Y:S02]  /*0560*/  F2I.FTZ.U32.TRUNC.NTZ R3, R2 ;  /* 0x0000000200037305 */ /* 0x0000a4000021f000 */
[----:B0-----:R-:W-:Y:S02]  /*0570*/  IMAD.MOV.U32 R2, RZ, RZ, RZ ;  /* 0x000000ffff027224 */ /* 0x001fe400078e00ff */
[----:B--2---:R-:W-:-:S04]  /*0580*/  IMAD.MOV R6, RZ, RZ, -R3 ;  /* 0x000000ffff067224 */ /* 0x004fc800078e0a03 */
[----:B------:R-:W-:Y:S01]  /*0590*/  IMAD R11, R6, R9, RZ ;  /* 0x00000009060b7224 */ /* 0x000fe200078e02ff */
[----:B------:R-:W-:-:S03]  /*05a0*/  IABS R6, R4 ;  /* 0x0000000400067213 */ /* 0x000fc60000000000 */
[----:B------:R-:W-:-:S04]  /*05b0*/  IMAD.HI.U32 R3, R3, R11, R2 ;  /* 0x0000000b03037227 */ /* 0x000fc800078e0002 */
[----:B------:R-:W-:Y:S02]  /*05c0*/  IMAD.MOV R2, RZ, RZ, -R6 ;  /* 0x000000ffff027224 */ /* 0x000fe400078e0a06 */
[----:B------:R-:W-:-:S04]  /*05d0*/  IMAD.HI.U32 R3, R3, R0, RZ ;  /* 0x0000000003037227 */ /* 0x000fc800078e00ff */
[----:B------:R-:W-:Y:S01]  /*05e0*/  IMAD R0, R3, R2, R0 ;  /* 0x0000000203007224 */ /* 0x000fe200078e0200 */
[----:B------:R-:W-:Y:S02]  /*05f0*/  IABS R2, R74 ;  /* 0x0000004a00027213 */ /* 0x000fe40000000000 */
[----:B-1----:R-:W-:Y:S01]  /*0600*/  R2UR UR8, R13 ;  /* 0x000000000d0872ca */ /* 0x002fe200000e0000 */
[----:B------:R-:W-:Y:S01]  /*0610*/  BAR.SYNC.DEFER_BLOCKING 0x0 ;  /* 0x0000000000007b1d */ /* 0x000fe20000010000 */
[----:B------:R-:W-:-:S13]  /*0620*/  ISETP.GT.U32.AND P1, PT, R9, R0, PT ;  /* 0x000000000900720c */ /* 0x000fda0003f24070 */
[----:B------:R-:W-:Y:S02]  /*0630*/  @!P1 IMAD.IADD R0, R0, 0x1, -R9 ;  /* 0x0000000100009824 */ /* 0x000fe400078e0a09 */
[----:B------:R-:W-:Y:S01]  /*0640*/  @!P1 VIADD R3, R3, 0x1 ;  /* 0x0000000103039836 */ /* 0x000fe20000000000 */
[----:B------:R-:W-:Y:S02]  /*0650*/  ISETP.NE.AND P1, PT, R4, RZ, PT ;  /* 0x000000ff0400720c */ /* 0x000fe40003f25270 */
[----:B------:R-:W-:Y:S02]  /*0660*/  ISETP.GE.U32.AND P0, PT, R0, R9, PT ;  /* 0x000000090000720c */ /* 0x000fe40003f06070 */
[----:B------:R-:W-:-:S04]  /*0670*/  LOP3.LUT R0, R7, R4, RZ, 0x3c, !PT ;  /* 0x0000000407007212 */ /* 0x000fc800078e3cff */
[----:B------:R-:W-:Y:S01]  /*0680*/  ISETP.GE.AND P2, PT, R0, RZ, PT ;  /* 0x000000ff0000720c */ /* 0x000fe20003f46270 */
[----:B------:R-:W-:-:S06]  /*0690*/  VIADD R0, R74, 0x7f ;  /* 0x0000007f4a007836 */ /* 0x000fcc0000000000 */
[----:B------:R-:W-:-:S04]  /*06a0*/  @P0 VIADD R3, R3, 0x1 ;  /* 0x0000000103030836 */ /* 0x000fc80000000000 */
[----:B------:R-:W-:Y:S01]  /*06b0*/  IMAD.MOV.U32 R6, RZ, RZ, R3 ;  /* 0x000000ffff067224 */ /* 0x000fe200078e0003 */
[----:B------:R-:W-:-:S03]  /*06c0*/  SHF.R.S32.HI R3, RZ, 0x1f, R0 ;  /* 0x0000001fff037819 */ /* 0x000fc60000011400 */
[----:B------:R-:W-:Y:S01]  /*06d0*/  @!P2 IMAD.MOV R6, RZ, RZ, -R6 ;  /* 0x000000ffff06a224 */ /* 0x000fe200078e0a06 */
[----:B------:R-:W-:Y:S02]  /*06e0*/  @!P1 LOP3.LUT R6, RZ, R4, RZ, 0x33, !PT ;  /* 0x00000004ff069212 */ /* 0x000fe400078e33ff */
[----:B------:R-:W-:-:S03]  /*06f0*/  LEA.HI R3, R3, R0, RZ, 0x7 ;  /* 0x0000000003037211 */ /* 0x000fc600078f38ff */
[----:B------:R-:W-:Y:S02]  /*0700*/  IMAD.SHL.U32 R10, R6, 0x8, RZ ;  /* 0x00000008060a7824 */ /* 0x000fe400078e00ff */
[----:B------:R-:W-:-:S03]  /*0710*/  IMAD.MOV R6, RZ, RZ, -R6 ;  /* 0x000000ffff067224 */ /* 0x000fc600078e0a06 */
[----:B------:R-:W-:Y:S01]  /*0720*/  LEA.HI.SX32 R3, R3, -R10, 0x19 ;  /* 0x8000000a03037211 */ /* 0x000fe200078fcaff */
[----:B------:R-:W-:Y:S02]  /*0730*/  IMAD R11, R4, R6, R7 ;  /* 0x00000006040b7224 */ /* 0x000fe400078e0207 */
[----:B------:R-:W-:Y:S01]  /*0740*/  IMAD.MOV.U32 R4, RZ, RZ, RZ ;  /* 0x000000ffff047224 */ /* 0x000fe200078e00ff */
[----:B------:R-:W-:Y:S02]  /*0750*/  VIMNMX R12, PT, PT, R3, 0x8, PT ;  /* 0x00000008030c7848 */ /* 0x000fe40003fe0100 */
[----:B------:R-:W0:Y:S02]  /*0760*/  I2F.RP R3, R2 ;  /* 0x0000000200037306 */ /* 0x000e240000209400 */
[-C--:B------:R-:W-:Y:S02]  /*0770*/  IABS R9, R12.reuse ;  /* 0x0000000c00097213 */ /* 0x080fe40000000000 */
[----:B------:R-:W-:-:S04]  /*0780*/  IABS R6, R12 ;  /* 0x0000000c00067213 */ /* 0x000fc80000000000 */
[----:B------:R-:W1:Y:S08]  /*0790*/  I2F.RP R0, R9 ;  /* 0x0000000900007306 */ /* 0x000e700000209400 */
[----:B0-----:R-:W-:Y:S08]  /*07a0*/  MUFU.RCP R3, R3 ;  /* 0x0000000300037308 */ /* 0x001ff00000001000 */
[----:B-1----:R-:W0:Y:S02]  /*07b0*/  MUFU.RCP R0, R0 ;  /* 0x0000000000007308 */ /* 0x002e240000001000 */
[----:B0-----:R-:W-:-:S06]  /*07c0*/  VIADD R5, R0, 0xffffffe ;  /* 0x0ffffffe00057836 */ /* 0x001fcc0000000000 */
[----:B------:R-:W0:Y:S02]  /*07d0*/  F2I.FTZ.U32.TRUNC.NTZ R5, R5 ;  /* 0x0000000500057305 */ /* 0x000e24000021f000 */
[----:B0-----:R-:W-:-:S04]  /*07e0*/  IMAD.MOV R0, RZ, RZ, -R5 ;  /* 0x000000ffff007224 */ /* 0x001fc800078e0a05 */
[----:B------:R-:W-:Y:S01]  /*07f0*/  IMAD R7, R0, R9, RZ ;  /* 0x0000000900077224 */ /* 0x000fe200078e02ff */
[----:B------:R-:W-:-:S03]  /*0800*/  IABS R0, R11 ;  /* 0x0000000b00007213 */ /* 0x000fc60000000000 */
[----:B------:R-:W-:-:S04]  /*0810*/  IMAD.HI.U32 R4, R5, R7, R4 ;  /* 0x0000000705047227 */ /* 0x000fc800078e0004 */
[----:B------:R-:W-:Y:S02]  /*0820*/  IMAD.MOV.U32 R5, RZ, RZ, R0 ;  /* 0x000000ffff057224 */ /* 0x000fe400078e0000 */
[----:B------:R-:W-:Y:S02]  /*0830*/  IMAD.MOV R0, RZ, RZ, -R6 ;  /* 0x000000ffff007224 */ /* 0x000fe400078e0a06 */
[----:B------:R-:W-:-:S04]  /*0840*/  IMAD.HI.U32 R4, R4, R5, RZ ;  /* 0x0000000504047227 */ /* 0x000fc800078e00ff */
[----:B------:R-:W-:Y:S02]  /*0850*/  IMAD R0, R4, R0, R5 ;  /* 0x0000000004007224 */ /* 0x000fe400078e0205 */
[----:B------:R-:W-:Y:S02]  /*0860*/  VIADD R5, R3, 0xffffffe ;  /* 0x0ffffffe03057836 */ /* 0x000fe40000000000 */
[----:B------:R-:W-:Y:S01]  /*0870*/  VIADD R6, R8, 0xffffffe ;  /* 0x0ffffffe08067836 */ /* 0x000fe20000000000 */
[----:B------:R-:W-:Y:S01]  /*0880*/  ISETP.GT.U32.AND P1, PT, R9, R0, PT ;  /* 0x000000000900720c */ /* 0x000fe20003f24070 */
[----:B------:R-:W-:Y:S02]  /*0890*/  IMAD.SHL.U32 R3, R14, 0x200000, RZ ;  /* 0x002000000e037824 */ /* 0x000fe400078e00ff */
[----:B------:R-:W0:Y:S03]  /*08a0*/  F2I.FTZ.U32.TRUNC.NTZ R5, R5 ;  /* 0x0000000500057305 */ /* 0x000e26000021f000 */
[----:B------:R-:W-:-:S04]  /*08b0*/  LOP3.LUT R3, R3, 0x600000, RZ, 0xc0, !PT ;  /* 0x0060000003037812 */ /* 0x000fc800078ec0ff */
[----:B------:R-:W-:Y:S01]  /*08c0*/  R2UR UR10, R3 ;  /* 0x00000000030a72ca */ /* 0x000fe200000e0000 */
[----:B------:R1:W2:Y:S02]  /*08d0*/  F2I.FTZ.U32.TRUNC.NTZ R7, R6 ;  /* 0x0000000600077305 */ /* 0x0002a4000021f000 */
[----:B------:R-:W-:Y:S02]  /*08e0*/  @!P1 IMAD.IADD R0, R0, 0x1, -R9 ;  /* 0x0000000100009824 */ /* 0x000fe400078e0a09 */
[----:B------:R-:W-:Y:S01]  /*08f0*/  @!P1 VIADD R4, R4, 0x1 ;  /* 0x0000000104049836 */ /* 0x000fe20000000000 */
[----:B------:R-:W-:Y:S02]  /*0900*/  ISETP.NE.AND P1, PT, R12, RZ, PT ;  /* 0x000000ff0c00720c */ /* 0x000fe40003f25270 */
[----:B------:R-:W-:Y:S01]  /*0910*/  ISETP.GE.U32.AND P0, PT, R0, R9, PT ;  /* 0x000000090000720c */ /* 0x000fe20003f06070 */
[----:B0-----:R-:W-:Y:S01]  /*0920*/  IMAD.MOV R3, RZ, RZ, -R5 ;  /* 0x000000ffff037224 */ /* 0x001fe200078e0a05 */
[----:B------:R-:W-:Y:S01]  /*0930*/  LOP3.LUT R0, R11, R12, RZ, 0x3c, !PT ;  /* 0x0000000c0b007212 */ /* 0x000fe200078e3cff */
[----:B-1----:R-:W-:-:S02]  /*0940*/  IMAD.MOV.U32 R6, RZ, RZ, RZ ;  /* 0x000000ffff067224 */ /* 0x002fc400078e00ff */
[----:B------:R-:W-:Y:S01]  /*0950*/  IMAD R3, R3, R2, RZ ;  /* 0x0000000203037224 */ /* 0x000fe200078e02ff */
[----:B------:R-:W-:Y:S01]  /*0960*/  ISETP.GE.AND P2, PT, R0, RZ, PT ;  /* 0x000000ff0000720c */ /* 0x000fe20003f46270 */
[----:B--2---:R-:W-:-:S04]  /*0970*/  IMAD.MOV R73, RZ, RZ, -R7 ;  /* 0x000000ffff497224 */ /* 0x004fc800078e0a07 */
[----:B------:R-:W-:Y:S02]  /*0980*/  IMAD R73, R73, R72, RZ ;  /* 0x0000004849497224 */ /* 0x000fe400078e02ff */
[----:B------:R-:W-:Y:S02]  /*0990*/  @P0 VIADD R4, R4, 0x1 ;  /* 0x0000000104040836 */ /* 0x000fe40000000000 */
[----:B------:R-:W-:-:S04]  /*09a0*/  IMAD.HI.U32 R73, R7, R73, R6 ;  /* 0x0000004907497227 */ /* 0x000fc800078e0006 */
[----:B------:R-:W-:Y:S02]  /*09b0*/  IMAD.MOV.U32 R8, RZ, RZ, R4 ;  /* 0x000000ffff087224 */ /* 0x000fe400078e0004 */
[----:B------:R-:W-:Y:S02]  /*09c0*/  IMAD.MOV.U32 R4, RZ, RZ, RZ ;  /* 0x000000ffff047224 */ /* 0x000fe400078e00ff */
[----:B------:R-:W-:Y:S01]  /*09d0*/  @!P2 IMAD.MOV R8, RZ, RZ, -R8 ;  /* 0x000000ffff08a224 */ /* 0x000fe200078e0a08 */
[----:B------:R-:W-:Y:S01]  /*09e0*/  @!P1 LOP3.LUT R8, RZ, R12, RZ, 0x33, !PT ;  /* 0x0000000cff089212 */ /* 0x000fe200078e33ff */
[----:B------:R-:W-:-:S03]  /*09f0*/  IMAD.HI.U32 R5, R5, R3, R4 ;  /* 0x0000000305057227 */ /* 0x000fc600078e0004 */
[----:B------:R-:W-:Y:S01]  /*0a00*/  LEA R0, R8, UR4, 0x9 ;  /* 0x0000000408007c11 */ /* 0x000fe2000f8e48ff */
[----:B------:R-:W-:Y:S01]  /*0a10*/  IMAD.MOV R3, RZ, RZ, -R8 ;  /* 0x000000ffff037224 */ /* 0x000fe200078e0a08 */
[----:B------:R-:W0:Y:S02]  /*0a20*/  LDCU UR4, c[0x0][0x3a4] ;  /* 0x00007480ff0477ac */ /* 0x000e240008000800 */
[----:B------:R-:W-:Y:S01]  /*0a30*/  IABS R78, R0 ;  /* 0x00000000004e7213 */ /* 0x000fe20000000000 */
[C---:B------:R-:W-:Y:S02]  /*0a40*/  VIADD R15, R0.reuse, 0x1 ;  /* 0x00000001000f7836 */ /* 0x040fe40000000000 */
[C---:B------:R-:W-:Y:S02]  /*0a50*/  VIADD R14, R0.reuse, 0x2 ;  /* 0x00000002000e7836 */ /* 0x040fe40000000000 */
[C---:B------:R-:W-:Y:S01]  /*0a60*/  VIADD R9, R0.reuse, 0x3 ;  /* 0x0000000300097836 */ /* 0x040fe20000000000 */
[----:B------:R-:W-:Y:S01]  /*0a70*/  IABS R91, R15 ;  /* 0x0000000f005b7213 */ /* 0x000fe20000000000 */
[C---:B------:R-:W-:Y:S01]  /*0a80*/  VIADD R18, R0.reuse, 0x4 ;  /* 0x0000000400127836 */ /* 0x040fe20000000000 */
[----:B------:R-:W-:Y:S01]  /*0a90*/  IABS R109, R14 ;  /* 0x0000000e006d7213 */ /* 0x000fe20000000000 */
[----:B------:R1:W-:Y:S01]  /*0aa0*/  STL [R1+0x868], R15 ;  /* 0x0008680f01007387 */ /* 0x0003e20000100800 */
[----:B------:R-:W-:Y:S01]  /*0ab0*/  VIADD R17, R0, 0x5 ;  /* 0x0000000500117836 */ /* 0x000fe20000000000 */
[----:B------:R-:W-:Y:S01]  /*0ac0*/  IABS R124, R9 ;  /* 0x00000009007c7213 */ /* 0x000fe20000000000 */
[----:B------:R-:W-:Y:S01]  /*0ad0*/  IMAD R3, R12, R3, R11 ;  /* 0x000000030c037224 */ /* 0x000fe200078e020b */
[----:B------:R2:W-:Y:S01]  /*0ae0*/  STL [R1+0x864], R14 ;  /* 0x0008640e01007387 */ /* 0x0005e20000100800 */
[----:B------:R-:W-:Y:S01]  /*0af0*/  IMAD.HI.U32 R6, R73, R91, RZ ;  /* 0x0000005b49067227 */ /* 0x000fe200078e00ff */
[----:B------:R-:W-:-:S02]  /*0b00*/  IABS R150, R18 ;  /* 0x0000001200967213 */ /* 0x000fc40000000000 */
[----:B------:R-:W-:Y:S01]  /*0b10*/  STL [R1+0x860], R9 ;  /* 0x0008600901007387 */ /* 0x000fe20000100800 */
[----:B------:R-:W-:-:S03]  /*0b20*/  IMAD.HI.U32 R7, R73, R109, RZ ;  /* 0x0000006d49077227 */ /* 0x000fc600078e00ff */
[----:B------:R-:W-:Y:S01]  /*0b30*/  STL [R1+0x870], R18 ;  /* 0x0008701201007387 */ /* 0x000fe20000100800 */
[C---:B-1----:R-:W-:Y:S02]  /*0b40*/  VIADD R15, R0.reuse, 0x6 ;  /* 0x00000006000f7836 */ /* 0x042fe40000000000 */
[----:B--2---:R-:W-:Y:S01]  /*0b50*/  VIADD R14, R0, 0x7 ;  /* 0x00000007000e7836 */ /* 0x004fe20000000000 */
[----:B------:R-:W-:Y:S01]  /*0b60*/  STL [R1+0x86c], R17 ;  /* 0x00086c1101007387 */ /* 0x000fe20000100800 */
[----:B------:R-:W-:Y:S01]  /*0b70*/  IMAD.IADD R3, R10, 0x1, R3 ;  /* 0x000000010a037824 */ /* 0x000fe200078e0203 */
[----:B------:R-:W-:Y:S01]  /*0b80*/  IABS R10, R17 ;  /* 0x00000011000a7213 */ /* 0x000fe20000000000 */
[----:B------:R-:W-:Y:S01]  /*0b90*/  IMAD.MOV R6, RZ, RZ, -R6 ;  /* 0x000000ffff067224 */ /* 0x000fe200078e0a06 */
[----:B------:R-:W-:Y:S01]  /*0ba0*/  STL [R1+0x874], R15 ;  /* 0x0008740f01007387 */ /* 0x000fe20000100800 */
[----:B------:R-:W-:Y:S01]  /*0bb0*/  IMAD.MOV R7, RZ, RZ, -R7 ;  /* 0x000000ffff077224 */ /* 0x000fe200078e0a07 */
[----:B------:R-:W-:Y:S01]  /*0bc0*/  IABS R12, R15 ;  /* 0x0000000f000c7213 */ /* 0x000fe20000000000 */
[----:B------:R-:W-:Y:S01]  /*0bd0*/  IMAD.HI.U32 R8, R73, R124, RZ ;  /* 0x0000007c49087227 */ /* 0x000fe200078e00ff */
[----:B------:R1:W-:Y:S03]  /*0be0*/  STL [R1+0x878], R14 ;  /* 0x0008780e01007387 */ /* 0x0003e60000100800 */
[----:B------:R-:W-:-:S02]  /*0bf0*/  VIADD R13, R0, 0x8 ;  /* 0x00000008000d7836 */ /* 0x000fc40000000000 */
[C---:B------:R-:W-:Y:S02]  /*0c00*/  IMAD R91, R72.reuse, R6, R91 ;  /* 0x00000006485b7224 */ /* 0x040fe400078e025b */
[C---:B------:R-:W-:Y:S01]  /*0c10*/  IMAD.HI.U32 R4, R73.reuse, R78, RZ ;  /* 0x0000004e49047227 */ /* 0x040fe200078e00ff */
[----:B------:R2:W-:Y:S01]  /*0c20*/  STL [R1+0x87c], R13 ;  /* 0x00087c0d01007387 */ /* 0x0005e20000100800 */
[----:B------:R-:W-:Y:S02]  /*0c30*/  IABS R77, R13 ;  /* 0x0000000d004d7213 */ /* 0x000fe40000000000 */
[----:B-1----:R-:W-:Y:S01]  /*0c40*/  IABS R14, R14 ;  /* 0x0000000e000e7213 */ /* 0x002fe20000000000 */
[----:B------:R-:W-:Y:S02]  /*0c50*/  IMAD R109, R72, R7, R109 ;  /* 0x00000007486d7224 */ /* 0x000fe400078e026d */
[----:B------:R-:W-:-:S04]  /*0c60*/  IMAD.HI.U32 R6, R73, R10, RZ ;  /* 0x0000000a49067227 */ /* 0x000fc800078e00ff */
[----:B------:R-:W-:Y:S02]  /*0c70*/  IMAD.MOV R11, RZ, RZ, -R8 ;  /* 0x000000ffff0b7224 */ /* 0x000fe400078e0a08 */
[----:B------:R-:W-:-:S04]  /*0c80*/  IMAD.HI.U32 R7, R73, R12, RZ ;  /* 0x0000000c49077227 */ /* 0x000fc800078e00ff */
[----:B------:R-:W-:-:S04]  /*0c90*/  IMAD.HI.U32 R8, R73, R14, RZ ;  /* 0x0000000e49087227 */ /* 0x000fc800078e00ff */
[----:B------:R-:W-:Y:S02]  /*0ca0*/  IMAD.MOV R9, RZ, RZ, -R4 ;  /* 0x000000ffff097224 */ /* 0x000fe400078e0a04 */
[----:B--2---:R-:W-:Y:S02]  /*0cb0*/  IMAD.MOV R13, RZ, RZ, -R6 ;  /* 0x000000ffff0d7224 */ /* 0x004fe400078e0a06 */
[----:B------:R-:W-:-:S04]  /*0cc0*/  IMAD.HI.U32 R4, R73, R150, RZ ;  /* 0x0000009649047227 */ /* 0x000fc800078e00ff */
[----:B------:R-:W-:Y:S02]  /*0cd0*/  IMAD.MOV R7, RZ, RZ, -R7 ;  /* 0x000000ffff077224 */ /* 0x000fe400078e0a07 */
[----:B------:R-:W-:Y:S02]  /*0ce0*/  IMAD.MOV R15, RZ, RZ, -R8 ;  /* 0x000000ffff0f7224 */ /* 0x000fe400078e0a08 */
[C---:B------:R-:W-:Y:S02]  /*0cf0*/  IMAD R124, R72.reuse, R11, R124 ;  /* 0x0000000b487c7224 */ /* 0x040fe400078e027c */
[C---:B------:R-:W-:Y:S02]  /*0d00*/  IMAD R8, R72.reuse, R13, R10 ;  /* 0x0000000d48087224 */ /* 0x040fe400078e020a */
[----:B------:R-:W-:Y:S02]  /*0d10*/  IMAD.MOV R11, RZ, RZ, -R4 ;  /* 0x000000ffff0b7224 */ /* 0x000fe400078e0a04 */
[C---:B------:R-:W-:Y:S01]  /*0d20*/  IMAD R6, R72.reuse, R7, R12 ;  /* 0x0000000748067224 */ /* 0x040fe200078e020c */
[----:B------:R1:W-:Y:S01]  /*0d30*/  STL [R1+0x48], R8 ;  /* 0x0000480801007387 */ /* 0x0003e20000100800 */
[----:B------:R-:W-:-:S02]  /*0d40*/  IMAD R4, R72, R15, R14 ;  /* 0x0000000f48047224 */ /* 0x000fc400078e020e */
[----:B------:R-:W-:Y:S01]  /*0d50*/  VIADD R10, R0, 0x9 ;  /* 0x00000009000a7836 */ /* 0x000fe20000000000 */
[----:B------:R2:W-:Y:S01]  /*0d60*/  STL [R1+0x114], R6 ;  /* 0x0001140601007387 */ /* 0x0005e20000100800 */
[----:B------:R-:W-:Y:S02]  /*0d70*/  IMAD R78, R72, R9, R78 ;  /* 0x00000009484e7224 */ /* 0x000fe400078e024e */
[----:B------:R-:W-:Y:S01]  /*0d80*/  IMAD.HI.U32 R9, R73, R77, RZ ;  /* 0x0000004d49097227 */ /* 0x000fe200078e00ff */
[----:B------:R3:W-:Y:S01]  /*0d90*/  STL [R1+0x238], R4 ;  /* 0x0002380401007387 */ /* 0x0007e20000100800 */
[----:B------:R-:W-:Y:S02]  /*0da0*/  IABS R92, R10 ;  /* 0x0000000a005c7213 */ /* 0x000fe40000000000 */
[C---:B-1----:R-:W-:Y:S01]  /*0db0*/  VIADD R8, R0.reuse, 0xa ;  /* 0x0000000a00087836 */ /* 0x042fe20000000000 */
[----:B------:R1:W-:Y:S01]  /*0dc0*/  STL [R1+0x880], R10 ;  /* 0x0008800a01007387 */ /* 0x0003e20000100800 */
[----:B------:R-:W-:-:S02]  /*0dd0*/  VIADD R7, R0, 0xb ;  /* 0x0000000b00077836 */ /* 0x000fc40000000000 */
[C---:B--2---:R-:W-:Y:S01]  /*0de0*/  VIADD R6, R0.reuse, 0xc ;  /* 0x0000000c00067836 */ /* 0x044fe20000000000 */
[----:B------:R2:W-:Y:S01]  /*0df0*/  STL [R1+0x884], R8 ;  /* 0x0008840801007387 */ /* 0x0005e20000100800 */
[----:B------:R-:W-:Y:S01]  /*0e00*/  IMAD.MOV R9, RZ, RZ, -R9 ;  /* 0x000000ffff097224 */ /* 0x000fe200078e0a09 */
[----:B------:R-:W-:Y:S01]  /*0e10*/  IABS R125, R7 ;  /* 0x00000007007d7213 */ /* 0x000fe20000000000 */
[----:B---3--:R-:W-:Y:S01]  /*0e20*/  VIADD R4, R0, 0xd ;  /* 0x0000000d00047836 */ /* 0x008fe20000000000 */
[----:B------:R-:W-:Y:S01]  /*0e30*/  IABS R149, R6 ;  /* 0x0000000600957213 */ /* 0x000fe20000000000 */
[----:B------:R3:W-:Y:S01]  /*0e40*/  STL [R1+0x888], R7 ;  /* 0x0008880701007387 */ /* 0x0007e20000100800 */
[C---:B------:R-:W-:Y:S01]  /*0e50*/  IMAD R77, R72.reuse, R9, R77 ;  /* 0x00000009484d7224 */ /* 0x040fe200078e024d */
[----:B------:R-:W-:Y:S01]  /*0e60*/  IABS R108, R8 ;  /* 0x00000008006c7213 */ /* 0x000fe20000000000 */
[----:B------:R-:W-:Y:S01]  /*0e70*/  IMAD R150, R72, R11, R150 ;  /* 0x0000000b48967224 */ /* 0x000fe200078e0296 */
[----:B-1----:R-:W-:Y:S01]  /*0e80*/  IABS R10, R4 ;  /* 0x00000004000a7213 */ /* 0x002fe20000000000 */
[----:B------:R-:W-:Y:S01]  /*0e90*/  STL [R1+0x890], R6 ;  /* 0x0008900601007387 */ /* 0x000fe20000100800 */
[----:B--2---:R-:W-:-:S03]  /*0ea0*/  IMAD.HI.U32 R8, R73, R149, RZ ;  /* 0x0000009549087227 */ /* 0x004fc600078e00ff */
[----:B------:R1:W-:Y:S01]  /*0eb0*/  STL [R1+0x8a4], R4 ;  /* 0x0008a40401007387 */ /* 0x0003e20000100800 */
[----:B------:R-:W-:-:S04]  /*0ec0*/  IMAD.HI.U32 R9, R73, R10, RZ ;  /* 0x0000000a49097227 */ /* 0x000fc800078e00ff */
[----:B---3--:R-:W-:-:S04]  /*0ed0*/  IMAD.HI.U32 R7, R73, R125, RZ ;  /* 0x0000007d49077227 */ /* 0x008fc800078e00ff */
[----:B------:R-:W-:Y:S02]  /*0ee0*/  IMAD.MOV R9, RZ, RZ, -R9 ;  /* 0x000000ffff097224 */ /* 0x000fe400078e0a09 */
[----:B-1----:R-:W-:-:S04]  /*0ef0*/  IMAD.HI.U32 R4, R73, R92, RZ ;  /* 0x0000005c49047227 */ /* 0x002fc800078e00ff */
[----:B------:R-:W-:Y:S02]  /*0f00*/  IMAD.MOV R11, RZ, RZ, -R4 ;  /* 0x000000ffff0b7224 */ /* 0x000fe400078e0a04 */
[----:B------:R-:W-:Y:S02]  /*0f10*/  IMAD.MOV R8, RZ, RZ, -R8 ;  /* 0x000000ffff087224 */ /* 0x000fe400078e0a08 */
[----:B------:R-:W-:Y:S02]  /*0f20*/  IMAD.MOV R7, RZ, RZ, -R7 ;  /* 0x000000ffff077224 */ /* 0x000fe400078e0a07 */
[----:B------:R-:W-:-:S04]  /*0f30*/  IMAD.HI.U32 R6, R73, R108, RZ ;  /* 0x0000006c49067227 */ /* 0x000fc800078e00ff */
[C---:B------:R-:W-:Y:S02]  /*0f40*/  IMAD R4, R72.reuse, R9, R10 ;  /* 0x0000000948047224 */ /* 0x040fe400078e020a */
[C---:B------:R-:W-:Y:S02]  /*0f50*/  IMAD R92, R72.reuse, R11, R92 ;  /* 0x0000000b485c7224 */ /* 0x040fe400078e025c */
[----:B------:R-:W-:Y:S01]  /*0f60*/  IMAD R149, R72, R8, R149 ;  /* 0x0000000848957224 */ /* 0x000fe200078e0295 */
[----:B------:R1:W-:Y:S01]  /*0f70*/  STL [R1+0x4c], R4 ;  /* 0x00004c0401007387 */ /* 0x0003e20000100800 */
[----:B------:R-:W-:Y:S02]  /*0f80*/  VIADD R11, R0, 0xe ;  /* 0x0000000e000b7836 */ /* 0x000fe40000000000 */
[----:B------:R-:W-:Y:S02]  /*0f90*/  IMAD R125, R72, R7, R125 ;  /* 0x00000007487d7224 */ /* 0x000fe400078e027d */
[C---:B------:R-:W-:Y:S01]  /*0fa0*/  VIADD R8, R0.reuse, 0xf ;  /* 0x0000000f00087836 */ /* 0x040fe20000000000 */
[----:B------:R-:W-:Y:S01]  /*0fb0*/  STL [R1+0x8b0], R11 ;  /* 0x0008b00b01007387 */ /* 0x000fe20000100800 */
[----:B------:R-:W-:Y:S01]  /*0fc0*/  IMAD.MOV R13, RZ, RZ, -R6 ;  /* 0x000000ffff0d7224 */ /* 0x000fe200078e0a06 */
[----:B------:R-:W-:Y:S01]  /*0fd0*/  IABS R10, R11 ;  /* 0x0000000b000a7213 */ /* 0x000fe20000000000 */
[C---:B------:R-:W-:Y:S01]  /*0fe0*/  VIADD R7, R0.reuse, 0x10 ;  /* 0x0000001000077836 */ /* 0x040fe20000000000 */
[----:B------:R2:W-:Y:S01]  /*0ff0*/  STL [R1+0x8c4], R8 ;  /* 0x0008c40801007387 */ /* 0x0005e20000100800 */
[C---:B------:R-:W-:Y:S01]  /*1000*/  VIADD R6, R0.reuse, 0x11 ;  /* 0x0000001100067836 */ /* 0x040fe20000000000 */
[----:B------:R-:W-:Y:S01]  /*1010*/  IABS R12, R8 ;  /* 0x00000008000c7213 */ /* 0x000fe20000000000 */
[----:B-1----:R-:W-:Y:S01]  /*1020*/  VIADD R4, R0, 0x12 ;  /* 0x0000001200047836 */ /* 0x002fe20000000000 */
[----:B------:R1:W-:Y:S01]  /*1030*/  STL [R1+0x8d0], R7 ;  /* 0x0008d00701007387 */ /* 0x0003e20000100800 */
[----:B------:R-:W-:Y:S01]  /*1040*/  IMAD R108, R72, R13, R108 ;  /* 0x0000000d486c7224 */ /* 0x000fe200078e026c */
[----:B------:R-:W-:Y:S01]  /*1050*/  IABS R93, R6 ;  /* 0x00000006005d7213 */ /* 0x000fe20000000000 */
[C---:B------:R-:W-:Y:S01]  /*1060*/  VIADD R14, R0.reuse, 0x13 ;  /* 0x00000013000e7836 */ /* 0x040fe20000000000 */
[----:B------:R3:W-:Y:S01]  /*1070*/  STL [R1+0x8e4], R6 ;  /* 0x0008e40601007387 */ /* 0x0007e20000100800 */
[----:B------:R-:W-:Y:S01]  /*1080*/  IABS R107, R4 ;  /* 0x00000004006b7213 */ /* 0x000fe20000000000 */
[----:B------:R-:W-:Y:S01]  /*1090*/  VIADD R17, R0, 0x30 ;  /* 0x0000003000117836 */ /* 0x000fe20000000000 */
[----:B------:R-:W-:Y:S01]  /*10a0*/  IABS R76, R7 ;  /* 0x00000007004c7213 */ /* 0x000fe20000000000 */
[----:B------:R5:W-:Y:S01]  /*10b0*/  STL [R1+0x8e0], R4 ;  /* 0x0008e00401007387 */ /* 0x000be20000100800 */
[----:B--2---:R-:W-:Y:S01]  /*10c0*/  IMAD.HI.U32 R8, R73, R93, RZ ;  /* 0x0000005d49087227 */ /* 0x004fe200078e00ff */
[----:B------:R-:W-:-:S02]  /*10d0*/  IABS R126, R14 ;  /* 0x0000000e007e7213 */ /* 0x000fc40000000000 */
[----:B------:R-:W-:Y:S01]  /*10e0*/  IABS R82, R17 ;  /* 0x0000001100527213 */ /* 0x000fe20000000000 */
[----:B-1----:R-:W-:-:S04]  /*10f0*/  IMAD.HI.U32 R7, R73, R76, RZ ;  /* 0x0000004c49077227 */ /* 0x002fc800078e00ff */
[----:B---3--:R-:W-:-:S04]  /*1100*/  IMAD.HI.U32 R6, R73, R12, RZ ;  /* 0x0000000c49067227 */ /* 0x008fc800078e00ff */
[----:B-----5:R-:W-:-:S04]  /*1110*/  IMAD.HI.U32 R4, R73, R10, RZ ;  /* 0x0000000a49047227 */ /* 0x020fc800078e00ff */
[----:B------:R-:W-:Y:S02]  /*1120*/  IMAD.MOV R11, RZ, RZ, -R4 ;  /* 0x000000ffff0b7224 */ /* 0x000fe400078e0a04 */
[----:B------:R-:W-:Y:S02]  /*1130*/  IMAD.MOV R13, RZ, RZ, -R6 ;  /* 0x000000ffff0d7224 */ /* 0x000fe400078e0a06 */
[C---:B------:R-:W-:Y:S02]  /*1140*/  IMAD R6, R72.reuse, R11, R10 ;  /* 0x0000000b48067224 */ /* 0x040fe400078e020a */
[----:B------:R-:W-:Y:S02]  /*1150*/  IMAD R4, R72, R13, R12 ;  /* 0x0000000d48047224 */ /* 0x000fe400078e020c */
[C---:B------:R-:W-:Y:S01]  /*1160*/  VIADD R11, R0.reuse, 0x14 ;  /* 0x00000014000b7836 */ /* 0x040fe20000000000 */
[----:B------:R1:W-:Y:S01]  /*1170*/  STL [R1+0x120], R6 ;  /* 0x0001200601007387 */ /* 0x0003e20000100800 */
[----:B------:R-:W-:-:S02]  /*1180*/  VIADD R10, R0, 0x15 ;  /* 0x00000015000a7836 */ /* 0x000fc40000000000 */
[----:B------:R-:W-:Y:S01]  /*1190*/  IMAD.HI.U32 R9, R73, R107, RZ ;  /* 0x0000006b49097227 */ /* 0x000fe200078e00ff */
[----:B------:R2:W-:Y:S01]  /*11a0*/  STL [R1+0x234], R4 ;  /* 0x0002340401007387 */ /* 0x0005e20000100800 */
[----:B------:R-:W-:Y:S02]  /*11b0*/  IABS R140, R11 ;  /* 0x0000000b008c7213 */ /* 0x000fe40000000000 */
[----:B------:R-:W-:Y:S01]  /*11c0*/  IMAD.MOV R7, RZ, RZ, -R7 ;  /* 0x000000ffff077224 */ /* 0x000fe200078e0a07 */
[----:B------:R3:W-:Y:S01]  /*11d0*/  STL [R1+0x8dc], R14 ;  /* 0x0008dc0e01007387 */ /* 0x0007e20000100800 */
[----:B------:R-:W-:Y:S02]  /*11e0*/  IMAD.MOV R8, RZ, RZ, -R8 ;  /* 0x000000ffff087224 */ /* 0x000fe400078e0a08 */
[----:B-1----:R-:W-:Y:S01]  /*11f0*/  VIADD R6, R0, 0x16 ;  /* 0x0000001600067836 */ /* 0x002fe20000000000 */
[----:B------:R-:W-:Y:S01]  /*1200*/  STL [R1+0x8d8], R11 ;  /* 0x0008d80b01007387 */ /* 0x000fe20000100800 */
[----:B------:R-:W-:-:S02]  /*1210*/  IMAD.MOV R9, RZ, RZ, -R9 ;  /* 0x000000ffff097224 */ /* 0x000fc400078e0a09 */
[----:B--2---:R-:W-:Y:S01]  /*1220*/  VIADD R4, R0, 0x17 ;  /* 0x0000001700047836 */ /* 0x004fe20000000000 */
[----:B------:R1:W-:Y:S01]  /*1230*/  STL [R1+0x8d4], R10 ;  /* 0x0008d40a01007387 */ /* 0x0003e20000100800 */
[----:B------:R-:W-:Y:S01]  /*1240*/  IABS R12, R6 ;  /* 0x00000006000c7213 */ /* 0x000fe20000000000 */
[C---:B------:R-:W-:Y:S02]  /*1250*/  IMAD R76, R72.reuse, R7, R76 ;  /* 0x00000007484c7224 */ /* 0x040fe400078e024c */
[----:B---3--:R-:W-:Y:S01]  /*1260*/  IABS R14, R4 ;  /* 0x00000004000e7213 */ /* 0x008fe20000000000 */
[C---:B------:R-:W-:Y:S01]  /*1270*/  IMAD R93, R72.reuse, R8, R93 ;  /* 0x00000008485d7224 */ /* 0x040fe200078e025d */
[----:B------:R2:W-:Y:S01]  /*1280*/  STL [R1+0x8cc], R6 ;  /* 0x0008cc0601007387 */ /* 0x0005e20000100800 */
[----:B------:R-:W-:Y:S02]  /*1290*/  IMAD R107, R72, R9, R107 ;  /* 0x00000009486b7224 */ /* 0x000fe400078e026b */
[C---:B------:R-:W-:Y:S01]  /*12a0*/  IMAD.HI.U32 R8, R73.reuse, R12, RZ ;  /* 0x0000000c49087227 */ /* 0x040fe200078e00ff */
[----:B-1----:R-:W-:Y:S01]  /*12b0*/  IABS R10, R10 ;  /* 0x0000000a000a7213 */ /* 0x002fe20000000000 */
[----:B------:R1:W-:Y:S02]  /*12c0*/  STL [R1+0x8e8], R4 ;  /* 0x0008e80401007387 */ /* 0x0003e40000100800 */
[----:B------:R-:W-:-:S04]  /*12d0*/  IMAD.HI.U32 R9, R73, R14, RZ ;  /* 0x0000000e49097227 */ /* 0x000fc800078e00ff */
[----:B------:R-:W-:-:S04]  /*12e0*/  IMAD.HI.U32 R7, R73, R10, RZ ;  /* 0x0000000a49077227 */ /* 0x000fc800078e00ff */
[----:B--2---:R-:W-:-:S04]  /*12f0*/  IMAD.HI.U32 R6, R73, R140, RZ ;  /* 0x0000008c49067227 */ /* 0x004fc800078e00ff */
[----:B------:R-:W-:Y:S02]  /*1300*/  IMAD.MOV R7, RZ, RZ, -R7 ;  /* 0x000000ffff077224 */ /* 0x000fe400078e0a07 */
[----:B-1----:R-:W-:-:S04]  /*1310*/  IMAD.HI.U32 R4, R73, R126, RZ ;  /* 0x0000007e49047227 */ /* 0x002fc800078e00ff */
[----:B------:R-:W-:Y:S02]  /*1320*/  IMAD.MOV R15, RZ, RZ, -R8 ;  /* 0x000000ffff0f7224 */ /* 0x000fe400078e0a08 */
[----:B------:R-:W-:Y:S02]  /*1330*/  IMAD.MOV R9, RZ, RZ, -R9 ;  /* 0x000000ffff097224 */ /* 0x000fe400078e0a09 */
[----:B------:R-:W-:Y:S02]  /*1340*/  IMAD.MOV R13, RZ, RZ, -R6 ;  /* 0x000000ffff0d7224 */ /* 0x000fe400078e0a06 */
[C---:B------:R-:W-:Y:S02]  /*1350*/  IMAD R7, R72.reuse, R7, R10 ;  /* 0x0000000748077224 */ /* 0x040fe400078e020a */
[----:B------:R-:W-:Y:S02]  /*1360*/  IMAD.MOV R11, RZ, RZ, -R4 ;  /* 0x000000ffff0b7224 */ /* 0x000fe400078e0a04 */
[C---:B------:R-:W-:Y:S01]  /*1370*/  IMAD R6, R72.reuse, R15, R12 ;  /* 0x0000000f48067224 */ /* 0x040fe200078e020c */
[----:B------:R1:W-:Y:S01]  /*1380*/  STL [R1+0x50], R7 ;  /* 0x0000500701007387 */ /* 0x0003e20000100800 */
[----:B------:R-:W-:-:S02]  /*1390*/  IMAD R4, R72, R9, R14 ;  /* 0x0000000948047224 */ /* 0x000fc400078e020e */
[C---:B------:R-:W-:Y:S01]  /*13a0*/  VIADD R10, R0.reuse, 0x18 ;  /* 0x00000018000a7836 */ /* 0x040fe20000000000 */
[----:B------:R2:W-:Y:S01]  /*13b0*/  STL [R1+0x11c], R6 ;  /* 0x00011c0601007387 */ /* 0x0005e20000100800 */
[C---:B------:R-:W-:Y:S02]  /*13c0*/  VIADD R8, R0.reuse, 0x19 ;  /* 0x0000001900087836 */ /* 0x040fe40000000000 */
[C---:B------:R-:W-:Y:S01]  /*13d0*/  VIADD R12, R0.reuse, 0x1e ;  /* 0x0000001e000c7836 */ /* 0x040fe20000000000 */
[----:B------:R3:W-:Y:S01]  /*13e0*/  STL [R1+0x274], R4 ;  /* 0x0002740401007387 */ /* 0x0007e20000100800 */
[----:B------:R-:W-:Y:S01]  /*13f0*/  IABS R79, R10 ;  /* 0x0000000a004f7213 */ /* 0x000fe20000000000 */
[C---:B-1----:R-:W-:Y:S01]  /*1400*/  VIADD R7, R0.reuse, 0x1a ;  /* 0x0000001a00077836 */ /* 0x042fe20000000000 */
[----:B------:R-:W-:Y:S01]  /*1410*/  IABS R94, R8 ;  /* 0x00000008005e7213 */ /* 0x000fe20000000000 */
[----:B------:R1:W-:Y:S01]  /*1420*/  STL [R1+0x8c8], R10 ;  /* 0x0008c80a01007387 */ /* 0x0003e20000100800 */
[----:B------:R-:W-:-:S02]  /*1430*/  VIADD R14, R0, 0x1f ;  /* 0x0000001f000e7836 */ /* 0x000fc40000000000 */
[C---:B--2---:R-:W-:Y:S01]  /*1440*/  VIADD R6, R0.reuse, 0x1b ;  /* 0x0000001b00067836 */ /* 0x044fe20000000000 */
[----:B------:R-:W-:Y:S01]  /*1450*/  STL [R1+0x8ec], R8 ;  /* 0x0008ec0801007387 */ /* 0x000fe20000100800 */
[----:B------:R-:W-:Y:S01]  /*1460*/  IABS R110, R7 ;  /* 0x00000007006e7213 */ /* 0x000fe20000000000 */
[C---:B---3--:R-:W-:Y:S02]  /*1470*/  VIADD R4, R0.reuse, 0x1c ;  /* 0x0000001c00047836 */ /* 0x048fe40000000000 */
[----:B------:R2:W-:Y:S01]  /*1480*/  STL [R1+0x8f4], R7 ;  /* 0x0008f40701007387 */ /* 0x0005e20000100800 */
[----:B------:R-:W-:Y:S01]  /*1490*/  IABS R127, R6 ;  /* 0x00000006007f7213 */ /* 0x000fe20000000000 */
[----:B-1----:R-:W-:Y:S01]  /*14a0*/  VIADD R10, R0, 0x1d ;  /* 0x0000001d000a7836 */ /* 0x002fe20000000000 */
[----:B------:R-:W-:Y:S01]  /*14b0*/  IABS R151, R4 ;  /* 0x0000000400977213 */ /* 0x000fe20000000000 */
[----:B------:R1:W-:Y:S01]  /*14c0*/  STL [R1+0x900], R6 ;  /* 0x0009000601007387 */ /* 0x0003e20000100800 */
[----:B------:R-:W-:-:S02]  /*14d0*/  IMAD R126, R72, R11, R126 ;  /* 0x0000000b487e7224 */ /* 0x000fc400078e027e */
[----:B------:R-:W-:Y:S01]  /*14e0*/  IMAD R140, R72, R13, R140 ;  /* 0x0000000d488c7224 */ /* 0x000fe200078e028c */
[----:B------:R3:W-:Y:S01]  /*14f0*/  STL [R1+0x8fc], R4 ;  /* 0x0008fc0401007387 */ /* 0x0007e20000100800 */
[----:B------:R-:W-:Y:S02]  /*1500*/  VIADD R15, R0, 0x20 ;  /* 0x00000020000f7836 */ /* 0x000fe40000000000 */
[C---:B--2---:R-:W-:Y:S01]  /*1510*/  IMAD.HI.U32 R7, R73.reuse, R110, RZ ;  /* 0x0000006e49077227 */ /* 0x044fe200078e00ff */
[----:B------:R2:W-:Y:S02]  /*1520*/  STL [R1+0x90c], R10 ;  /* 0x00090c0a01007387 */ /* 0x0005e40000100800 */
[----:B------:R-:W-:Y:S01]  /*1530*/  IABS R81, R15 ;  /* 0x0000000f00517213 */ /* 0x000fe20000000000 */
[C---:B-1----:R-:W-:Y:S01]  /*1540*/  IMAD.HI.U32 R6, R73.reuse, R94, RZ ;  /* 0x0000005e49067227 */ /* 0x042fe200078e00ff */
[----:B------:R1:W-:Y:S03]  /*1550*/  STL [R1+0x908], R12 ;  /* 0x0009080c01007387 */ /* 0x0003e60000100800 */
[----:B---3--:R-:W-:Y:S01]  /*1560*/  IMAD.HI.U32 R4, R73, R79, RZ ;  /* 0x0000004f49047227 */ /* 0x008fe200078e00ff */
[----:B------:R3:W-:Y:S01]  /*1570*/  STL [R1+0x910], R14 ;  /* 0x0009100e01007387 */ /* 0x0007e20000100800 */
[----:B--2---:R-:W-:-:S02]  /*1580*/  IABS R10, R10 ;  /* 0x0000000a000a7213 */ /* 0x004fc40000000000 */
[----:B------:R-:W-:Y:S01]  /*1590*/  IMAD.MOV R4, RZ, RZ, -R4 ;  /* 0x000000ffff047224 */ /* 0x000fe200078e0a04 */
[----:B------:R-:W-:Y:S01]  /*15a0*/  STL [R1+0x918], R15 ;  /* 0x0009180f01007387 */ /* 0x000fe20000100800 */
[----:B------:R-:W-:Y:S01]  /*15b0*/  IMAD.MOV R7, RZ, RZ, -R7 ;  /* 0x000000ffff077224 */ /* 0x000fe200078e0a07 */
[----:B-1----:R-:W-:Y:S01]  /*15c0*/  IABS R12, R12 ;  /* 0x0000000c000c7213 */ /* 0x002fe20000000000 */
[----:B------:R-:W-:Y:S02]  /*15d0*/  IMAD.MOV R11, RZ, RZ, -R6 ;  /* 0x000000ffff0b7224 */ /* 0x000fe400078e0a06 */
[----:B------:R-:W-:Y:S01]  /*15e0*/  IMAD R79, R72, R4, R79 ;  /* 0x00000004484f7224 */ /* 0x000fe200078e024f */
[----:B---3--:R-:W-:Y:S01]  /*15f0*/  IABS R14, R14 ;  /* 0x0000000e000e7213 */ /* 0x008fe20000000000 */
[----:B------:R-:W-:Y:S02]  /*1600*/  VIADD R13, R0, 0x21 ;  /* 0x00000021000d7836 */ /* 0x000fe40000000000 */
[----:B------:R-:W-:-:S03]  /*1610*/  IMAD.HI.U32 R4, R73, R10, RZ ;  /* 0x0000000a49047227 */ /* 0x000fc600078e00ff */
[----:B------:R1:W-:Y:S01]  /*1620*/  STL [R1+0x924], R13 ;  /* 0x0009240d01007387 */ /* 0x0003e20000100800 */
[----:B------:R-:W-:Y:S01]  /*1630*/  IMAD R110, R72, R7, R110 ;  /* 0x00000007486e7224 */ /* 0x000fe200078e026e */
[----:B------:R-:W-:Y:S01]  /*1640*/  IABS R95, R13 ;  /* 0x0000000d005f7213 */ /* 0x000fe20000000000 */
[----:B------:R-:W-:-:S04]  /*1650*/  IMAD.HI.U32 R6, R73, R12, RZ ;  /* 0x0000000c49067227 */ /* 0x000fc800078e00ff */
[----:B------:R-:W-:-:S04]  /*1660*/  IMAD.HI.U32 R7, R73, R14, RZ ;  /* 0x0000000e49077227 */ /* 0x000fc800078e00ff */
[----:B------:R-:W-:Y:S02]  /*1670*/  IMAD R94, R72, R11, R94 ;  /* 0x0000000b485e7224 */ /* 0x000fe400078e025e */
[----:B------:R-:W-:Y:S02]  /*1680*/  IMAD.MOV R11, RZ, RZ, -R4 ;  /* 0x000000ffff0b7224 */ /* 0x000fe400078e0a04 */
[----:B-1----:R-:W-:Y:S02]  /*1690*/  IMAD.MOV R13, RZ, RZ, -R6 ;  /* 0x000000ffff0d7224 */ /* 0x002fe400078e0a06 */
[----:B------:R-:W-:Y:S02]  /*16a0*/  IMAD.MOV R7, RZ, RZ, -R7 ;  /* 0x000000ffff077224 */ /* 0x000fe400078e0a07 */
[----:B------:R-:W-:-:S04]  /*16b0*/  IMAD.HI.U32 R8, R73, R127, RZ ;  /* 0x0000007f49087227 */ /* 0x000fc800078e00ff */
[----:B------:R-:W-:-:S04]  /*16c0*/  IMAD.HI.U32 R9, R73, R151, RZ ;  /* 0x0000009749097227 */ /* 0x000fc800078e00ff */
[C---:B------:R-:W-:Y:S02]  /*16d0*/  IMAD R10, R72.reuse, R11, R10 ;  /* 0x0000000b480a7224 */ /* 0x040fe400078e020a */
[C---:B------:R-:W-:Y:S02]  /*16e0*/  IMAD R6, R72.reuse, R13, R12 ;  /* 0x0000000d48067224 */ /* 0x040fe400078e020c */
[----:B------:R-:W-:Y:S01]  /*16f0*/  IMAD R4, R72, R7, R14 ;  /* 0x0000000748047224 */ /* 0x000fe200078e020e */
[----:B------:R1:W-:Y:S01]  /*1700*/  STL [R1+0x58], R10 ;  /* 0x0000580a01007387 */ /* 0x0003e20000100800 */
[----:B------:R-:W-:Y:S02]  /*1710*/  IMAD.MOV R8, RZ, RZ, -R8 ;  /* 0x000000ffff087224 */ /* 0x000fe400078e0a08 */
[----:B------:R-:W-:Y:S01]  /*1720*/  IMAD.MOV R9, RZ, RZ, -R9 ;  /* 0x000000ffff097224 */ /* 0x000fe200078e0a09 */
[----:B------:R2:W-:Y:S01]  /*1730*/  STL [R1+0x118], R6 ;  /* 0x0001180601007387 */ /* 0x0005e20000100800 */
[----:B------:R-:W-:-:S02]  /*1740*/  VIADD R12, R0, 0x22 ;  /* 0x00000022000c7836 */ /* 0x000fc40000000000 */
[----:B------:R-:W-:Y:S01]  /*1750*/  VIADD R11, R0, 0x23 ;  /* 0x00000023000b7836 */ /* 0x000fe20000000000 */
[----:B------:R3:W-:Y:S01]  /*1760*/  STL [R1+0x278], R4 ;  /* 0x0002780401007387 */ /* 0x0007e20000100800 */
[----:B------:R-:W-:Y:S01]  /*1770*/  IMAD R127, R72, R8, R127 ;  /* 0x00000008487f7224 */ /* 0x000fe200078e027f */
[----:B------:R-:W-:Y:S01]  /*1780*/  IABS R112, R12 ;  /* 0x0000000c00707213 */ /* 0x000fe20000000000 */
[----:B-1----:R-:W-:Y:S01]  /*1790*/  VIADD R10, R0, 0x24 ;  /* 0x00000024000a7836 */ /* 0x002fe20000000000 */
[----:B------:R1:W-:Y:S01]  /*17a0*/  STL [R1+0x920], R12 ;  /* 0x0009200c01007387 */ /* 0x0003e20000100800 */
[----:B------:R-:W-:Y:S01]  /*17b0*/  IMAD R151, R72, R9, R151 ;  /* 0x0000000948977224 */ /* 0x000fe200078e0297 */
[----:B------:R-:W-:Y:S01]  /*17c0*/  IABS R128, R11 ;  /* 0x0000000b00807213 */ /* 0x000fe20000000000 */
[----:B--2---:R-:W-:Y:S01]  /*17d0*/  VIADD R6, R0, 0x25 ;  /* 0x0000002500067836 */ /* 0x004fe20000000000 */
[----:B------:R-:W-:Y:S01]  /*17e0*/  STL [R1+0x928], R11 ;  /* 0x0009280b01007387 */ /* 0x000fe20000100800 */
[----:B------:R-:W-:Y:S01]  /*17f0*/  IMAD.HI.U32 R8, R73, R81, RZ ;  /* 0x0000005149087227 */ /* 0x000fe200078e00ff */
[----:B------:R-:W-:-:S02]  /*1800*/  IABS R154, R10 ;  /* 0x0000000a009a7213 */ /* 0x000fc40000000000 */
[----:B------:R2:W-:Y:S01]  /*1810*/  STL [R1+0x930], R10 ;  /* 0x0009300a01007387 */ /* 0x0005e20000100800 */
[----:B---3--:R-:W-:Y:S02]  /*1820*/  VIADD R4, R0, 0x26 ;  /* 0x0000002600047836 */ /* 0x008fe40000000000 */
[----:B------:R-:W-:Y:S01]  /*1830*/  IMAD.HI.U32 R9, R73, R95, RZ ;  /* 0x0000005f49097227 */ /* 0x000fe200078e00ff */
[----:B------:R3:W-:Y:S02]  /*1840*/  STL [R1+0x934], R6 ;  /* 0x0009340601007387 */ /* 0x0007e40000100800 */
[----:B-1----:R-:W-:Y:S01]  /*1850*/  IABS R12, R4 ;  /* 0x00000004000c7213 */ /* 0x002fe20000000000 */
[----:B------:R-:W-:Y:S01]  /*1860*/  IMAD.MOV R8, RZ, RZ, -R8 ;  /* 0x000000ffff087224 */ /* 0x000fe200078e0a08 */
[----:B------:R1:W-:Y:S01]  /*1870*/  STL [R1+0x93c], R4 ;  /* 0x00093c0401007387 */ /* 0x0003e20000100800 */
[----:B------:R-:W-:Y:S01]  /*1880*/  IMAD.MOV R9, RZ, RZ, -R9 ;  /* 0x000000ffff097224 */ /* 0x000fe200078e0a09 */
[----:B--2---:R-:W-:Y:S01]  /*1890*/  IABS R10, R6 ;  /* 0x00000006000a7213 */ /* 0x004fe20000000000 */
[----:B------:R-:W-:-:S02]  /*18a0*/  IMAD R81, R72, R8, R81 ;  /* 0x0000000848517224 */ /* 0x000fc400078e0251 */
[----:B------:R-:W-:Y:S02]  /*18b0*/  IMAD R95, R72, R9, R95 ;  /* 0x00000009485f7224 */ /* 0x000fe400078e025f */
[----:B------:R-:W-:-:S04]  /*18c0*/  IMAD.HI.U32 R8, R73, R10, RZ ;  /* 0x0000000a49087227 */ /* 0x000fc800078e00ff */
[----:B------:R-:W-:-:S04]  /*18d0*/  IMAD.HI.U32 R9, R73, R12, RZ ;  /* 0x0000000c49097227 */ /* 0x000fc800078e00ff */
[----:B---3--:R-:W-:-:S04]  /*18e0*/  IMAD.HI.U32 R6, R73, R128, RZ ;  /* 0x0000008049067227 */ /* 0x008fc800078e00ff */
[----:B-1----:R-:W-:-:S04]  /*18f0*/  IMAD.HI.U32 R4, R73, R112, RZ ;  /* 0x0000007049047227 */ /* 0x002fc800078e00ff */
[----:B------:R-:W-:-:S04]  /*1900*/  IMAD.HI.U32 R7, R73, R154, RZ ;  /* 0x0000009a49077227 */ /* 0x000fc800078e00ff */
[----:B------:R-:W-:Y:S02]  /*1910*/  IMAD.MOV R15, RZ, RZ, -R8 ;  /* 0x000000ffff0f7224 */ /* 0x000fe400078e0a08 */
[----:B------:R-:W-:Y:S02]  /*1920*/  IMAD.MOV R9, RZ, RZ, -R9 ;  /* 0x000000ffff097224 */ /* 0x000fe400078e0a09 */
[----:B------:R-:W-:Y:S02]  /*1930*/  IMAD.MOV R13, RZ, RZ, -R6 ;  /* 0x000000ffff0d7224 */ /* 0x000fe400078e0a06 */
[----:B------:R-:W-:Y:S02]  /*1940*/  IMAD.MOV R11, RZ, RZ, -R4 ;  /* 0x000000ffff0b7224 */ /* 0x000fe400078e0a04 */
[----:B------:R-:W-:Y:S02]  /*1950*/  IMAD.MOV R7, RZ, RZ, -R7 ;  /* 0x000000ffff077224 */ /* 0x000fe400078e0a07 */
[----:B------:R-:W-:-:S02]  /*1960*/  IMAD R6, R72, R15, R10 ;  /* 0x0000000f48067224 */ /* 0x000fc400078e020a */
[----:B------:R-:W-:Y:S02]  /*1970*/  IMAD R4, R72, R9, R12 ;  /* 0x0000000948047224 */ /* 0x000fe400078e020c */
[----:B------:R-:W-:Y:S01]  /*1980*/  VIADD R10, R0, 0x28 ;  /* 0x00000028000a7836 */ /* 0x000fe20000000000 */
[----:B------:R1:W-:Y:S01]  /*1990*/  STL [R1+0x84], R6 ;  /* 0x0000840601007387 */ /* 0x0003e20000100800 */
[----:B------:R-:W-:Y:S02]  /*19a0*/  IMAD R154, R72, R7, R154 ;  /* 0x00000007489a7224 */ /* 0x000fe400078e029a */
[C---:B------:R-:W-:Y:S01]  /*19b0*/  VIADD R8, R0.reuse, 0x29 ;  /* 0x0000002900087836 */ /* 0x040fe20000000000 */
[----:B------:R2:W-:Y:S01]  /*19c0*/  STL [R1+0x12c], R4 ;  /* 0x00012c0401007387 */ /* 0x0005e20000100800 */
[C---:B------:R-:W-:Y:S01]  /*19d0*/  VIADD R7, R0.reuse, 0x2a ;  /* 0x0000002a00077836 */ /* 0x040fe20000000000 */
[----:B------:R-:W-:Y:S01]  /*19e0*/  IABS R80, R10 ;  /* 0x0000000a00507213 */ /* 0x000fe20000000000 */
[C---:B------:R-:W-:Y:S01]  /*19f0*/  VIADD R12, R0.reuse, 0x2e ;  /* 0x0000002e000c7836 */ /* 0x040fe20000000000 */
[----:B------:R3:W-:Y:S01]  /*1a00*/  STL [R1+0x948], R10 ;  /* 0x0009480a01007387 */ /* 0x0007e20000100800 */
[----:B------:R-:W-:Y:S01]  /*1a10*/  IABS R96, R8 ;  /* 0x0000000800607213 */ /* 0x000fe20000000000 */
[----:B-1----:R-:W-:Y:S01]  /*1a20*/  VIADD R6, R0, 0x2b ;  /* 0x0000002b00067836 */ /* 0x002fe20000000000 */
[----:B------:R-:W-:Y:S01]  /*1a30*/  IABS R111, R7 ;  /* 0x00000007006f7213 */ /* 0x000fe20000000000 */
[----:B------:R1:W-:Y:S01]  /*1a40*/  STL [R1+0x954], R8 ;  /* 0x0009540801007387 */ /* 0x0003e20000100800 */
[----:B------:R-:W-:-:S02]  /*1a50*/  IMAD R112, R72, R11, R112 ;  /* 0x0000000b48707224 */ /* 0x000fc400078e0270 */
[C---:B--2---:R-:W-:Y:S01]  /*1a60*/  VIADD R4, R0.reuse, 0x2c ;  /* 0x0000002c00047836 */ /* 0x044fe20000000000 */
[----:B------:R-:W-:Y:S01]  /*1a70*/  STL [R1+0x950], R7 ;  /* 0x0009500701007387 */ /* 0x000fe20000100800 */
[----:B------:R-:W-:Y:S01]  /*1a80*/  IABS R129, R6 ;  /* 0x0000000600817213 */ /* 0x000fe20000000000 */
[C---:B---3--:R-:W-:Y:S02]  /*1a90*/  VIADD R10, R0.reuse, 0x2d ;  /* 0x0000002d000a7836 */ /* 0x048fe40000000000 */
[----:B------:R2:W-:Y:S01]  /*1aa0*/  STL [R1+0x958], R6 ;  /* 0x0009580601007387 */ /* 0x0005e20000100800 */
[----:B------:R-:W-:Y:S01]  /*1ab0*/  IABS R152, R4 ;  /* 0x0000000400987213 */ /* 0x000fe20000000000 */
[----:B------:R-:W-:Y:S02]  /*1ac0*/  VIADD R15, R0, 0x31 ;  /* 0x00000031000f7836 */ /* 0x000fe40000000000 */
[----:B------:R3:W-:Y:S01]  /*1ad0*/  STL [R1+0x960], R4 ;  /* 0x0009600401007387 */ /* 0x0007e20000100800 */
[----:B-1----:R-:W-:-:S02]  /*1ae0*/  IMAD.HI.U32 R8, R73, R129, RZ ;  /* 0x0000008149087227 */ /* 0x002fc400078e00ff */
[----:B------:R-:W-:Y:S01]  /*1af0*/  IABS R98, R15 ;  /* 0x0000000f00627213 */ /* 0x000fe20000000000 */
[----:B------:R1:W-:Y:S01]  /*1b00*/  STL [R1+0x96c], R10 ;  /* 0x00096c0a01007387 */ /* 0x0003e20000100800 */
[----:B------:R-:W-:Y:S02]  /*1b10*/  IMAD R128, R72, R13, R128 ;  /* 0x0000000d48807224 */ /* 0x000fe400078e0280 */
[C---:B--2---:R-:W-:Y:S01]  /*1b20*/  IMAD.HI.U32 R6, R73.reuse, R96, RZ ;  /* 0x0000006049067227 */ /* 0x044fe200078e00ff */
[----:B------:R2:W-:Y:S03]  /*1b30*/  STL [R1+0x968], R12 ;  /* 0x0009680c01007387 */ /* 0x0005e60000100800 */
[----:B---3--:R-:W-:Y:S01]  /*1b40*/  IMAD.HI.U32 R4, R73, R80, RZ ;  /* 0x0000005049047227 */ /* 0x008fe200078e00ff */
[----:B------:R-:W-:Y:S01]  /*1b50*/  STL [R1+0x978], R17 ;  /* 0x0009781101007387 */ /* 0x000fe20000100800 */
[----:B-1----:R-:W-:-:S02]  /*1b60*/  IABS R10, R10 ;  /* 0x0000000a000a7213 */ /* 0x002fc40000000000 */
[----:B------:R-:W-:Y:S01]  /*1b70*/  IMAD.MOV R11, RZ, RZ, -R4 ;  /* 0x000000ffff0b7224 */ /* 0x000fe200078e0a04 */
[----:B------:R1:W-:Y:S01]  /*1b80*/  STL [R1+0x97c], R15 ;  /* 0x00097c0f01007387 */ /* 0x0003e20000100800 */
[----:B------:R-:W-:Y:S01]  /*1b90*/  IMAD.MOV R13, RZ, RZ, -R6 ;  /* 0x000000ffff0d7224 */ /* 0x000fe200078e0a06 */
[----:B--2---:R-:W-:Y:S01]  /*1ba0*/  IABS R12, R12 ;  /* 0x0000000c000c7213 */ /* 0x004fe20000000000 */
[----:B------:R-:W-:-:S04]  /*1bb0*/  IMAD.HI.U32 R4, R73, R10, RZ ;  /* 0x0000000a49047227 */ /* 0x000fc800078e00ff */
[----:B------:R-:W-:-:S04]  /*1bc0*/  IMAD.HI.U32 R6, R73, R12, RZ ;  /* 0x0000000c49067227 */ /* 0x000fc800078e00ff */
[----:B------:R-:W-:Y:S02]  /*1bd0*/  IMAD.MOV R8, RZ, RZ, -R8 ;  /* 0x000000ffff087224 */ /* 0x000fe400078e0a08 */
[----:B------:R-:W-:Y:S02]  /*1be0*/  IMAD R80, R72, R11, R80 ;  /* 0x0000000b48507224 */ /* 0x000fe400078e0250 */
[----:B------:R-:W-:Y:S02]  /*1bf0*/  IMAD.MOV R11, RZ, RZ, -R4 ;  /* 0x000000ffff0b7224 */ /* 0x000fe400078e0a04 */
[----:B------:R-:W-:-:S04]  /*1c00*/  IMAD.HI.U32 R7, R73, R111, RZ ;  /* 0x0000006f49077227 */ /* 0x000fc800078e00ff */
[C---:B------:R-:W-:Y:S02]  /*1c10*/  IMAD R96, R72.reuse, R13, R96 ;  /* 0x0000000d48607224 */ /* 0x040fe400078e0260 */
[----:B------:R-:W-:Y:S02]  /*1c20*/  IMAD.MOV R13, RZ, RZ, -R6 ;  /* 0x000000ffff0d7224 */ /* 0x000fe400078e0a06 */
[----:B------:R-:W-:Y:S02]  /*1c30*/  IMAD R129, R72, R8, R129 ;  /* 0x0000000848817224 */ /* 0x000fe400078e0281 */
[----:B------:R-:W-:Y:S02]  /*1c40*/  VIADD R14, R0, 0x32 ;  /* 0x00000032000e7836 */ /* 0x000fe40000000000 */
[----:B------:R-:W-:-:S03]  /*1c50*/  IMAD.HI.U32 R8, R73, R98, RZ ;  /* 0x0000006249087227 */ /* 0x000fc600078e00ff */
[----:B------:R-:W-:Y:S01]  /*1c60*/  STL [R1+0x984], R14 ;  /* 0x0009840e01007387 */ /* 0x000fe20000100800 */
[C---:B------:R-:W-:Y:S01]  /*1c70*/  IMAD R6, R72.reuse, R11, R10 ;  /* 0x0000000b48067224 */ /* 0x040fe200078e020a */
[----:B------:R-:W-:Y:S01]  /*1c80*/  IABS R113, R14 ;  /* 0x0000000e00717213 */ /* 0x000fe20000000000 */
[----:B------:R-:W-:Y:S02]  /*1c90*/  IMAD.MOV R7, RZ, RZ, -R7 ;  /* 0x000000ffff077224 */ /* 0x000fe400078e0a07 */
[----:B------:R-:W-:Y:S01]  /*1ca0*/  IMAD R4, R72, R13, R12 ;  /* 0x0000000d48047224 */ /* 0x000fe200078e020c */
[----:B------:R2:W-:Y:S01]  /*1cb0*/  STL [R1+0x8c], R6 ;  /* 0x00008c0601007387 */ /* 0x0005e20000100800 */
[C---:B------:R-:W-:Y:S02]  /*1cc0*/  VIADD R11, R0.reuse, 0x33 ;  /* 0x00000033000b7836 */ /* 0x040fe40000000000 */
[----:B-1----:R-:W-:Y:S01]  /*1cd0*/  IMAD.MOV R15, RZ, RZ, -R8 ;  /* 0x000000ffff0f7224 */ /* 0x002fe200078e0a08 */
[----:B------:R1:W-:Y:S01]  /*1ce0*/  STL [R1+0x128], R4 ;  /* 0x0001280401007387 */ /* 0x0003e20000100800 */
[----:B------:R-:W-:Y:S01]  /*1cf0*/  VIADD R10, R0, 0x34 ;  /* 0x00000034000a7836 */ /* 0x000fe20000000000 */
[----:B------:R-:W-:Y:S01]  /*1d00*/  IABS R131, R11 ;  /* 0x0000000b00837213 */ /* 0x000fe20000000000 */
[----:B------:R-:W-:Y:S01]  /*1d10*/  IMAD R111, R72, R7, R111 ;  /* 0x00000007486f7224 */ /* 0x000fe200078e026f */
[----:B------:R3:W-:Y:S01]  /*1d20*/  STL [R1+0x990], R11 ;  /* 0x0009900b01007387 */ /* 0x0007e20000100800 */
[C---:B------:R-:W-:Y:S01]  /*1d30*/  VIADD R8, R0.reuse, 0x35 ;  /* 0x0000003500087836 */ /* 0x040fe20000000000 */
[----:B------:R-:W-:Y:S01]  /*1d40*/  IABS R155, R10 ;  /* 0x0000000a009b7213 */ /* 0x000fe20000000000 */
[----:B------:R-:W-:Y:S01]  /*1d50*/  IMAD.HI.U32 R7, R73, R82, RZ ;  /* 0x0000005249077227 */ /* 0x000fe200078e00ff */
[----:B------:R5:W-:Y:S03]  /*1d60*/  STL [R1+0x98c], R10 ;  /* 0x00098c0a01007387 */ /* 0x000be60000100800 */
[C---:B--2---:R-:W-:Y:S01]  /*1d70*/  VIADD R6, R0.reuse, 0x36 ;  /* 0x0000003600067836 */ /* 0x044fe20000000000 */
[----:B------:R2:W-:Y:S01]  /*1d80*/  STL [R1+0x99c], R8 ;  /* 0x00099c0801007387 */ /* 0x0005e20000100800 */
[----:B-1----:R-:W-:-:S02]  /*1d90*/  VIADD R4, R0, 0x38 ;  /* 0x0000003800047836 */ /* 0x002fc40000000000 */
[----:B------:R-:W-:Y:S01]  /*1da0*/  IMAD.MOV R7, RZ, RZ, -R7 ;  /* 0x000000ffff077224 */ /* 0x000fe200078e0a07 */
[----:B---3--:R-:W-:Y:S01]  /*1db0*/  IABS R11, R6 ;  /* 0x00000006000b7213 */ /* 0x008fe20000000000 */
[C---:B------:R-:W-:Y:S01]  /*1dc0*/  IMAD.HI.U32 R9, R73.reuse, R152, RZ ;  /* 0x0000009849097227 */ /* 0x040fe200078e00ff */
[----:B-----5:R-:W-:Y:S01]  /*1dd0*/  IABS R10, R8 ;  /* 0x00000008000a7213 */ /* 0x020fe20000000000 */
[----:B------:R1:W-:Y:S01]  /*1de0*/  STL [R1+0x998], R6 ;  /* 0x0009980601007387 */ /* 0x0003e20000100800 */
[----:B------:R-:W-:Y:S01]  /*1df0*/  IABS R84, R4 ;  /* 0x0000000400547213 */ /* 0x000fe20000000000 */
[----:B------:R-:W-:Y:S02]  /*1e00*/  IMAD R82, R72, R7, R82 ;  /* 0x0000000748527224 */ /* 0x000fe400078e0252 */
[----:B------:R3:W-:Y:S01]  /*1e10*/  STL [R1+0x9a8], R4 ;  /* 0x0009a80401007387 */ /* 0x0007e20000100800 */
[----:B------:R-:W-:-:S04]  /*1e20*/  IMAD.HI.U32 R7, R73, R10, RZ ;  /* 0x0000000a49077227 */ /* 0x000fc800078e00ff */
[----:B--2---:R-:W-:-:S04]  /*1e30*/  IMAD.HI.U32 R8, R73, R11, RZ ;  /* 0x0000000b49087227 */ /* 0x004fc800078e00ff */
[----:B-1----:R-:W-:-:S04]  /*1e40*/  IMAD.HI.U32 R6, R73, R155, RZ ;  /* 0x0000009b49067227 */ /* 0x002fc800078e00ff */
[----:B---3--:R-:W-:-:S04]  /*1e50*/  IMAD.HI.U32 R4, R73, R131, RZ ;  /* 0x0000008349047227 */ /* 0x008fc800078e00ff */
[----:B------:R-:W-:Y:S02]  /*1e60*/  IMAD.MOV R9, RZ, RZ, -R9 ;  /* 0x000000ffff097224 */ /* 0x000fe400078e0a09 */
[----:B------:R-:W-:Y:S02]  /*1e70*/  IMAD.MOV R6, RZ, RZ, -R6 ;  /* 0x000000ffff067224 */ /* 0x000fe400078e0a06 */
[----:B------:R-:W-:Y:S02]  /*1e80*/  IMAD.MOV R4, RZ, RZ, -R4 ;  /* 0x000000ffff047224 */ /* 0x000fe400078e0a04 */
[----:B------:R-:W-:Y:S02]  /*1e90*/  IMAD.MOV R7, RZ, RZ, -R7 ;  /* 0x000000ffff077224 */ /* 0x000fe400078e0a07 */
[----:B------:R-:W-:Y:S02]  /*1ea0*/  IMAD.MOV R8, RZ, RZ, -R8 ;  /* 0x000000ffff087224 */ /* 0x000fe400078e0a08 */
[----:B------:R-:W-:-:S02]  /*1eb0*/  IMAD R152, R72, R9, R152 ;  /* 0x0000000948987224 */ /* 0x000fc400078e0298 */
[----:B------:R-:W-:-:S04]  /*1ec0*/  IMAD.HI.U32 R9, R73, R113, RZ ;  /* 0x0000007149097227 */ /* 0x000fc800078e00ff */
[C---:B------:R-:W-:Y:S02]  /*1ed0*/  IMAD R155, R72.reuse, R6, R155 ;  /* 0x00000006489b7224 */ /* 0x040fe400078e029b */
[C---:B------:R-:W-:Y:S02]  /*1ee0*/  IMAD R131, R72.reuse, R4, R131 ;  /* 0x0000000448837224 */ /* 0x040fe400078e0283 */
[C---:B------:R-:W-:Y:S02]  /*1ef0*/  IMAD R6, R72.reuse, R7, R10 ;  /* 0x0000000748067224 */ /* 0x040fe400078e020a */
[----:B------:R-:W-:Y:S02]  /*1f00*/  IMAD R4, R72, R8, R11 ;  /* 0x0000000848047224 */ /* 0x000fe400078e020b */
[----:B------:R-:W-:Y:S01]  /*1f10*/  IMAD.MOV R9, RZ, RZ, -R9 ;  /* 0x000000ffff097224 */ /* 0x000fe200078e0a09 */
[----:B------:R1:W-:Y:S01]  /*1f20*/  STL [R1+0x94], R6 ;  /* 0x0000940601007387 */ /* 0x0003e20000100800 */
[----:B------:R-:W-:-:S02]  /*1f30*/  VIADD R12, R0, 0x39 ;  /* 0x00000039000c7836 */ /* 0x000fc40000000000 */
[----:B------:R-:W-:Y:S01]  /*1f40*/  VIADD R10, R0, 0x3a ;  /* 0x0000003a000a7836 */ /* 0x000fe20000000000 */
[----:B------:R2:W-:Y:S01]  /*1f50*/  STL [R1+0x124], R4 ;  /* 0x0001240401007387 */ /* 0x0005e20000100800 */
[----:B------:R-:W-:Y:S01]  /*1f60*/  IMAD R113, R72, R9, R113 ;  /* 0x0000000948717224 */ /* 0x000fe200078e0271 */
[----:B------:R-:W-:Y:S01]  /*1f70*/  IABS R97, R12 ;  /* 0x0000000c00617213 */ /* 0x000fe20000000000 */
[----:B------:R-:W-:Y:S01]  /*1f80*/  IMAD.HI.U32 R9, R73, R84, RZ ;  /* 0x0000005449097227 */ /* 0x000fe200078e00ff */
[----:B------:R3:W-:Y:S01]  /*1f90*/  STL [R1+0x9b4], R12 ;  /* 0x0009b40c01007387 */ /* 0x0007e20000100800 */
[----:B------:R-:W-:Y:S02]  /*1fa0*/  IABS R115, R10 ;  /* 0x0000000a00737213 */ /* 0x000fe40000000000 */
[C---:B-1----:R-:W-:Y:S01]  /*1fb0*/  VIADD R6, R0.reuse, 0x3c ;  /* 0x0000003c00067836 */ /* 0x042fe20000000000 */
[----:B------:R1:W-:Y:S01]  /*1fc0*/  STL [R1+0x9b0], R10 ;  /* 0x0009b00a01007387 */ /* 0x0003e20000100800 */
[----:B------:R-:W-:-:S02]  /*1fd0*/  VIADD R7, R0, 0x3b ;  /* 0x0000003b00077836 */ /* 0x000fc40000000000 */
[----:B--2---:R-:W-:Y:S02]  /*1fe0*/  VIADD R4, R0, 0x3d ;  /* 0x0000003d00047836 */ /* 0x004fe40000000000 */
[----:B------:R-:W-:Y:S01]  /*1ff0*/  IMAD.MOV R9, RZ, RZ, -R9 ;  /* 0x000000ffff097224 */ /* 0x000fe200078e0a09 */
[----:B------:R-:W-:Y:S01]  /*2000*/  STL [R1+0x9b8], R7 ;  /* 0x0009b80701007387 */ /* 0x000fe20000100800 */
[----:B------:R-:W-:Y:S01]  /*2010*/  IABS R130, R7 ;  /* 0x0000000700827213 */ /* 0x000fe20000000000 */
[C---:B------:R-:W-:Y:S01]  /*2020*/  IMAD R98, R72.reuse, R15, R98 ;  /* 0x0000000f48627224 */ /* 0x040fe200078e0262 */
[----:B---3--:R-:W-:Y:S01]  /*2030*/  IABS R12, R4 ;  /* 0x00000004000c7213 */ /* 0x008fe20000000000 */
[----:B------:R2:W-:Y:S01]  /*2040*/  STL [R1+0x9c0], R6 ;  /* 0x0009c00601007387 */ /* 0x0005e20000100800 */
[----:B-1----:R-:W-:Y:S01]  /*2050*/  IABS R10, R6 ;  /* 0x00000006000a7213 */ /* 0x002fe20000000000 */
[----:B------:R-:W-:Y:S02]  /*2060*/  IMAD R84, R72, R9, R84 ;  /* 0x0000000948547224 */ /* 0x000fe400078e0254 */
[----:B------:R1:W-:Y:S01]  /*2070*/  STL [R1+0x9c4], R4 ;  /* 0x0009c40401007387 */ /* 0x0003e20000100800 */
[----:B------:R-:W-:-:S04]  /*2080*/  IMAD.HI.U32 R9, R73, R12, RZ ;  /* 0x0000000c49097227 */ /* 0x000fc800078e00ff */
[----:B------:R-:W-:-:S04]  /*2090*/  IMAD.HI.U32 R8, R73, R10, RZ ;  /* 0x0000000a49087227 */ /* 0x000fc800078e00ff */
[----:B--2---:R-:W-:-:S04]  /*20a0*/  IMAD.HI.U32 R6, R73, R115, RZ ;  /* 0x0000007349067227 */ /* 0x004fc800078e00ff */
[----:B-1----:R-:W-:-:S04]  /*20b0*/  IMAD.HI.U32 R4, R73, R97, RZ ;  /* 0x0000006149047227 */ /* 0x002fc800078e00ff */
[----:B------:R-:W-:Y:S02]  /*20c0*/  IMAD.MOV R6, RZ, RZ, -R6 ;  /* 0x000000ffff067224 */ /* 0x000fe400078e0a06 */
[----:B------:R-:W-:-:S04]  /*20d0*/  IMAD.HI.U32 R7, R73, R130, RZ ;  /* 0x0000008249077227 */ /* 0x000fc800078e00ff */
[----:B------:R-:W-:Y:S02]  /*20e0*/  IMAD.MOV R4, RZ, RZ, -R4 ;  /* 0x000000ffff047224 */ /* 0x000fe400078e0a04 */
[----:B------:R-:W-:Y:S02]  /*20f0*/  IMAD.MOV R11, RZ, RZ, -R8 ;  /* 0x000000ffff0b7224 */ /* 0x000fe400078e0a08 */
[----:B------:R-:W-:Y:S02]  /*2100*/  IMAD.MOV R9, RZ, RZ, -R9 ;  /* 0x000000ffff097224 */ /* 0x000fe400078e0a09 */
[C---:B------:R-:W-:Y:S02]  /*2110*/  IMAD R115, R72.reuse, R6, R115 ;  /* 0x0000000648737224 */ /* 0x040fe400078e0273 */
[----:B------:R-:W-:Y:S02]  /*2120*/  IMAD.MOV R7, RZ, RZ, -R7 ;  /* 0x000000ffff077224 */ /* 0x000fe400078e0a07 */
[----:B------:R-:W-:-:S02]  /*2130*/  IMAD R97, R72, R4, R97 ;  /* 0x0000000448617224 */ /* 0x000fc400078e0261 */
[C---:B------:R-:W-:Y:S02]  /*2140*/  IMAD R6, R72.reuse, R11, R10 ;  /* 0x0000000b48067224 */ /* 0x040fe400078e020a */
[----:B------:R-:W-:Y:S02]  /*2150*/  IMAD R4, R72, R9, R12 ;  /* 0x0000000948047224 */ /* 0x000fe400078e020c */
[----:B------:R-:W-:Y:S01]  /*2160*/  VIADD R10, R0, 0x3e ;  /* 0x0000003e000a7836 */ /* 0x000fe20000000000 */
[----:B------:R1:W-:Y:S01]  /*2170*/  STL [R1+0x4], R6 ;  /* 0x0000040601007387 */ /* 0x0003e20000100800 */
[----:B------:R-:W-:Y:S02]  /*2180*/  IMAD R130, R72, R7, R130 ;  /* 0x0000000748827224 */ /* 0x000fe400078e0282 */
[C---:B------:R-:W-:Y:S01]  /*2190*/  VIADD R8, R0.reuse, 0x40 ;  /* 0x0000004000087836 */ /* 0x040fe20000000000 */
[----:B------:R2:W-:Y:S01]  /*21a0*/  STL [R1+0x90], R4 ;  /* 0x0000900401007387 */ /* 0x0005e20000100800 */
[----:B------:R-:W-:-:S02]  /*21b0*/  VIADD R7, R0, 0x41 ;  /* 0x0000004100077836 */ /* 0x000fc40000000000 */
[C---:B------:R-:W-:Y:S01]  /*21c0*/  VIADD R15, R0.reuse, 0x44 ;  /* 0x00000044000f7836 */ /* 0x040fe20000000000 */
[----:B------:R3:W-:Y:S01]  /*21d0*/  STL [R1+0x9cc], R10 ;  /* 0x0009cc0a01007387 */ /* 0x0007e20000100800 */
[----:B------:R-:W-:Y:S01]  /*21e0*/  IABS R83, R8 ;  /* 0x0000000800537213 */ /* 0x000fe20000000000 */
[C---:B-1----:R-:W-:Y:S01]  /*21f0*/  VIADD R6, R0.reuse, 0x42 ;  /* 0x0000004200067836 */ /* 0x042fe20000000000 */
[----:B------:R-:W-:Y:S01]  /*2200*/  IABS R99, R7 ;  /* 0x0000000700637213 */ /* 0x000fe20000000000 */
[----:B------:R1:W-:Y:S01]  /*2210*/  STL [R1+0x9d8], R8 ;  /* 0x0009d80801007387 */ /* 0x0003e20000100800 */
[C---:B------:R-:W-:Y:S01]  /*2220*/  VIADD R14, R0.reuse, 0x45 ;  /* 0x00000045000e7836 */ /* 0x040fe20000000000 */
[----:B------:R-:W-:Y:S01]  /*2230*/  IABS R156, R15 ;  /* 0x0000000f009c7213 */ /* 0x000fe20000000000 */
[C---:B--2---:R-:W-:Y:S01]  /*2240*/  VIADD R4, R0.reuse, 0x43 ;  /* 0x0000004300047836 */ /* 0x044fe20000000000 */
[----:B------:R2:W-:Y:S01]  /*2250*/  STL [R1+0x9e4], R7 ;  /* 0x0009e40701007387 */ /* 0x0005e20000100800 */
[----:B------:R-:W-:Y:S01]  /*2260*/  IABS R114, R6 ;  /* 0x0000000600727213 */ /* 0x000fe20000000000 */
[----:B------:R-:W-:Y:S01]  /*2270*/  VIADD R12, R0, 0x46 ;  /* 0x00000046000c7836 */ /* 0x000fe20000000000 */
[----:B---3--:R-:W-:Y:S01]  /*2280*/  IABS R10, R10 ;  /* 0x0000000a000a7213 */ /* 0x008fe20000000000 */
[----:B------:R3:W-:Y:S01]  /*2290*/  STL [R1+0x9e0], R6 ;  /* 0x0009e00601007387 */ /* 0x0007e20000100800 */
[----:B------:R-:W-:Y:S01]  /*22a0*/  IABS R133, R4 ;  /* 0x0000000400857213 */ /* 0x000fe20000000000 */
[----:B-1----:R-:W-:-:S02]  /*22b0*/  IMAD.HI.U32 R8, R73, R114, RZ ;  /* 0x0000007249087227 */ /* 0x002fc400078e00ff */
[----:B------:R1:W-:Y:S02]  /*22c0*/  STL [R1+0x9e8], R4 ;  /* 0x0009e80401007387 */ /* 0x0003e40000100800 */
[----:B--2---:R-:W-:-:S04]  /*22d0*/  IMAD.HI.U32 R7, R73, R99, RZ ;  /* 0x0000006349077227 */ /* 0x004fc800078e00ff */
[----:B---3--:R-:W-:-:S04]  /*22e0*/  IMAD.HI.U32 R6, R73, R83, RZ ;  /* 0x0000005349067227 */ /* 0x008fc800078e00ff */
[----:B-1----:R-:W-:-:S04]  /*22f0*/  IMAD.HI.U32 R4, R73, R10, RZ ;  /* 0x0000000a49047227 */ /* 0x002fc800078e00ff */
[----:B------:R-:W-:Y:S02]  /*2300*/  IMAD.MOV R11, RZ, RZ, -R4 ;  /* 0x000000ffff0b7224 */ /* 0x000fe400078e0a04 */
[----:B------:R-:W-:Y:S02]  /*2310*/  IMAD.MOV R6, RZ, RZ, -R6 ;  /* 0x000000ffff067224 */ /* 0x000fe400078e0a06 */
[----:B------:R-:W-:Y:S01]  /*2320*/  IMAD R4, R72, R11, R10 ;  /* 0x0000000b48047224 */ /* 0x000fe200078e020a */
[----:B------:R-:W-:Y:S01]  /*2330*/  IABS R10, R14 ;  /* 0x0000000e000a7213 */ /* 0x000fe20000000000 */
[----:B------:R-:W-:Y:S02]  /*2340*/  IMAD.MOV R13, RZ, RZ, -R8 ;  /* 0x000000ffff0d7224 */ /* 0x000fe400078e0a08 */
[----:B------:R-:W-:Y:S01]  /*2350*/  VIADD R8, R0, 0x48 ;  /* 0x0000004800087836 */ /* 0x000fe20000000000 */
[----:B------:R1:W-:Y:S01]  /*2360*/  STL [R1+0x174], R4 ;  /* 0x0001740401007387 */ /* 0x0003e20000100800 */
[----:B------:R-:W-:-:S02]  /*2370*/  IMAD.MOV R7, RZ, RZ, -R7 ;  /* 0x000000ffff077224 */ /* 0x000fc400078e0a07 */
[C---:B------:R-:W-:Y:S01]  /*2380*/  IMAD R83, R72.reuse, R6, R83 ;  /* 0x0000000648537224 */ /* 0x040fe200078e0253 */
[----:B------:R-:W-:Y:S01]  /*2390*/  STL [R1+0x9f0], R15 ;  /* 0x0009f00f01007387 */ /* 0x000fe20000100800 */
[----:B------:R-:W-:Y:S01]  /*23a0*/  IMAD.HI.U32 R6, R73, R10, RZ ;  /* 0x0000000a49067227 */ /* 0x000fe200078e00ff */
[----:B------:R-:W-:Y:S02]  /*23b0*/  IABS R87, R8 ;  /* 0x0000000800577213 */ /* 0x000fe40000000000 */
[----:B------:R-:W-:Y:S01]  /*23c0*/  STL [R1+0x9fc], R14 ;  /* 0x0009fc0e01007387 */ /* 0x000fe20000100800 */
[----:B------:R-:W-:Y:S02]  /*23d0*/  IMAD R99, R72, R7, R99 ;  /* 0x0000000748637224 */ /* 0x000fe400078e0263 */
[----:B-1----:R-:W-:Y:S01]  /*23e0*/  VIADD R4, R0, 0x49 ;  /* 0x0000004900047836 */ /* 0x002fe20000000000 */
[----:B------:R1:W-:Y:S01]  /*23f0*/  STL [R1+0x9f8], R12 ;  /* 0x0009f80c01007387 */ /* 0x0003e20000100800 */
[----:B------:R-:W-:-:S02]  /*2400*/  IMAD R114, R72, R13, R114 ;  /* 0x0000000d48727224 */ /* 0x000fc400078e0272 */
[----:B------:R-:W-:Y:S01]  /*2410*/  IMAD.MOV R13, RZ, RZ, -R6 ;  /* 0x000000ffff0d7224 */ /* 0x000fe200078e0a06 */
[----:B------:R-:W-:Y:S01]  /*2420*/  STL [R1+0xa08], R8 ;  /* 0x000a080801007387 */ /* 0x000fe20000100800 */
[----:B------:R-:W-:Y:S01]  /*2430*/  IABS R100, R4 ;  /* 0x0000000400647213 */ /* 0x000fe20000000000 */
[C---:B------:R-:W-:Y:S02]  /*2440*/  IMAD.HI.U32 R9, R73.reuse, R133, RZ ;  /* 0x0000008549097227 */ /* 0x040fe400078e00ff */
[----:B------:R2:W-:Y:S01]  /*2450*/  STL [R1+0xa0c], R4 ;  /* 0x000a0c0401007387 */ /* 0x0005e20000100800 */
[----:B-1----:R-:W-:Y:S01]  /*2460*/  IABS R12, R12 ;  /* 0x0000000c000c7213 */ /* 0x002fe20000000000 */
[----:B------:R-:W-:Y:S02]  /*2470*/  IMAD R6, R72, R13, R10 ;  /* 0x0000000d48067224 */ /* 0x000fe400078e020a */
[----:B------:R-:W-:Y:S02]  /*2480*/  VIADD R13, R0, 0x4a ;  /* 0x0000004a000d7836 */ /* 0x000fe40000000000 */
[C---:B------:R-:W-:Y:S01]  /*2490*/  IMAD.HI.U32 R7, R73.reuse, R12, RZ ;  /* 0x0000000c49077227 */ /* 0x040fe200078e00ff */
[----:B------:R1:W-:Y:S02]  /*24a0*/  STL [R1+0x98], R6 ;  /* 0x0000980601007387 */ /* 0x0003e40000100800 */
[----:B------:R-:W-:Y:S01]  /*24b0*/  IABS R118, R13 ;  /* 0x0000000d00767213 */ /* 0x000fe20000000000 */
[----:B--2---:R-:W-:-:S04]  /*24c0*/  IMAD.HI.U32 R4, R73, R156, RZ ;  /* 0x0000009c49047227 */ /* 0x004fc800078e00ff */
[----:B------:R-:W-:Y:S02]  /*24d0*/  IMAD.MOV R7, RZ, RZ, -R7 ;  /* 0x000000ffff077224 */ /* 0x000fe400078e0a07 */
[----:B------:R-:W-:Y:S02]  /*24e0*/  IMAD.MOV R11, RZ, RZ, -R4 ;  /* 0x000000ffff0b7224 */ /* 0x000fe400078e0a04 */
[----:B------:R-:W-:-:S04]  /*24f0*/  IMAD.HI.U32 R8, R73, R87, RZ ;  /* 0x0000005749087227 */ /* 0x000fc800078e00ff */
[C---:B------:R-:W-:Y:S02]  /*2500*/  IMAD R4, R72.reuse, R7, R12 ;  /* 0x0000000748047224 */ /* 0x040fe400078e020c */
[----:B------:R-:W-:Y:S02]  /*2510*/  IMAD R156, R72, R11, R156 ;  /* 0x0000000b489c7224 */ /* 0x000fe400078e029c */
[C---:B------:R-:W-:Y:S01]  /*2520*/  VIADD R11, R0.reuse, 0x4b ;  /* 0x0000004b000b7836 */ /* 0x040fe20000000000 */
[----:B------:R2:W-:Y:S01]  /*2530*/  STL [R1+0x138], R4 ;  /* 0x0001380401007387 */ /* 0x0005e20000100800 */
[C---:B------:R-:W-:Y:S02]  /*2540*/  VIADD R10, R0.reuse, 0x4c ;  /* 0x0000004c000a7836 */ /* 0x040fe40000000000 */
[----:B------:R-:W-:Y:S01]  /*2550*/  IMAD.MOV R8, RZ, RZ, -R8 ;  /* 0x000000ffff087224 */ /* 0x000fe200078e0a08 */
[----:B------:R-:W-:Y:S01]  /*2560*/  STL [R1+0xa14], R13 ;  /* 0x000a140d01007387 */ /* 0x000fe20000100800 */
[----:B-1----:R-:W-:Y:S01]  /*2570*/  VIADD R6, R0, 0x4d ;  /* 0x0000004d00067836 */ /* 0x002fe20000000000 */
[----:B------:R-:W-:Y:S01]  /*2580*/  IABS R134, R11 ;  /* 0x0000000b00867213 */ /* 0x000fe20000000000 */
[----:B------:R-:W-:Y:S01]  /*2590*/  IMAD.MOV R9, RZ, RZ, -R9 ;  /* 0x000000ffff097224 */ /* 0x000fe200078e0a09 */
[----:B------:R-:W-:Y:S01]  /*25a0*/  STL [R1+0xa18], R11 ;  /* 0x000a180b01007387 */ /* 0x000fe20000100800 */
[----:B------:R-:W-:Y:S01]  /*25b0*/  IMAD R87, R72, R8, R87 ;  /* 0x0000000848577224 */ /* 0x000fe200078e0257 */
[----:B------:R-:W-:Y:S01]  /*25c0*/  IABS R8, R10 ;  /* 0x0000000a00087213 */ /* 0x000fe20000000000 */
[----:B--2---:R-:W-:Y:S01]  /*25d0*/  VIADD R4, R0, 0x4e ;  /* 0x0000004e00047836 */ /* 0x004fe20000000000 */
[----:B------:R-:W-:Y:S01]  /*25e0*/  STL [R1+0xa10], R10 ;  /* 0x000a100a01007387 */ /* 0x000fe20000100800 */
[----:B------:R-:W-:-:S02]  /*25f0*/  IMAD R133, R72, R9, R133 ;  /* 0x0000000948857224 */ /* 0x000fc400078e0285 */
[C---:B------:R-:W-:Y:S01]  /*2600*/  IMAD.HI.U32 R9, R73.reuse, R100, RZ ;  /* 0x0000006449097227 */ /* 0x040fe200078e00ff */
[----:B------:R1:W-:Y:S03]  /*2610*/  STL [R1+0xa04], R6 ;  /* 0x000a040601007387 */ /* 0x0003e60000100800 */
[----:B------:R-:W-:Y:S01]  /*2620*/  IMAD.HI.U32 R15, R73, R8, RZ ;  /* 0x00000008490f7227 */ /* 0x000fe200078e00ff */
[----:B------:R2:W-:Y:S03]  /*2630*/  STL [R1+0xa00], R4 ;  /* 0x000a000401007387 */ /* 0x0005e60000100800 */
[----:B------:R-:W-:Y:S02]  /*2640*/  IMAD.MOV R9, RZ, RZ, -R9 ;  /* 0x000000ffff097224 */ /* 0x000fe400078e0a09 */
[----:B------:R-:W-:Y:S01]  /*2650*/  IMAD.MOV R15, RZ, RZ, -R15 ;  /* 0x000000ffff0f7224 */ /* 0x000fe200078e0a0f */
[----:B-1----:R-:W-:Y:S01]  /*2660*/  IABS R6, R6 ;  /* 0x0000000600067213 */ /* 0x002fe20000000000 */
[----:B------:R-:W-:-:S02]  /*2670*/  IMAD R100, R72, R9, R100 ;  /* 0x0000000948647224 */ /* 0x000fc400078e0264 */
[----:B------:R-:W-:Y:S01]  /*2680*/  IMAD.HI.U32 R11, R73, R118, RZ ;  /* 0x00000076490b7227 */ /* 0x000fe200078e00ff */
[----:B--2---:R-:W-:-:S03]  /*2690*/  IABS R4, R4 ;  /* 0x0000000400047213 */ /* 0x004fc60000000000 */
[----:B------:R-:W-:-:S04]  /*26a0*/  IMAD.HI.U32 R7, R73, R6, RZ ;  /* 0x0000000649077227 */ /* 0x000fc800078e00ff */
[----:B------:R-:W-:Y:S02]  /*26b0*/  IMAD.MOV R7, RZ, RZ, -R7 ;  /* 0x000000ffff077224 */ /* 0x000fe400078e0a07 */
[----:B------:R-:W-:-:S04]  /*26c0*/  IMAD.HI.U32 R9, R73, R4, RZ ;  /* 0x0000000449097227 */ /* 0x000fc800078e00ff */
[C---:B------:R-:W-:Y:S02]  /*26d0*/  IMAD R8, R72.reuse, R15, R8 ;  /* 0x0000000f48087224 */ /* 0x040fe400078e0208 */
[C---:B------:R-:W-:Y:S02]  /*26e0*/  IMAD R6, R72.reuse, R7, R6 ;  /* 0x0000000748067224 */ /* 0x040fe400078e0206 */
[----:B------:R-:W-:Y:S01]  /*26f0*/  IMAD.MOV R11, RZ, RZ, -R11 ;  /* 0x000000ffff0b7224 */ /* 0x000fe200078e0a0b */
[----:B------:R1:W-:Y:S01]  /*2700*/  STL [R1+0x10], R8 ;  /* 0x0000100801007387 */ /* 0x0003e20000100800 */
[----:B------:R-:W-:Y:S02]  /*2710*/  IMAD.MOV R9, RZ, RZ, -R9 ;  /* 0x000000ffff097224 */ /* 0x000fe400078e0a09 */
[C---:B------:R-:W-:Y:S01]  /*2720*/  IMAD R118, R72.reuse, R11, R118 ;  /* 0x0000000b48767224 */ /* 0x040fe200078e0276 */
[----:B------:R2:W-:Y:S01]  /*2730*/  STL [R1+0xcc], R6 ;  /* 0x0000cc0601007387 */ /* 0x0005e20000100800 */
[----:B------:R-:W-:-:S02]  /*2740*/  IMAD R4, R72, R9, R4 ;  /* 0x0000000948047224 */ /* 0x000fc400078e0204 */
[C---:B------:R-:W-:Y:S02]  /*2750*/  VIADD R11, R0.reuse, 0x50 ;  /* 0x00000050000b7836 */ /* 0x040fe40000000000 */
[C---:B------:R-:W-:Y:S01]  /*2760*/  VIADD R10, R0.reuse, 0x51 ;  /* 0x00000051000a7836 */ /* 0x040fe20000000000 */
[----:B------:R3:W-:Y:S01]  /*2770*/  STL [R1+0x134], R4 ;  /* 0x0001340401007387 */ /* 0x0007e20000100800 */
[C---:B-1----:R-:W-:Y:S01]  /*2780*/  VIADD R8, R0.reuse, 0x52 ;  /* 0x0000005200087836 */ /* 0x042fe20000000000 */
[----:B------:R-:W-:Y:S01]  /*2790*/  IABS R86, R11 ;  /* 0x0000000b00567213 */ /* 0x000fe20000000000 */
[C---:B------:R-:W-:Y:S01]  /*27a0*/  VIADD R7, R0.reuse, 0x53 ;  /* 0x0000005300077836 */ /* 0x040fe20000000000 */
[----:B------:R-:W-:Y:S01]  /*27b0*/  STL [R1+0x9f4], R11 ;  /* 0x0009f40b01007387 */ /* 0x000fe20000100800 */
[----:B--2---:R-:W-:Y:S01]  /*27c0*/  VIADD R6, R0, 0x54 ;  /* 0x0000005400067836 */ /* 0x004fe20000000000 */
[----:B------:R-:W-:Y:S01]  /*27d0*/  IABS R101, R10 ;  /* 0x0000000a00657213 */ /* 0x000fe20000000000 */
[----:B------:R-:W-:Y:S01]  /*27e0*/  IMAD.HI.U32 R13, R73, R134, RZ ;  /* 0x00000086490d7227 */ /* 0x000fe200078e00ff */
[----:B------:R1:W-:Y:S01]  /*27f0*/  STL [R1+0x9ec], R10 ;  /* 0x0009ec0a01007387 */ /* 0x0003e20000100800 */
[----:B------:R-:W-:-:S02]  /*2800*/  IABS R117, R8 ;  /* 0x0000000800757213 */ /* 0x000fc40000000000 */
[----:B---3--:R-:W-:Y:S01]  /*2810*/  IABS R4, R6 ;  /* 0x0000000600047213 */ /* 0x008fe20000000000 */
[----:B------:R2:W-:Y:S01]  /*2820*/  STL [R1+0x9dc], R8 ;  /* 0x0009dc0801007387 */ /* 0x0005e20000100800 */
[C---:B------:R-:W-:Y:S01]  /*2830*/  IMAD.HI.U32 R9, R73.reuse, R101, RZ ;  /* 0x0000006549097227 */ /* 0x040fe200078e00ff */
[----:B------:R-:W-:Y:S02]  /*2840*/  IABS R135, R7 ;  /* 0x0000000700877213 */ /* 0x000fe40000000000 */
[----:B------:R-:W-:Y:S01]  /*2850*/  STL [R1+0x9d4], R7 ;  /* 0x0009d40701007387 */ /* 0x000fe20000100800 */
[----:B------:R-:W-:Y:S02]  /*2860*/  IMAD.MOV R9, RZ, RZ, -R9 ;  /* 0x000000ffff097224 */ /* 0x000fe400078e0a09 */
[C---:B-1----:R-:W-:Y:S01]  /*2870*/  IMAD.HI.U32 R10, R73.reuse, R86, RZ ;  /* 0x00000056490a7227 */ /* 0x042fe200078e00ff */
[----:B------:R1:W-:Y:S03]  /*2880*/  STL [R1+0x9d0], R6 ;  /* 0x0009d00601007387 */ /* 0x0003e60000100800 */
[----:B--2---:R-:W-:-:S04]  /*2890*/  IMAD.HI.U32 R8, R73, R117, RZ ;  /* 0x0000007549087227 */ /* 0x004fc800078e00ff */
[----:B------:R-:W-:Y:S02]  /*28a0*/  IMAD.MOV R10, RZ, RZ, -R10 ;  /* 0x000000ffff0a7224 */ /* 0x000fe400078e0a0a */
[----:B------:R-:W-:Y:S02]  /*28b0*/  IMAD.MOV R8, RZ, RZ, -R8 ;  /* 0x000000ffff087224 */ /* 0x000fe400078e0a08 */
[----:B-1----:R-:W-:-:S04]  /*28c0*/  IMAD.HI.U32 R6, R73, R4, RZ ;  /* 0x0000000449067227 */ /* 0x002fc800078e00ff */
[----:B------:R-:W-:Y:S02]  /*28d0*/  IMAD.MOV R6, RZ, RZ, -R6 ;  /* 0x000000ffff067224 */ /* 0x000fe400078e0a06 */
[C---:B------:R-:W-:Y:S02]  /*28e0*/  IMAD R86, R72.reuse, R10, R86 ;  /* 0x0000000a48567224 */ /* 0x040fe400078e0256 */
[----:B------:R-:W-:Y:S02]  /*28f0*/  IMAD R4, R72, R6, R4 ;  /* 0x0000000648047224 */ /* 0x000fe400078e0204 */
[----:B------:R-:W-:Y:S02]  /*2900*/  VIADD R10, R0, 0x55 ;  /* 0x00000055000a7836 */ /* 0x000fe40000000000 */
[----:B------:R-:W-:Y:S01]  /*2910*/  IMAD R117, R72, R8, R117 ;  /* 0x0000000848757224 */ /* 0x000fe200078e0275 */
[----:B------:R-:W-:Y:S01]  /*2920*/  STL [R1+0xc], R4 ;  /* 0x00000c0401007387 */ /* 0x000fe20000100800 */
[----:B------:R-:W-:-:S02]  /*2930*/  VIADD R8, R0, 0x56 ;  /* 0x0000005600087836 */ /* 0x000fc40000000000 */
[----:B------:R-:W-:Y:S01]  /*2940*/  VIADD R11, R0, 0x58 ;  /* 0x00000058000b7836 */ /* 0x000fe20000000000 */
[----:B------:R1:W-:Y:S01]  /*2950*/  STL [R1+0x9c8], R10 ;  /* 0x0009c80a01007387 */ /* 0x0003e20000100800 */
[----:B------:R-:W-:Y:S02]  /*2960*/  IMAD R101, R72, R9, R101 ;  /* 0x0000000948657224 */ /* 0x000fe400078e0265 */
[----:B------:R-:W-:Y:S01]  /*2970*/  IMAD.HI.U32 R7, R73, R135, RZ ;  /* 0x0000008749077227 */ /* 0x000fe200078e00ff */
[----:B------:R2:W-:Y:S01]  /*2980*/  STL [R1+0x9bc], R8 ;  /* 0x0009bc0801007387 */ /* 0x0005e20000100800 */
[----:B------:R-:W-:Y:S02]  /*2990*/  IABS R85, R11 ;  /* 0x0000000b00557213 */ /* 0x000fe40000000000 */
[----:B------:R-:W-:Y:S01]  /*29a0*/  VIADD R9, R0, 0x59 ;  /* 0x0000005900097836 */ /* 0x000fe20000000000 */
[----:B------:R3:W-:Y:S01]  /*29b0*/  STL [R1+0x9ac], R11 ;  /* 0x0009ac0b01007387 */ /* 0x0007e20000100800 */
[----:B------:R-:W-:Y:S01]  /*29c0*/  IMAD.MOV R7, RZ, RZ, -R7 ;  /* 0x000000ffff077224 */ /* 0x000fe200078e0a07 */
[----:B-1----:R-:W-:Y:S01]  /*29d0*/  IABS R10, R10 ;  /* 0x0000000a000a7213 */ /* 0x002fe20000000000 */
[----:B------:R-:W-:Y:S01]  /*29e0*/  IMAD.MOV R13, RZ, RZ, -R13 ;  /* 0x000000ffff0d7224 */ /* 0x000fe200078e0a0d */
[----:B------:R1:W-:Y:S01]  /*29f0*/  STL [R1+0x9a4], R9 ;  /* 0x0009a40901007387 */ /* 0x0003e20000100800 */
[----:B------:R-:W-:Y:S01]  /*2a00*/  IABS R102, R9 ;  /* 0x0000000900667213 */ /* 0x000fe20000000000 */
[----:B------:R-:W-:Y:S01]  /*2a10*/  IMAD R135, R72, R7, R135 ;  /* 0x0000000748877224 */ /* 0x000fe200078e0287 */
[----:B--2---:R-:W-:Y:S01]  /*2a20*/  IABS R8, R8 ;  /* 0x0000000800087213 */ /* 0x004fe20000000000 */
[----:B------:R-:W-:-:S02]  /*2a30*/  VIADD R7, R0, 0x5a ;  /* 0x0000005a00077836 */ /* 0x000fc40000000000 */
[----:B---3--:R-:W-:-:S03]  /*2a40*/  IMAD.HI.U32 R11, R73, R10, RZ ;  /* 0x0000000a490b7227 */ /* 0x008fc600078e00ff */
[----:B------:R-:W-:Y:S01]  /*2a50*/  STL [R1+0x9a0], R7 ;  /* 0x0009a00701007387 */ /* 0x000fe20000100800 */
[----:B-1----:R-:W-:Y:S01]  /*2a60*/  IMAD.HI.U32 R9, R73, R8, RZ ;  /* 0x0000000849097227 */ /* 0x002fe200078e00ff */
[----:B------:R-:W-:-:S03]  /*2a70*/  IABS R116, R7 ;  /* 0x0000000700747213 */ /* 0x000fc60000000000 */
[----:B------:R-:W-:Y:S02]  /*2a80*/  IMAD.MOV R11, RZ, RZ, -R11 ;  /* 0x000000ffff0b7224 */ /* 0x000fe400078e0a0b */
[----:B------:R-:W-:Y:S02]  /*2a90*/  IMAD.MOV R9, RZ, RZ, -R9 ;  /* 0x000000ffff097224 */ /* 0x000fe400078e0a09 */
[C---:B------:R-:W-:Y:S02]  /*2aa0*/  IMAD R10, R72.reuse, R11, R10 ;  /* 0x0000000b480a7224 */ /* 0x040fe400078e020a */
[----:B------:R-:W-:Y:S02]  /*2ab0*/  IMAD R8, R72, R9, R8 ;  /* 0x0000000948087224 */ /* 0x000fe400078e0208 */
[----:B------:R-:W-:Y:S01]  /*2ac0*/  VIADD R14, R0, 0x5b ;  /* 0x0000005b000e7836 */ /* 0x000fe20000000000 */
[----:B------:R1:W-:Y:S01]  /*2ad0*/  STL [R1+0xd0], R10 ;  /* 0x0000d00a01007387 */ /* 0x0003e20000100800 */
[----:B------:R-:W-:-:S02]  /*2ae0*/  IMAD R134, R72, R13, R134 ;  /* 0x0000000d48867224 */ /* 0x000fc400078e0286 */
[C---:B------:R-:W-:Y:S01]  /*2af0*/  IMAD.HI.U32 R6, R73.reuse, R102, RZ ;  /* 0x0000006649067227 */ /* 0x040fe200078e00ff */
[----:B------:R2:W-:Y:S01]  /*2b00*/  STL [R1+0x1b8], R8 ;  /* 0x0001b80801007387 */ /* 0x0005e20000100800 */
[----:B------:R-:W-:Y:S02]  /*2b10*/  IABS R136, R14 ;  /* 0x0000000e00887213 */ /* 0x000fe40000000000 */
[C---:B------:R-:W-:Y:S01]  /*2b20*/  VIADD R13, R0.reuse, 0x5d ;  /* 0x0000005d000d7836 */ /* 0x040fe20000000000 */
[----:B------:R-:W-:Y:S01]  /*2b30*/  STL [R1+0x994], R14 ;  /* 0x0009940e01007387 */ /* 0x000fe20000100800 */
[C---:B------:R-:W-:Y:S02]  /*2b40*/  VIADD R12, R0.reuse, 0x5e ;  /* 0x0000005e000c7836 */ /* 0x040fe40000000000 */
[C---:B-1----:R-:W-:Y:S02]  /*2b50*/  VIADD R10, R0.reuse, 0x5c ;  /* 0x0000005c000a7836 */ /* 0x042fe40000000000 */
[----:B------:R-:W-:Y:S01]  /*2b60*/  VIADD R11, R0, 0x60 ;  /* 0x00000060000b7836 */ /* 0x000fe20000000000 */
[----:B--2---:R-:W-:Y:S01]  /*2b70*/  IABS R8, R13 ;  /* 0x0000000d00087213 */ /* 0x004fe20000000000 */
[----:B------:R-:W-:Y:S01]  /*2b80*/  IMAD.MOV R6, RZ, RZ, -R6 ;  /* 0x000000ffff067224 */ /* 0x000fe200078e0a06 */
[----:B------:R1:W-:Y:S01]  /*2b90*/  STL [R1+0x988], R10 ;  /* 0x0009880a01007387 */ /* 0x0003e20000100800 */
[----:B------:R-:W-:Y:S01]  /*2ba0*/  IMAD.HI.U32 R7, R73, R85, RZ ;  /* 0x0000005549077227 */ /* 0x000fe200078e00ff */
[----:B------:R-:W-:-:S02]  /*2bb0*/  IABS R88, R11 ;  /* 0x0000000b00587213 */ /* 0x000fc40000000000 */
[----:B------:R-:W-:Y:S01]  /*2bc0*/  STL [R1+0x980], R13 ;  /* 0x0009800d01007387 */ /* 0x000fe20000100800 */
[----:B------:R-:W-:Y:S01]  /*2bd0*/  IMAD R102, R72, R6, R102 ;  /* 0x0000000648667224 */ /* 0x000fe200078e0266 */
[----:B------:R-:W-:Y:S01]  /*2be0*/  IABS R6, R12 ;  /* 0x0000000c00067213 */ /* 0x000fe20000000000 */
[----:B------:R-:W-:Y:S01]  /*2bf0*/  IMAD.MOV R7, RZ, RZ, -R7 ;  /* 0x000000ffff077224 */ /* 0x000fe200078e0a07 */
[----:B------:R2:W-:Y:S01]  /*2c00*/  STL [R1+0x974], R12 ;  /* 0x0009740c01007387 */ /* 0x0005e20000100800 */
[C---:B------:R-:W-:Y:S01]  /*2c10*/  IMAD.HI.U32 R9, R73.reuse, R8, RZ ;  /* 0x0000000849097227 */ /* 0x040fe200078e00ff */
[----:B-1----:R-:W-:Y:S02]  /*2c20*/  IABS R10, R10 ;  /* 0x0000000a000a7213 */ /* 0x002fe40000000000 */
[----:B------:R1:W-:Y:S01]  /*2c30*/  STL [R1+0x970], R11 ;  /* 0x0009700b01007387 */ /* 0x0003e20000100800 */
[----:B------:R-:W-:-:S04]  /*2c40*/  IMAD.HI.U32 R4, R73, R116, RZ ;  /* 0x0000007449047227 */ /* 0x000fc800078e00ff */
[----:B------:R-:W-:Y:S02]  /*2c50*/  IMAD R85, R72, R7, R85 ;  /* 0x0000000748557224 */ /* 0x000fe400078e0255 */
[----:B--2---:R-:W-:-:S04]  /*2c60*/  IMAD.HI.U32 R12, R73, R136, RZ ;  /* 0x00000088490c7227 */ /* 0x004fc800078e00ff */
[----:B-1----:R-:W-:-:S04]  /*2c70*/  IMAD.HI.U32 R11, R73, R10, RZ ;  /* 0x0000000a490b7227 */ /* 0x002fc800078e00ff */
[----:B------:R-:W-:Y:S02]  /*2c80*/  IMAD.MOV R11, RZ, RZ, -R11 ;  /* 0x000000ffff0b7224 */ /* 0x000fe400078e0a0b */
[----:B------:R-:W-:-:S04]  /*2c90*/  IMAD.HI.U32 R7, R73, R6, RZ ;  /* 0x0000000649077227 */ /* 0x000fc800078e00ff */
[----:B------:R-:W-:Y:S02]  /*2ca0*/  IMAD.MOV R9, RZ, RZ, -R9 ;  /* 0x000000ffff097224 */ /* 0x000fe400078e0a09 */
[----:B------:R-:W-:Y:S02]  /*2cb0*/  IMAD.MOV R4, RZ, RZ, -R4 ;  /* 0x000000ffff047224 */ /* 0x000fe400078e0a04 */
[C---:B------:R-:W-:Y:S02]  /*2cc0*/  IMAD R10, R72.reuse, R11, R10 ;  /* 0x0000000b480a7224 */ /* 0x040fe400078e020a */
[----:B------:R-:W-:Y:S02]  /*2cd0*/  IMAD.MOV R12, RZ, RZ, -R12 ;  /* 0x000000ffff0c7224 */ /* 0x000fe400078e0a0c */
[----:B------:R-:W-:Y:S01]  /*2ce0*/  IMAD.MOV R7, RZ, RZ, -R7 ;  /* 0x000000ffff077224 */ /* 0x000fe200078e0a07 */
[----:B------:R1:W-:Y:S01]  /*2cf0*/  STL [R1+0x8], R10 ;  /* 0x0000080a01007387 */ /* 0x0003e20000100800 */
[----:B------:R-:W-:-:S02]  /*2d00*/  IMAD R8, R72, R9, R8 ;  /* 0x0000000948087224 */ /* 0x000fc400078e0208 */
[C---:B------:R-:W-:Y:S02]  /*2d10*/  IMAD R116, R72.reuse, R4, R116 ;  /* 0x0000000448747224 */ /* 0x040fe400078e0274 */
[----:B------:R-:W-:Y:S01]  /*2d20*/  IMAD.HI.U32 R4, R73, R88, RZ ;  /* 0x0000005849047227 */ /* 0x000fe200078e00ff */
[----:B------:R2:W-:Y:S03]  /*2d30*/  STL [R1+0xd4], R8 ;  /* 0x0000d40801007387 */ /* 0x0005e60000100800 */
[C---:B------:R-:W-:Y:S02]  /*2d40*/  IMAD R136, R72.reuse, R12, R136 ;  /* 0x0000000c48887224 */ /* 0x040fe400078e0288 */
[----:B------:R-:W-:Y:S02]  /*2d50*/  IMAD R6, R72, R7, R6 ;  /* 0x0000000748067224 */ /* 0x000fe400078e0206 */
[----:B------:R-:W-:-:S02]  /*2d60*/  VIADD R12, R0, 0x61 ;  /* 0x00000061000c7836 */ /* 0x000fc40000000000 */
[C---:B------:R-:W-:Y:S01]  /*2d70*/  VIADD R9, R0.reuse, 0x64 ;  /* 0x0000006400097836 */ /* 0x040fe20000000000 */
[----:B------:R-:W-:Y:S01]  /*2d80*/  STL [R1+0x1b4], R6 ;  /* 0x0001b40601007387 */ /* 0x000fe20000100800 */
[----:B------:R-:W-:Y:S01]  /*2d90*/  IMAD.MOV R4, RZ, RZ, -R4 ;  /* 0x000000ffff047224 */ /* 0x000fe200078e0a04 */
[----:B------:R-:W-:Y:S01]  /*2da0*/  IABS R103, R12 ;  /* 0x0000000c00677213 */ /* 0x000fe20000000000 */
[C---:B------:R-:W-:Y:S01]  /*2db0*/  VIADD R11, R0.reuse, 0x62 ;  /* 0x00000062000b7836 */ /* 0x040fe20000000000 */
[----:B------:R3:W-:Y:S01]  /*2dc0*/  STL [R1+0x964], R12 ;  /* 0x0009640c01007387 */ /* 0x0007e20000100800 */
[C---:B-1----:R-:W-:Y:S01]  /*2dd0*/  VIADD R10, R0.reuse, 0x63 ;  /* 0x00000063000a7836 */ /* 0x042fe20000000000 */
[----:B------:R-:W-:Y:S01]  /*2de0*/  IABS R7, R9 ;  /* 0x0000000900077213 */ /* 0x000fe20000000000 */
[----:B--2---:R-:W-:Y:S01]  /*2df0*/  VIADD R8, R0, 0x65 ;  /* 0x0000006500087836 */ /* 0x004fe20000000000 */
[----:B------:R1:W-:Y:S01]  /*2e00*/  STL [R1+0x95c], R11 ;  /* 0x00095c0b01007387 */ /* 0x0003e20000100800 */
[----:B------:R-:W-:Y:S01]  /*2e10*/  IMAD R88, R72, R4, R88 ;  /* 0x0000000448587224 */ /* 0x000fe200078e0258 */
[----:B------:R-:W-:Y:S01]  /*2e20*/  IABS R137, R10 ;  /* 0x0000000a00897213 */ /* 0x000fe20000000000 */
[----:B------:R-:W-:Y:S01]  /*2e30*/  VIADD R14, R0, 0x71 ;  /* 0x00000071000e7836 */ /* 0x000fe20000000000 */
[----:B------:R-:W-:Y:S01]  /*2e40*/  IABS R4, R8 ;  /* 0x0000000800047213 */ /* 0x000fe20000000000 */
[----:B------:R2:W-:Y:S01]  /*2e50*/  STL [R1+0x94c], R10 ;  /* 0x00094c0a01007387 */ /* 0x0005e20000100800 */
[----:B------:R-:W-:-:S02]  /*2e60*/  IABS R120, R11 ;  /* 0x0000000b00787213 */ /* 0x000fc40000000000 */
[----:B---3--:R-:W-:Y:S01]  /*2e70*/  LOP3.LUT R12, R16, 0x7f, RZ, 0xc0, !PT ;  /* 0x0000007f100c7812 */ /* 0x008fe200078ec0ff */
[----:B------:R3:W-:Y:S01]  /*2e80*/  STL [R1+0x944], R9 ;  /* 0x0009440901007387 */ /* 0x0007e20000100800 */
[C---:B------:R-:W-:Y:S01]  /*2e90*/  IMAD.HI.U32 R6, R73.reuse, R4, RZ ;  /* 0x0000000449067227 */ /* 0x040fe200078e00ff */
[----:B------:R-:W-:Y:S02]  /*2ea0*/  IABS R106, R14 ;  /* 0x0000000e006a7213 */ /* 0x000fe40000000000 */
[----:B------:R5:W-:Y:S01]  /*2eb0*/  STL [R1+0x940], R8 ;  /* 0x0009400801007387 */ /* 0x000be20000100800 */
[----:B-1----:R-:W-:Y:S01]  /*2ec0*/  IMAD.HI.U32 R11, R73, R103, RZ ;  /* 0x00000067490b7227 */ /* 0x002fe200078e00ff */
[----:B------:R-:W-:-:S03]  /*2ed0*/  ISETP.NE.U32.AND P2, PT, R12, RZ, PT ;  /* 0x000000ff0c00720c */ /* 0x000fc60003f45070 */
[----:B--2---:R-:W-:-:S04]  /*2ee0*/  IMAD.HI.U32 R10, R73, R120, RZ ;  /* 0x00000078490a7227 */ /* 0x004fc800078e00ff */
[----:B---3--:R-:W-:-:S04]  /*2ef0*/  IMAD.HI.U32 R9, R73, R137, RZ ;  /* 0x0000008949097227 */ /* 0x008fc800078e00ff */
[----:B-----5:R-:W-:-:S04]  /*2f00*/  IMAD.HI.U32 R8, R73, R7, RZ ;  /* 0x0000000749087227 */ /* 0x020fc800078e00ff */
[----:B------:R-:W-:Y:S02]  /*2f10*/  IMAD.MOV R8, RZ, RZ, -R8 ;  /* 0x000000ffff087224 */ /* 0x000fe400078e0a08 */
[----:B------:R-:W-:Y:S02]  /*2f20*/  IMAD.MOV R9, RZ, RZ, -R9 ;  /* 0x000000ffff097224 */ /* 0x000fe400078e0a09 */
[----:B------:R-:W-:Y:S02]  /*2f30*/  IMAD.MOV R6, RZ, RZ, -R6 ;  /* 0x000000ffff067224 */ /* 0x000fe400078e0a06 */
[----:B------:R-:W-:Y:S02]  /*2f40*/  IMAD.MOV R11, RZ, RZ, -R11 ;  /* 0x000000ffff0b7224 */ /* 0x000fe400078e0a0b */
[----:B------:R-:W-:Y:S02]  /*2f50*/  IMAD.MOV R10, RZ, RZ, -R10 ;  /* 0x000000ffff0a7224 */ /* 0x000fe400078e0a0a */
[----:B------:R-:W-:-:S02]  /*2f60*/  IMAD R7, R72, R8, R7 ;  /* 0x0000000848077224 */ /* 0x000fc400078e0207 */
[C---:B------:R-:W-:Y:S02]  /*2f70*/  IMAD R137, R72.reuse, R9, R137 ;  /* 0x0000000948897224 */ /* 0x040fe400078e0289 */
[C---:B------:R-:W-:Y:S01]  /*2f80*/  IMAD R4, R72.reuse, R6, R4 ;  /* 0x0000000648047224 */ /* 0x040fe200078e0204 */
[----:B------:R1:W-:Y:S01]  /*2f90*/  STL [R1+0x14], R7 ;  /* 0x0000140701007387 */ /* 0x0003e20000100800 */
[----:B------:R-:W-:Y:S02]  /*2fa0*/  IMAD R103, R72, R11, R103 ;  /* 0x0000000b48677224 */ /* 0x000fe400078e0267 */
[----:B------:R-:W-:Y:S01]  /*2fb0*/  VIADD R9, R0, 0x66 ;  /* 0x0000006600097836 */ /* 0x000fe20000000000 */
[----:B------:R-:W-:Y:S01]  /*2fc0*/  STL [R1+0xd8], R4 ;  /* 0x0000d80401007387 */ /* 0x000fe20000100800 */
[----:B------:R-:W-:Y:S02]  /*2fd0*/  IMAD R120, R72, R10, R120 ;  /* 0x0000000a48787224 */ /* 0x000fe400078e0278 */
[C---:B------:R-:W-:Y:S01]  /*2fe0*/  VIADD R11, R0.reuse, 0x68 ;  /* 0x00000068000b7836 */ /* 0x040fe20000000000 */
[----:B------:R2:W-:Y:S01]  /*2ff0*/  STL [R1+0x938], R9 ;  /* 0x0009380901007387 */ /* 0x0005e20000100800 */
[----:B------:R-:W-:-:S02]  /*3000*/  VIADD R10, R0, 0x69 ;  /* 0x00000069000a7836 */ /* 0x000fc40000000000 */
[C---:B------:R-:W-:Y:S01]  /*3010*/  VIADD R8, R0.reuse, 0x6a ;  /* 0x0000006a00087836 */ /* 0x040fe20000000000 */
[----:B------:R-:W-:Y:S01]  /*3020*/  IABS R90, R11 ;  /* 0x0000000b005a7213 */ /* 0x000fe20000000000 */
[----:B-1----:R-:W-:Y:S01]  /*3030*/  VIADD R7, R0, 0x6b ;  /* 0x0000006b00077836 */ /* 0x002fe20000000000 */
[----:B------:R-:W-:Y:S01]  /*3040*/  IABS R104, R10 ;  /* 0x0000000a00687213 */ /* 0x000fe20000000000 */
[----:B------:R-:W-:Y:S01]  /*3050*/  STL [R1+0x92c], R11 ;  /* 0x00092c0b01007387 */ /* 0x000fe20000100800 */
[----:B------:R-:W-:Y:S01]  /*3060*/  IABS R123, R8 ;  /* 0x00000008007b7213 */ /* 0x000fe20000000000 */
[----:B------:R-:W-:Y:S01]  /*3070*/  IMAD R13, R3, 0x80, R12 ;  /* 0x00000080030d7824 */ /* 0x000fe200078e020c */
[----:B--2---:R-:W-:Y:S01]  /*3080*/  IABS R9, R9 ;  /* 0x0000000900097213 */ /* 0x004fe20000000000 */
[----:B------:R1:W-:Y:S01]  /*3090*/  STL [R1+0x91c], R10 ;  /* 0x00091c0a01007387 */ /* 0x0003e20000100800 */
[----:B------:R-:W-:Y:S01]  /*30a0*/  IABS R138, R7 ;  /* 0x00000007008a7213 */ /* 0x000fe20000000000 */
[----:B------:R-:W-:Y:S01]  /*30b0*/  IMAD.HI.U32 R6, R73, R123, RZ ;  /* 0x0000007b49067227 */ /* 0x000fe200078e00ff */
[----:B------:R-:W-:Y:S01]  /*30c0*/  IABS R3, R13 ;  /* 0x0000000d00037213 */ /* 0x000fe20000000000 */
[----:B------:R2:W-:Y:S01]  /*30d0*/  STL [R1+0x914], R8 ;  /* 0x0009140801007387 */ /* 0x0005e20000100800 */
[----:B------:R-:W-:Y:S01]  /*30e0*/  ISETP.GE.AND P1, PT, R13, RZ, PT ;  /* 0x000000ff0d00720c */ /* 0x000fe20003f26270 */
[----:B------:R-:W-:-:S02]  /*30f0*/  IMAD.MOV R6, RZ, RZ, -R6 ;  /* 0x000000ffff067224 */ /* 0x000fc400078e0a06 */
[----:B------:R3:W-:Y:S01]  /*3100*/  STL [R1+0x904], R7 ;  /* 0x0009040701007387 */ /* 0x0007e20000100800 */
[----:B------:R-:W-:-:S04]  /*3110*/  IMAD.HI.U32 R5, R5, R3, RZ ;  /* 0x0000000305057227 */ /* 0x000fc800078e00ff */
[----:B-1----:R-:W-:-:S04]  /*3120*/  IMAD.HI.U32 R10, R73, R9, RZ ;  /* 0x00000009490a7227 */ /* 0x002fc800078e00ff */
[----:B--2---:R-:W-:-:S04]  /*3130*/  IMAD.HI.U32 R8, R73, R90, RZ ;  /* 0x0000005a49087227 */ /* 0x004fc800078e00ff */
[----:B---3--:R-:W-:-:S04]  /*3140*/  IMAD.HI.U32 R7, R73, R104, RZ ;  /* 0x0000006849077227 */ /* 0x008fc800078e00ff */
[----:B------:R-:W-:Y:S02]  /*3150*/  IMAD.MOV R10, RZ, RZ, -R10 ;  /* 0x000000ffff0a7224 */ /* 0x000fe400078e0a0a */
[----:B------:R-:W-:Y:S02]  /*3160*/  IMAD.MOV R8, RZ, RZ, -R8 ;  /* 0x000000ffff087224 */ /* 0x000fe400078e0a08 */
[----:B------:R-:W-:Y:S02]  /*3170*/  IMAD.MOV R7, RZ, RZ, -R7 ;  /* 0x000000ffff077224 */ /* 0x000fe400078e0a07 */
[C---:B------:R-:W-:Y:S02]  /*3180*/  IMAD R9, R72.reuse, R10, R9 ;  /* 0x0000000a48097224 */ /* 0x040fe400078e0209 */
[C---:B------:R-:W-:Y:S02]  /*3190*/  IMAD R90, R72.reuse, R8, R90 ;  /* 0x00000008485a7224 */ /* 0x040fe400078e025a */
[----:B------:R-:W-:Y:S01]  /*31a0*/  IMAD R104, R72, R7, R104 ;  /* 0x0000000748687224 */ /* 0x000fe200078e0268 */
[----:B------:R-:W-:Y:S01]  /*31b0*/  STL [R1+0x178], R9 ;  /* 0x0001780901007387 */ /* 0x000fe20000100800 */
[----:B------:R-:W-:-:S02]  /*31c0*/  VIADD R8, R0, 0x6c ;  /* 0x0000006c00087836 */ /* 0x000fc40000000000 */
[----:B------:R-:W-:Y:S02]  /*31d0*/  VIADD R7, R0, 0x6d ;  /* 0x0000006d00077836 */ /* 0x000fe40000000000 */
[----:B------:R-:W-:Y:S01]  /*31e0*/  IMAD.HI.U32 R4, R73, R138, RZ ;  /* 0x0000008a49047227 */ /* 0x000fe200078e00ff */
[----:B------:R1:W-:Y:S01]  /*31f0*/  STL [R1+0x8f8], R8 ;  /* 0x0008f80801007387 */ /* 0x0003e20000100800 */
[----:B------:R-:W-:Y:S02]  /*3200*/  IABS R10, R8 ;  /* 0x00000008000a7213 */ /* 0x000fe40000000000 */
[----:B------:R-:W-:Y:S01]  /*3210*/  IMAD R123, R72, R6, R123 ;  /* 0x00000006487b7224 */ /* 0x000fe200078e027b */
[----:B------:R-:W-:Y:S01]  /*3220*/  STL [R1+0x8f0], R7 ;  /* 0x0008f00701007387 */ /* 0x000fe20000100800 */
[----:B------:R-:W-:Y:S02]  /*3230*/  VIADD R6, R0, 0x6e ;  /* 0x0000006e00067836 */ /* 0x000fe40000000000 */
[----:B------:R-:W-:-:S02]  /*3240*/  IMAD.MOV R5, RZ, RZ, -R5 ;  /* 0x000000ffff057224 */ /* 0x000fc400078e0a05 */
[----:B------:R-:W-:Y:S01]  /*3250*/  IMAD.MOV R4, RZ, RZ, -R4 ;  /* 0x000000ffff047224 */ /* 0x000fe200078e0a04 */
[----:B-1----:R-:W-:Y:S01]  /*3260*/  IABS R8, R7 ;  /* 0x0000000700087213 */ /* 0x002fe20000000000 */
[----:B------:R-:W-:Y:S01]  /*3270*/  IMAD R3, R2, R5, R3 ;  /* 0x0000000502037224 */ /* 0x000fe200078e0203 */
[----:B------:R1:W-:Y:S01]  /*3280*/  STL [R1+0x8c0], R6 ;  /* 0x0008c00601007387 */ /* 0x0003e20000100800 */
[----:B------:R-:W-:Y:S02]  /*3290*/  IMAD R138, R72, R4, R138 ;  /* 0x00000004488a7224 */ /* 0x000fe400078e028a */
[----:B------:R-:W-:Y:S01]  /*32a0*/  IMAD.HI.U32 R11, R73, R10, RZ ;  /* 0x0000000a490b7227 */ /* 0x000fe200078e00ff */
[----:B------:R-:W-:-:S03]  /*32b0*/  ISETP.GT.U32.AND P0, PT, R2, R3, PT ;  /* 0x000000030200720c */ /* 0x000fc60003f04070 */
[----:B------:R-:W-:Y:S02]  /*32c0*/  VIADD R4, R0, 0x70 ;  /* 0x0000007000047836 */ /* 0x000fe40000000000 */
[C---:B------:R-:W-:Y:S01]  /*32d0*/  IMAD.HI.U32 R9, R73.reuse, R8, RZ ;  /* 0x0000000849097227 */ /* 0x040fe200078e00ff */
[----:B-1----:R-:W-:Y:S02]  /*32e0*/  IABS R6, R6 ;  /* 0x0000000600067213 */ /* 0x002fe40000000000 */
[----:B------:R-:W-:Y:S01]  /*32f0*/  IABS R89, R4 ;  /* 0x0000000400597213 */ /* 0x000fe20000000000 */
[----:B------:R-:W-:Y:S01]  /*3300*/  IMAD.MOV R11, RZ, RZ, -R11 ;  /* 0x000000ffff0b7224 */ /* 0x000fe200078e0a0b */
[----:B------:R1:W-:Y:S01]  /*3310*/  STL [R1+0x8bc], R4 ;  /* 0x0008bc0401007387 */ /* 0x0003e20000100800 */
[----:B------:R-:W-:-:S03]  /*3320*/  IMAD.HI.U32 R7, R73, R6, RZ ;  /* 0x0000000649077227 */ /* 0x000fc600078e00ff */
[----:B------:R-:W-:Y:S01]  /*3330*/  STL [R1+0x84c], R13 ;  /* 0x00084c0d01007387 */ /* 0x000fe20000100800 */
[----:B------:R-:W-:Y:S02]  /*3340*/  IMAD.MOV R9, RZ, RZ, -R9 ;  /* 0x000000ffff097224 */ /* 0x000fe400078e0a09 */
[----:B------:R-:W-:Y:S02]  /*3350*/  IMAD.MOV R7, RZ, RZ, -R7 ;  /* 0x000000ffff077224 */ /* 0x000fe400078e0a07 */
[C---:B------:R-:W-:Y:S02]  /*3360*/  IMAD R10, R72.reuse, R11, R10 ;  /* 0x0000000b480a7224 */ /* 0x040fe400078e020a */
[C---:B------:R-:W-:Y:S02]  /*3370*/  IMAD R8, R72.reuse, R9, R8 ;  /* 0x0000000948087224 */ /* 0x040fe400078e0208 */
[----:B-1----:R-:W-:Y:S01]  /*3380*/  IMAD.HI.U32 R4, R73, R89, RZ ;  /* 0x0000005949047227 */ /* 0x002fe200078e00ff */
[----:B------:R1:W-:Y:S03]  /*3390*/  STL [R1+0x44], R10 ;  /* 0x0000440a01007387 */ /* 0x0003e60000100800 */
[----:B------:R-:W-:Y:S01]  /*33a0*/  IMAD R6, R72, R7, R6 ;  /* 0x0000000748067224 */ /* 0x000fe200078e0206 */
[----:B------:R2:W-:Y:S01]  /*33b0*/  STL [R1+0x10c], R8 ;  /* 0x00010c0801007387 */ /* 0x0005e20000100800 */
[----:B------:R-:W-:-:S02]  /*33c0*/  VIADD R9, R0, 0x74 ;  /* 0x0000007400097836 */ /* 0x000fc40000000000 */
[----:B------:R-:W-:Y:S01]  /*33d0*/  IMAD.MOV R4, RZ, RZ, -R4 ;  /* 0x000000ffff047224 */ /* 0x000fe200078e0a04 */
[----:B------:R3:W-:Y:S01]  /*33e0*/  STL [R1+0x1f4], R6 ;  /* 0x0001f40601007387 */ /* 0x0007e20000100800 */
[----:B------:R-:W-:Y:S02]  /*33f0*/  @!P0 IMAD.IADD R3, R3, 0x1, -R2 ;  /* 0x0000000103038824 */ /* 0x000fe400078e0a02 */
[C---:B-1----:R-:W-:Y:S01]  /*3400*/  VIADD R10, R0.reuse, 0x73 ;  /* 0x00000073000a7836 */ /* 0x042fe20000000000 */
[----:B------:R-:W-:Y:S01]  /*3410*/  STL [R1+0x8b8], R14 ;  /* 0x0008b80e01007387 */ /* 0x000fe20000100800 */
[----:B------:R-:W-:Y:S01]  /*3420*/  VIADD R11, R0, 0x72 ;  /* 0x00000072000b7836 */ /* 0x000fe20000000000 */
[----:B------:R-:W-:Y:S01]  /*3430*/  ISETP.GT.U32.AND P0, PT, R2, R3, PT ;  /* 0x000000030200720c */ /* 0x000fe20003f04070 */
[----:B--2---:R-:W-:Y:S01]  /*3440*/  VIADD R8, R0, 0x75 ;  /* 0x0000007500087836 */ /* 0x004fe20000000000 */
[----:B------:R-:W-:Y:S01]  /*3450*/  IABS R139, R10 ;  /* 0x0000000a008b7213 */ /* 0x000fe20000000000 */
[----:B------:R-:W-:Y:S01]  /*3460*/  IMAD R89, R72, R4, R89 ;  /* 0x0000000448597224 */ /* 0x000fe200078e0259 */
[----:B---3--:R-:W-:Y:S01]  /*3470*/  IABS R6, R9 ;  /* 0x0000000900067213 */ /* 0x008fe20000000000 */
[----:B------:R-:W-:Y:S01]  /*3480*/  STL [R1+0x8b4], R11 ;  /* 0x0008b40b01007387 */ /* 0x000fe20000100800 */
[----:B------:R-:W-:Y:S01]  /*3490*/  IABS R4, R8 ;  /* 0x0000000800047213 */ /* 0x000fe20000000000 */
[----:B------:R-:W-:Y:S01]  /*34a0*/  IMAD R68, R12, R71, RZ ;  /* 0x000000470c447224 */ /* 0x000fe200078e02ff */
[----:B------:R-:W-:Y:S01]  /*34b0*/  IABS R122, R11 ;  /* 0x0000000b007a7213 */ /* 0x000fe20000000000 */
[----:B------:R-:W-:Y:S01]  /*34c0*/  STL [R1+0x8ac], R10 ;  /* 0x0008ac0a01007387 */ /* 0x000fe20000100800 */
[----:B------:R-:W-:-:S03]  /*34d0*/  IMAD.HI.U32 R7, R73, R6, RZ ;  /* 0x0000000649077227 */ /* 0x000fc600078e00ff */
[----:B------:R-:W-:Y:S01]  /*34e0*/  STL [R1+0x8a8], R9 ;  /* 0x0008a80901007387 */ /* 0x000fe20000100800 */
[----:B------:R-:W-:-:S03]  /*34f0*/  IMAD.HI.U32 R5, R73, R4, RZ ;  /* 0x0000000449057227 */ /* 0x000fc600078e00ff */
[----:B------:R1:W-:Y:S01]  /*3500*/  STL [R1+0x8a0], R8 ;  /* 0x0008a00801007387 */ /* 0x0003e20000100800 */
[----:B------:R-:W-:Y:S02]  /*3510*/  IMAD.MOV R7, RZ, RZ, -R7 ;  /* 0x000000ffff077224 */ /* 0x000fe400078e0a07 */
[----:B------:R-:W-:Y:S02]  /*3520*/  IMAD.MOV R5, RZ, RZ, -R5 ;  /* 0x000000ffff057224 */ /* 0x000fe400078e0a05 */
[C---:B------:R-:W-:Y:S02]  /*3530*/  IMAD R6, R72.reuse, R7, R6 ;  /* 0x0000000748067224 */ /* 0x040fe400078e0206 */
[----:B------:R-:W-:Y:S02]  /*3540*/  IMAD R4, R72, R5, R4 ;  /* 0x0000000548047224 */ /* 0x000fe400078e0204 */
[----:B------:R-:W-:Y:S01]  /*3550*/  @!P0 IMAD.IADD R3, R3, 0x1, -R2 ;  /* 0x0000000103038824 */ /* 0x000fe200078e0a02 */
[----:B------:R-:W-:Y:S01]  /*3560*/  ISETP.NE.AND P0, PT, R74, RZ, PT ;  /* 0x000000ff4a00720c */ /* 0x000fe20003f05270 */
[----:B-1----:R-:W-:Y:S01]  /*3570*/  IMAD.HI.U32 R8, R73, R139, RZ ;  /* 0x0000008b49087227 */ /* 0x002fe200078e00ff */
[----:B------:R1:W-:Y:S03]  /*3580*/  STL [R1+0x18], R6 ;  /* 0x0000180601007387 */ /* 0x0003e60000100800 */
[----:B------:R-:W-:Y:S01]  /*3590*/  IMAD.MOV R8, RZ, RZ, -R8 ;  /* 0x000000ffff087224 */ /* 0x000fe200078e0a08 */
[----:B------:R2:W-:Y:S01]  /*35a0*/  STL [R1+0x110], R4 ;  /* 0x0001100401007387 */ /* 0x0005e20000100800 */
[----:B------:R-:W-:-:S02]  /*35b0*/  VIADD R7, R0, 0x76 ;  /* 0x0000007600077836 */ /* 0x000fc40000000000 */
[----:B------:R-:W-:Y:S02]  /*35c0*/  IMAD R139, R72, R8, R139 ;  /* 0x00000008488b7224 */ /* 0x000fe400078e028b */
[C---:B------:R-:W-:Y:S01]  /*35d0*/  VIADD R8, R0.reuse, 0x78 ;  /* 0x0000007800087836 */ /* 0x040fe20000000000 */
[----:B-1----:R-:W1:Y:S01]  /*35e0*/  LDC R6, c[0x0][0x3a0] ;  /* 0x0000e800ff067b82 */ /* 0x002e620000000800 */
[C---:B------:R-:W-:Y:S01]  /*35f0*/  VIADD R5, R0.reuse, 0x79 ;  /* 0x0000007900057836 */ /* 0x040fe20000000000 */
[----:B------:R3:W-:Y:S01]  /*3600*/  STL [R1+0x89c], R7 ;  /* 0x00089c0701007387 */ /* 0x0007e20000100800 */
[----:B------:R-:W-:Y:S01]  /*3610*/  VIADD R2, R0, 0x7a ;  /* 0x0000007a00027836 */ /* 0x000fe20000000000 */
[----:B--2---:R-:W-:Y:S01]  /*3620*/  IABS R4, R8 ;  /* 0x0000000800047213 */ /* 0x004fe20000000000 */
[----:B------:R-:W-:Y:S01]  /*3630*/  @!P1 IMAD.MOV R3, RZ, RZ, -R3 ;  /* 0x000000ffff039224 */ /* 0x000fe200078e0a03 */
[----:B------:R2:W-:Y:S01]  /*3640*/  STL [R1+0x898], R8 ;  /* 0x0008980801007387 */ /* 0x0005e20000100800 */
[----:B------:R-:W-:Y:S01]  /*3650*/  IABS R105, R5 ;  /* 0x0000000500697213 */ /* 0x000fe20000000000 */
[C---:B------:R-:W-:Y:S01]  /*3660*/  IMAD.HI.U32 R10, R73.reuse, R106, RZ ;  /* 0x0000006a490a7227 */ /* 0x040fe200078e00ff */
[----:B------:R-:W-:Y:S01]  /*3670*/  IABS R121, R2 ;  /* 0x0000000200797213 */ /* 0x000fe20000000000 */
[----:B------:R5:W-:Y:S01]  /*3680*/  STL [R1+0x894], R5 ;  /* 0x0008940501007387 */ /* 0x000be20000100800 */
[----:B------:R-:W-:Y:S01]  /*3690*/  @!P0 LOP3.LUT R3, RZ, R74, RZ, 0x33, !PT ;  /* 0x0000004aff038212 */ /* 0x000fe200078e33ff */
[----:B------:R-:W-:Y:S01]  /*36a0*/  IMAD.HI.U32 R9, R73, R122, RZ ;  /* 0x0000007a49097227 */ /* 0x000fe200078e00ff */
[----:B---3--:R-:W-:Y:S01]  /*36b0*/  IABS R7, R7 ;  /* 0x0000000700077213 */ /* 0x008fe20000000000 */
[----:B------:R3:W-:Y:S01]  /*36c0*/  STL [R1+0x88c], R2 ;  /* 0x00088c0201007387 */ /* 0x0007e20000100800 */
[----:B----4-:R-:W-:Y:S01]  /*36d0*/  LEA R69, P1, R68, UR14, 0x1 ;  /* 0x0000000e44457c11 */ /* 0x010fe2000f8208ff */
[----:B0-----:R-:W-:-:S02]  /*36e0*/  IMAD R3, R3, UR4, RZ ;  /* 0x0000000403037c24 */ /* 0x001fc4000f8e02ff */
[----:B--2---:R-:W-:Y:S01]  /*36f0*/  IMAD.HI.U32 R8, R73, R7, RZ ;  /* 0x0000000749087227 */ /* 0x004fe200078e00ff */
[----:B------:R-:W-:-:S03]  /*3700*/  LEA.HI.X.SX32 R68, R68, UR15, 0x1, P1 ;  /* 0x0000000f44447c11 */ /* 0x000fc600088f0eff */
[----:B-----5:R-:W-:-:S04]  /*3710*/  IMAD.HI.U32 R5, R73, R4, RZ ;  /* 0x0000000449057227 */ /* 0x020fc800078e00ff */
[----:B------:R-:W-:Y:S02]  /*3720*/  IMAD.MOV R5, RZ, RZ, -R5 ;  /* 0x000000ffff057224 */ /* 0x000fe400078e0a05 */
[----:B---3--:R-:W-:-:S04]  /*3730*/  IMAD.HI.U32 R2, R73, R105, RZ ;  /* 0x0000006949027227 */ /* 0x008fc800078e00ff */
[----:B------:R-:W-:Y:S02]  /*3740*/  IMAD.MOV R8, RZ, RZ, -R8 ;  /* 0x000000ffff087224 */ /* 0x000fe400078e0a08 */
[----:B------:R-:W-:Y:S02]  /*3750*/  IMAD R74, R72, R5, R4 ;  /* 0x00000005484a7224 */ /* 0x000fe400078e0204 */
[----:B------:R-:W-:Y:S02]  /*3760*/  IMAD.MOV R2, RZ, RZ, -R2 ;  /* 0x000000ffff027224 */ /* 0x000fe400078e0a02 */
[----:B------:R-:W-:-:S04]  /*3770*/  IMAD.HI.U32 R4, R73, R121, RZ ;  /* 0x0000007949047227 */ /* 0x000fc800078e00ff */
[C---:B------:R-:W-:Y:S02]  /*3780*/  IMAD R7, R72.reuse, R8, R7 ;  /* 0x0000000848077224 */ /* 0x040fe400078e0207 */
[C---:B------:R-:W-:Y:S01]  /*3790*/  IMAD R105, R72.reuse, R2, R105 ;  /* 0x0000000248697224 */ /* 0x040fe200078e0269 */
[C---:B------:R-:W-:Y:S01]  /*37a0*/  LEA R2, P0, R3.reuse, UR12, 0x1 ;  /* 0x0000000c03027c11 */ /* 0x040fe2000f8008ff */
[----:B------:R-:W-:Y:S01]  /*37b0*/  IMAD.MOV R10, RZ, RZ, -R10 ;  /* 0x000000ffff0a7224 */ /* 0x000fe200078e0a0a */
[----:B------:R1:W-:Y:S01]  /*37c0*/  STL [R1+0x1f8], R7 ;  /* 0x0001f80701007387 */ /* 0x0003e20000100800 */
[----:B------:R-:W-:Y:S01]  /*37d0*/  IMAD.MOV R9, RZ, RZ, -R9 ;  /* 0x000000ffff097224 */ /* 0x000fe200078e0a09 */
[----:B------:R-:W-:Y:S01]  /*37e0*/  LEA.HI.X.SX32 R3, R3, UR13, 0x1, P0 ;  /* 0x0000000d03037c11 */ /* 0x000fe200080f0eff */
[----:B------:R-:W-:Y:S02]  /*37f0*/  IMAD.MOV R4, RZ, RZ, -R4 ;  /* 0x000000ffff047224 */ /* 0x000fe400078e0a04 */
[----:B------:R-:W-:-:S02]  /*3800*/  IMAD R106, R72, R10, R106 ;  /* 0x0000000a486a7224 */ /* 0x000fc400078e026a */
[C---:B------:R-:W-:Y:S02]  /*3810*/  IMAD R122, R72.reuse, R9, R122 ;  /* 0x00000009487a7224 */ /* 0x040fe400078e027a */
[----:B------:R-:W-:Y:S02]  /*3820*/  IMAD R121, R72, R4, R121 ;  /* 0x0000000448797224 */ /* 0x000fe400078e0279 */
[C---:B-1----:R-:W-:Y:S02]  /*3830*/  VIADD R7, R6.reuse, 0xffffff80 ;  /* 0xffffff8006077836 */ /* 0x042fe40000000000 */
[----:B------:R-:W-:Y:S01]  /*3840*/  VIADD R8, R6, 0xffffff81 ;  /* 0xffffff8106087836 */ /* 0x000fe20000000000 */
[----:B------:R-:W-:Y:S06]  /*3850*/  BRA.U UP0, `(.L_x_5) ;  /* 0x0000000100187547 */ /* 0x000fec000b800000 */
[----:B------:R-:W-:Y:S01]  /*3860*/  ELECT P0, URZ, PT ;  /* 0x0000000000ff782f */ /* 0x000fe20003800000 */
[----:B------:R-:W-:Y:S01]  /*3870*/  IMAD.MOV.U32 R4, RZ, RZ, 0x1 ;  /* 0x00000001ff047424 */ /* 0x000fe200078e00ff */
[----:B------:R-:W-:Y:S01]  /*3880*/  UMOV UR4, 0x40 ;  /* 0x0000004000047882 */ /* 0x000fe20000000000 */
[----:B------:R-:W-:Y:S01]  /*3890*/  UVIRTCOUNT.DEALLOC.SMPOOL 0x80 ;  /* 0x000000800000784c */ /* 0x000fe20000000000 */
[----:B------:R-:W-:-:S09]  /*38a0*/  ULEA UR4, UR5, UR4, 0x18 ;  /* 0x0000000405047291 */ /* 0x000fd2000f8ec0ff */
[----:B------:R0:W-:Y:S03]  /*38b0*/  @P0 STS.U8 [UR4], R4 ;  /* 0x00000004ff000988 */ /* 0x0001e60008000004 */
.L_x_5:
[----:B------:R-:W-:Y:S01]  /*38c0*/  UIADD3 UR10, UPT, UPT, UR8, UR10, URZ ;  /* 0x0000000a080a7290 */ /* 0x000fe2000fffe0ff */
[C---:B------:R-:W-:Y:S01]  /*38d0*/  VIADD R5, R6.reuse, 0xffffffff ;  /* 0xffffffff06057836 */ /* 0x040fe20000000000 */
[----:B------:R-:W-:Y:S01]  /*38e0*/  VOTEU.ALL UP1, P2 ;  /* 0x0000000000ff7886 */ /* 0x000fe20001020000 */
[----:B------:R-:W-:Y:S01]  /*38f0*/  UIADD3 UR6, UPT, UPT, UR9, 0x10000, URZ ;  /* 0x0001000009067890 */ /* 0x000fe2000fffe0ff */
[----:B------:R-:W-:Y:S01]  /*3900*/  PRMT R9, RZ, 0x7610, R9 ;  /* 0x00007610ff097816 */ /* 0x000fe20000000009 */
[----:B------:R-:W-:Y:S01]  /*3910*/  VOTEU.ALL UP2, P2 ;  /* 0x0000000000ff7886 */ /* 0x000fe20001040000 */
[----:B------:R-:W-:Y:S01]  /*3920*/  ISETP.GE.U32.AND P1, PT, R5, 0x7fffff80, PT ;  /* 0x7fffff800500780c */ /* 0x000fe20003f26070 */
[----:B0-----:R-:W-:Y:S01]  /*3930*/  VIADD R4, R6, 0xffffff82 ;  /* 0xffffff8206047836 */ /* 0x001fe20000000000 */
[----:B------:R-:W-:-:S04]  /*3940*/  @!UP1 UIADD3 UR4, UPT, UPT, -UR7, 0x100000, URZ ;  /* 0x0010000007049890 */ /* 0x000fc8000fffe1ff */
[----:B------:R-:W-:Y:S02]  /*3950*/  @!UP1 USHF.L.U32 UR5, UR4, 0xb, URZ ;  /* 0x0000000b04059899 */ /* 0x000fe400080006ff */
[----:B------:R-:W-:Y:S01]  /*3960*/  @!UP1 USHF.L.U32 UR4, UR4, 0x1, URZ ;  /* 0x0000000104049899 */ /* 0x000fe200080006ff */
[----:B------:R-:W-:Y:S01]  /*3970*/  STTM.x128 tmem[UR10], RZ ;  /* 0x000000ff000079ed */ /* 0x000fe200083c000a */
[----:B------:R-:W0:Y:S02]  /*3980*/  FENCE.VIEW.ASYNC.T ;  /* 0x00000000000073c6 */ /* 0x000e240000000200 */
[----:B0-----:R-:W-:Y:S01]  /*3990*/  BAR.SYNC.DEFER_BLOCKING 0x0 ;  /* 0x0000000000007b1d */ /* 0x001fe20000010000 */
[----:B------:R-:W-:Y:S01]  /*39a0*/  IMAD R5, R70, 0xfe, RZ ;  /* 0x000000fe46057824 */ /* 0x000fe200078e02ff */
[----:B------:R-:W-:Y:S02]  /*39b0*/  ISETP.GE.U32.AND P0, PT, R4, 0x7fffff03, PT ;  /* 0x7fffff030400780c */ /* 0x000fe40003f06070 */
[----:B------:R-:W-:-:S02]  /*39c0*/  ISETP.GE.U32.AND P3, PT, R7, 0x7fffff01, PT ;  /* 0x7fffff010700780c */ /* 0x000fc40003f66070 */
[----:B------:R-:W-:Y:S01]  /*39d0*/  ISETP.GE.U32.AND P4, PT, R8, 0x7fffff02, PT ;  /* 0x7fffff020800780c */ /* 0x000fe20003f86070 */
[----:B------:R0:W-:Y:S04]  /*39e0*/  STL [R1+0xa24], R71 ;  /* 0x000a244701007387 */ /* 0x0001e80000100800 */
[----:B------:R-:W1:Y:S02]  /*39f0*/  FENCE.VIEW.ASYNC.S ;  /* 0x00000000000073c6 */ /* 0x000e640000000000 */
[----:B-1----:R1:W2:Y:S02]  /*3a00*/  @!UP2 SYNCS.EXCH.64 URZ, [UR6], UR4 ;  /* 0x0000000406ffa5b2 */ /* 0x0022a40008000100 */
[----:B--2---:R-:W-:Y:S01]  /*3a10*/  BAR.SYNC.DEFER_BLOCKING 0x0 ;  /* 0x0000000000007b1d */ /* 0x004fe20000010000 */
[C---:B------:R-:W-:Y:S01]  /*3a20*/  IMAD R4, R70.reuse, 0x7f, RZ ;  /* 0x0000007f46047824 */ /* 0x040fe200078e02ff */
[----:B0-----:R-:W-:Y:S01]  /*3a30*/  IADD3 R71, P5, PT, R5, R2, RZ ;  /* 0x0000000205477210 */ /* 0x001fe20007fbe0ff */
[----:B------:R-:W-:-:S03]  /*3a40*/  IMAD R7, R70, 0xfc, RZ ;  /* 0x000000fc46077824 */ /* 0x000fc600078e02ff */
[----:B------:R-:W-:Y:S04]  /*3a50*/  STL [R1+0xa20], R69 ;  /* 0x000a204501007387 */ /* 0x000fe80000100800 */
[----:B------:R-:W2:Y:S01]  /*3a60*/  @!P1 LDG.E.U16 R9, desc[UR20][R2.64] ;  /* 0x0000001402099981 */ /* 0x000ea2000c1e1500 */
[----:B------:R-:W-:Y:S01]  /*3a70*/  VIADD R5, R6, 0xffffff83 ;  /* 0xffffff8306057836 */ /* 0x000fe20000000000 */
[----:B------:R-:W-:Y:S02]  /*3a80*/  LEA.HI.X.SX32 R39, R4, R3, 0x1, P5 ;  /* 0x0000000304277211 */ /* 0x000fe400028f0eff */
[----:B------:R-:W-:Y:S01]  /*3a90*/  IADD3 R38, P1, PT, R7, R2, RZ ;  /* 0x0000000207267210 */ /* 0x000fe20007f3e0ff */
[----:B------:R-:W-:Y:S01]  /*3aa0*/  IMAD.MOV.U32 R4, RZ, RZ, R71 ;  /* 0x000000ffff047224 */ /* 0x000fe200078e0047 */
[----:B------:R-:W-:Y:S01]  /*3ab0*/  ISETP.GE.U32.AND P5, PT, R5, 0x7fffff04, PT ;  /* 0x7fffff040500780c */ /* 0x000fe20003fa6070 */
[----:B------:R-:W-:Y:S01]  /*3ac0*/  IMAD.MOV.U32 R5, RZ, RZ, R39 ;  /* 0x000000ffff057224 */ /* 0x000fe200078e0027 */
[----:B------:R-:W-:Y:S01]  /*3ad0*/  PRMT R7, RZ, 0x7610, R7 ;  /* 0x00007610ff077816 */ /* 0x000fe20000000007 */
[----:B------:R-:W-:Y:S05]  /*3ae0*/  STL [R1+0xa1c], R68 ;  /* 0x000a1c4401007387 */ /* 0x000fea0000100800 */
[----:B------:R0:W3:Y:S01]  /*3af0*/  @!P3 LDG.E.U16 R7, desc[UR20][R4.64] ;  /* 0x000000140407b981 */ /* 0x0000e2000c1e1500 */
[----:B------:R-:W-:Y:S01]  /*3b00*/  PRMT R10, RZ, 0x7610, R10 ;  /* 0x00007610ff0a7816 */ /* 0x000fe2000000000a */
[----:B0-----:R-:W-:-:S02]  /*3b10*/  @!P4 IMAD.MOV.U32 R4, RZ, RZ, R38 ;  /* 0x000000ffff04c224 */ /* 0x001fc400078e0026 */
[----:B--2---:R0:W-:Y:S04]  /*3b20*/  STL [R1+0xb8], R9 ;  /* 0x0000b80901007387 */ /* 0x0041e80000100800 */
[----:B------:R2:W-:Y:S01]  /*3b30*/  STL [R1+0x790], R71 ;  /* 0x0007904701007387 */ /* 0x0005e20000100800 */
[----:B0-----:R-:W-:-:S03]  /*3b40*/  IMAD R9, R70, 0x7e, RZ ;  /* 0x0000007e46097824 */ /* 0x001fc600078e02ff */
[----:B--2---:R-:W5:Y:S04]  /*3b50*/  LDL.LU R71, [R1+0xa24] ;  /* 0x000a240001477983 */ /* 0x004f680000300800 */
[----:B------:R0:W-:Y:S02]  /*3b60*/  STL [R1+0x78c], R39 ;  /* 0x00078c2701007387 */ /* 0x0001e40000100800 */
[----:B0-----:R-:W-:-:S05]  /*3b70*/  LEA.HI.X.SX32 R39, R9, R3, 0x1, P1 ;  /* 0x0000000309277211 */ /* 0x001fca00008f0eff */
[----:B------:R-:W-:-:S05]  /*3b80*/  @!P4 IMAD.MOV.U32 R5, RZ, RZ, R39 ;  /* 0x000000ffff05c224 */ /* 0x000fca00078e0027 */
[----:B------:R0:W2:Y:S04]  /*3b90*/  @!P4 LDG.E.U16 R10, desc[UR20][R4.64] ;  /* 0x00000014040ac981 */ /* 0x0000a8000c1e1500 */
[----:B------:R-:W-:Y:S04]  /*3ba0*/  STL [R1+0x788], R38 ;  /* 0x0007882601007387 */ /* 0x000fe80000100800 */
[----:B------:R-:W-:Y:S04]  /*3bb0*/  STL [R1+0x784], R39 ;  /* 0x0007842701007387 */ /* 0x000fe80000100800 */
[----:B---3--:R3:W-:Y:S01]  /*3bc0*/  STL [R1+0x148], R7 ;  /* 0x0001480701007387 */ /* 0x0087e20000100800 */
[----:B0-----:R-:W-:-:S02]  /*3bd0*/  IMAD R5, R70, 0xf8, RZ ;  /* 0x000000f846057824 */ /* 0x001fc400078e02ff */
[C---:B------:R-:W-:Y:S02]  /*3be0*/  IMAD R4, R70.reuse, 0x7d, RZ ;  /* 0x0000007d46047824 */ /* 0x040fe400078e02ff */
[----:B---3--:R-:W-:Y:S01]  /*3bf0*/  IMAD R7, R70, 0xfa, RZ ;  /* 0x000000fa46077824 */ /* 0x008fe200078e02ff */
[----:B------:R-:W-:-:S04]  /*3c00*/  IADD3 R38, P3, PT, R5, R2, RZ ;  /* 0x0000000205267210 */ /* 0x000fc80007f7e0ff */
[----:B------:R-:W-:-:S04]  /*3c10*/  IADD3 R39, P4, PT, R7, R2, RZ ;  /* 0x0000000207277210 */ /* 0x000fc80007f9e0ff */
[----:B------:R-:W-:Y:S01]  /*3c20*/  LEA.HI.X.SX32 R4, R4, R3, 0x1, P4 ;  /* 0x0000000304047211 */ /* 0x000fe200020f0eff */
[----:B------:R-:W-:Y:S02]  /*3c30*/  IMAD.MOV.U32 R5, RZ, RZ, R39 ;  /* 0x000000ffff057224 */ /* 0x000fe400078e0027 */
[----:B------:R-:W-:-:S03]  /*3c40*/  VIADD R7, R6, 0xffffff85 ;  /* 0xffffff8506077836 */ /* 0x000fc60000000000 */
[----:B------:R-:W-:Y:S02]  /*3c50*/  @!P0 LOP3.LUT R5, R5, R4, RZ, 0x3c, !PT ;  /* 0x0000000405058212 */ /* 0x000fe400078e3cff */
[----:B------:R-:W-:Y:S01]  /*3c60*/  ISETP.GE.U32.AND P4, PT, R7, 0x7fffff06, PT ;  /* 0x7fffff060700780c */ /* 0x000fe20003f86070 */
[----:B------:R-:W-:Y:S01]  /*3c70*/  VIADD R8, R6, 0xffffff84 ;  /* 0xffffff8406087836 */ /* 0x000fe20000000000 */
[----:B------:R-:W-:-:S04]  /*3c80*/  PRMT R7, RZ, 0x7610, R7 ;  /* 0x00007610ff077816 */ /* 0x000fc80000000007 */
[----:B------:R-:W-:Y:S01]  /*3c90*/  ISETP.GE.U32.AND P1, PT, R8, 0x7fffff05, PT ;  /* 0x7fffff050800780c */ /* 0x000fe20003f26070 */
[----:B------:R-:W-:Y:S01]  /*3ca0*/  IMAD R8, R70, 0x7c, RZ ;  /* 0x0000007c46087824 */ /* 0x000fe200078e02ff */
[----:B------:R-:W-:Y:S01]  /*3cb0*/  PRMT R17, RZ, 0x7610, R17 ;  /* 0x00007610ff117816 */ /* 0x000fe20000000011 */
[----:B--2---:R-:W-:Y:S04]  /*3cc0*/  STL [R1+0x14c], R10 ;  /* 0x00014c0a01007387 */ /* 0x004fe80000100800 */
[----:B------:R-:W-:Y:S04]  /*3cd0*/  STL [R1+0x780], R39 ;  /* 0x0007802701007387 */ /* 0x000fe80000100800 */
[----:B------:R-:W-:Y:S04]  /*3ce0*/  STL [R1+0x778], R38 ;  /* 0x0007782601007387 */ /* 0x000fe80000100800 */
[----:B------:R0:W-:Y:S02]  /*3cf0*/  STL [R1+0x77c], R4 ;  /* 0x00077c0401007387 */ /* 0x0001e40000100800 */
[----:B0-----:R-:W-:-:S04]  /*3d00*/  @!P0 LOP3.LUT R4, R5, R4, RZ, 0x3c, !PT ;  /* 0x0000000405048212 */ /* 0x001fc800078e3cff */
[----:B------:R-:W-:-:S05]  /*3d10*/  @!P0 LOP3.LUT R5, R5, R4, RZ, 0x3c, !PT ;  /* 0x0000000405058212 */ /* 0x000fca00078e3cff */
[----:B------:R0:W2:Y:S01]  /*3d20*/  @!P0 LDG.E.U16 R7, desc[UR20][R4.64] ;  /* 0x0000001404078981 */ /* 0x0000a2000c1e1500 */
[----:B------:R-:W-:Y:S01]  /*3d30*/  LEA.HI.X.SX32 R39, R8, R3, 0x1, P3 ;  /* 0x0000000308277211 */ /* 0x000fe200018f0eff */
[----:B0-----:R-:W-:-:S04]  /*3d40*/  @!P5 IMAD.MOV.U32 R4, RZ, RZ, R38 ;  /* 0x000000ffff04d224 */ /* 0x001fc800078e0026 */
[----:B------:R-:W-:-:S05]  /*3d50*/  @!P5 IMAD.MOV.U32 R5, RZ, RZ, R39 ;  /* 0x000000ffff05d224 */ /* 0x000fca00078e0027 */
[----:B------:R0:W3:Y:S04]  /*3d60*/  @!P5 LDG.E.U16 R17, desc[UR20][R4.64] ;  /* 0x000000140411d981 */ /* 0x0000e8000c1e1500 */
[----:B------:R-:W-:Y:S01]  /*3d70*/  STL [R1+0x774], R39 ;  /* 0x0007742701007387 */ /* 0x000fe20000100800 */
[C---:B0-----:R-:W-:Y:S02]  /*3d80*/  IMAD R5, R70.reuse, 0xf4, RZ ;  /* 0x000000f446057824 */ /* 0x041fe400078e02ff */
[----:B------:R-:W-:-:S03]  /*3d90*/  IMAD R4, R70, 0x7b, RZ ;  /* 0x0000007b46047824 */ /* 0x000fc600078e02ff */
[----:B------:R-:W-:Y:S02]  /*3da0*/  IADD3 R38, P0, PT, R5, R2, RZ ;  /* 0x0000000205267210 */ /* 0x000fe40007f1e0ff */
[----:B------:R-:W-:Y:S01]  /*3db0*/  PRMT R13, RZ, 0x7610, R13 ;  /* 0x00007610ff0d7816 */ /* 0x000fe2000000000d */
[----:B--2---:R0:W-:Y:S02]  /*3dc0*/  STL [R1+0x140], R7 ;  /* 0x0001400701007387 */ /* 0x0041e40000100800 */
[----:B0-----:R-:W-:-:S05]  /*3dd0*/  IMAD R7, R70, 0xf6, RZ ;  /* 0x000000f646077824 */ /* 0x001fca00078e02ff */
[----:B------:R-:W-:-:S04]  /*3de0*/  IADD3 R39, P5, PT, R7, R2, RZ ;  /* 0x0000000207277210 */ /* 0x000fc80007fbe0ff */
[----:B------:R-:W-:Y:S01]  /*3df0*/  LEA.HI.X.SX32 R4, R4, R3, 0x1, P5 ;  /* 0x0000000304047211 */ /* 0x000fe200028f0eff */
[----:B------:R-:W-:Y:S01]  /*3e00*/  IMAD.MOV.U32 R5, RZ, RZ, R39 ;  /* 0x000000ffff057224 */ /* 0x000fe200078e0027 */
[----:B---3--:R-:W-:Y:S01]  /*3e10*/  STL [R1+0x144], R17 ;  /* 0x0001441101007387 */ /* 0x008fe20000100800 */
[----:B------:R-:W-:-:S03]  /*3e20*/  VIADD R7, R6, 0xffffff87 ;  /* 0xffffff8706077836 */ /* 0x000fc60000000000 */
[----:B------:R-:W-:Y:S01]  /*3e30*/  @!P1 LOP3.LUT R5, R5, R4, RZ, 0x3c, !PT ;  /* 0x0000000405059212 */ /* 0x000fe200078e3cff */
[----:B------:R-:W-:Y:S04]  /*3e40*/  STL [R1+0x770], R39 ;  /* 0x0007702701007387 */ /* 0x000fe80000100800 */
[----:B------:R-:W-:Y:S01]  /*3e50*/  STL [R1+0x768], R38 ;  /* 0x0007682601007387 */ /* 0x000fe20000100800 */
[----:B------:R-:W-:-:S03]  /*3e60*/  ISETP.GE.U32.AND P5, PT, R7, 0x7fffff08, PT ;  /* 0x7fffff080700780c */ /* 0x000fc60003fa6070 */
[----:B------:R0:W-:Y:S01]  /*3e70*/  STL [R1+0x76c], R4 ;  /* 0x00076c0401007387 */ /* 0x0001e20000100800 */
[----:B------:R-:W-:Y:S02]  /*3e80*/  PRMT R7, RZ, 0x7610, R7 ;  /* 0x00007610ff077816 */ /* 0x000fe40000000007 */
[----:B0-----:R-:W-:-:S04]  /*3e90*/  @!P1 LOP3.LUT R4, R5, R4, RZ, 0x3c, !PT ;  /* 0x0000000405049212 */ /* 0x001fc800078e3cff */
[----:B------:R-:W-:Y:S01]  /*3ea0*/  @!P1 LOP3.LUT R5, R5, R4, RZ, 0x3c, !PT ;  /* 0x0000000405059212 */ /* 0x000fe200078e3cff */
[----:B------:R-:W-:-:S04]  /*3eb0*/  IMAD R17, R70, 0x7a, RZ ;  /* 0x0000007a46117824 */ /* 0x000fc800078e02ff */
[----:B------:R0:W2:Y:S01]  /*3ec0*/  @!P1 LDG.E.U16 R7, desc[UR20][R4.64] ;  /* 0x0000001404079981 */ /* 0x0000a2000c1e1500 */
[----:B------:R-:W-:Y:S01]  /*3ed0*/  LEA.HI.X.SX32 R39, R17, R3, 0x1, P0 ;  /* 0x0000000311277211 */ /* 0x000fe200000f0eff */
[----:B0-----:R-:W-:-:S04]  /*3ee0*/  @!P4 IMAD.MOV.U32 R4, RZ, RZ, R38 ;  /* 0x000000ffff04c224 */ /* 0x001fc800078e0026 */
[----:B------:R-:W-:-:S05]  /*3ef0*/  @!P4 IMAD.MOV.U32 R5, RZ, RZ, R39 ;  /* 0x000000ffff05c224 */ /* 0x000fca00078e0027 */
[----:B------:R0:W3:Y:S01]  /*3f00*/  @!P4 LDG.E.U16 R13, desc[UR20][R4.64] ;  /* 0x00000014040dc981 */ /* 0x0000e2000c1e1500 */
[----:B------:R-:W-:-:S03]  /*3f10*/  VIADD R10, R6, 0xffffff86 ;  /* 0xffffff86060a7836 */ /* 0x000fc60000000000 */
[----:B------:R-:W-:Y:S02]  /*3f20*/  STL [R1+0x764], R39 ;  /* 0x0007642701007387 */ /* 0x000fe40000100800 */
[----:B------:R-:W-:Y:S01]  /*3f30*/  ISETP.GE.U32.AND P3, PT, R10, 0x7fffff07, PT ;  /* 0x7fffff070a00780c */ /* 0x000fe20003f66070 */
        /* <DEDUP_REMOVED lines=65> */
[----:B---3--:R0:W-:Y:S01]  /*4350*/  STL [R1+0x100], R33 ;  /* 0x0001002101007387 */ /* 0x0081e20000100800 */
[----:B------:R-:W-:-:S03]  /*4360*/  VIADD R7, R6, 0xffffff8d ;  /* 0xffffff8d06077836 */ /* 0x000fc60000000000 */
[----:B------:R-:W-:Y:S01]  /*4370*/  @!P1 LOP3.LUT R5, R5, R4, RZ, 0x3c, !PT ;  /* 0x0000000405059212 */ /* 0x000fe200078e3cff */
[----:B------:R-:W-:Y:S04]  /*4380*/  STL [R1+0x740], R39 ;  /* 0x0007402701007387 */ /* 0x000fe80000100800 */
[----:B------:R-:W-:Y:S01]  /*4390*/  STL [R1+0x738], R38 ;  /* 0x0007382601007387 */ /* 0x000fe20000100800 */
[----:B------:R-:W-:-:S03]  /*43a0*/  ISETP.GE.U32.AND P4, PT, R7, 0x7fffff0e, PT ;  /* 0x7fffff0e0700780c */ /* 0x000fc60003f86070 */
[----:B------:R2:W-:Y:S01]  /*43b0*/  STL [R1+0x73c], R4 ;  /* 0x00073c0401007387 */ /* 0x0005e20000100800 */
[----:B0-----:R-:W-:Y:S01]  /*43c0*/  IMAD R33, R70, 0x74, RZ ;  /* 0x0000007446217824 */ /* 0x001fe200078e02ff */
[----:B------:R-:W-:Y:S02]  /*43d0*/  PRMT R7, RZ, 0x7610, R7 ;  /* 0x00007610ff077816 */ /* 0x000fe40000000007 */
[----:B--2---:R-:W-:-:S04]  /*43e0*/  @!P1 LOP3.LUT R4, R5, R4, RZ, 0x3c, !PT ;  /* 0x0000000405049212 */ /* 0x004fc800078e3cff */
[----:B------:R-:W-:Y:S02]  /*43f0*/  @!P1 LOP3.LUT R5, R5, R4, RZ, 0x3c, !PT ;  /* 0x0000000405059212 */ /* 0x000fe400078e3cff */
[----:B------:R-:W-:-:S03]  /*4400*/  LEA.HI.X.SX32 R39, R33, R3, 0x1, P0 ;  /* 0x0000000321277211 */ /* 0x000fc600000f0eff */
[----:B------:R0:W2:Y:S02]  /*4410*/  @!P1 LDG.E.U16 R7, desc[UR20][R4.64] ;  /* 0x0000001404079981 */ /* 0x0000a4000c1e1500 */
[----:B0-----:R-:W-:Y:S02]  /*4420*/  @!P5 IMAD.MOV.U32 R4, RZ, RZ, R38 ;  /* 0x000000ffff04d224 */ /* 0x001fe400078e0026 */
[----:B------:R-:W-:-:S05]  /*4430*/  @!P5 IMAD.MOV.U32 R5, RZ, RZ, R39 ;  /* 0x000000ffff05d224 */ /* 0x000fca00078e0027 */
[----:B------:R0:W3:Y:S01]  /*4440*/  @!P5 LDG.E.U16 R37, desc[UR20][R4.64] ;  /* 0x000000140425d981 */ /* 0x0000e2000c1e1500 */
[----:B------:R-:W-:-:S03]  /*4450*/  VIADD R10, R6, 0xffffff8c ;  /* 0xffffff8c060a7836 */ /* 0x000fc60000000000 */
[----:B------:R4:W-:Y:S02]  /*4460*/  STL [R1+0x734], R39 ;  /* 0x0007342701007387 */ /* 0x0009e40000100800 */
[----:B------:R-:W-:Y:S01]  /*4470*/  ISETP.GE.U32.AND P3, PT, R10, 0x7fffff0d, PT ;  /* 0x7fffff0d0a00780c */ /* 0x000fe20003f66070 */
[C---:B0-----:R-:W-:Y:S02]  /*4480*/  IMAD R5, R70.reuse, 0xe4, RZ ;  /* 0x000000e446057824 */ /* 0x041fe400078e02ff */
[C---:B------:R-:W-:Y:S02]  /*4490*/  IMAD R4, R70.reuse, 0x73, RZ ;  /* 0x0000007346047824 */ /* 0x040fe400078e02ff */
[C---:B----4-:R-:W-:Y:S01]  /*44a0*/  IMAD R39, R70.reuse, 0x72, RZ ;  /* 0x0000007246277824 */ /* 0x050fe200078e02ff */
[----:B------:R-:W-:Y:S01]  /*44b0*/  PRMT R35, RZ, 0x7610, R35 ;  /* 0x00007610ff237816 */ /* 0x000fe20000000023 */
[----:B--2---:R0:W-:Y:S02]  /*44c0*/  STL [R1+0xf4], R7 ;  /* 0x0000f40701007387 */ /* 0x0041e40000100800 */
[----:B0-----:R-:W-:-:S05]  /*44d0*/  IMAD R7, R70, 0xe6, RZ ;  /* 0x000000e646077824 */ /* 0x001fca00078e02ff */
[-C--:B------:R-:W-:Y:S01]  /*44e0*/  IADD3 R38, P5, PT, R7, R2.reuse, RZ ;  /* 0x0000000207267210 */ /* 0x080fe20007fbe0ff */
[----:B---3--:R0:W-:Y:S03]  /*44f0*/  STL [R1+0xf8], R37 ;  /* 0x0000f82501007387 */ /* 0x0081e60000100800 */
[----:B------:R-:W-:Y:S01]  /*4500*/  LEA.HI.X.SX32 R4, R4, R3, 0x1, P5 ;  /* 0x0000000304047211 */ /* 0x000fe200028f0eff */
[----:B------:R-:W-:Y:S01]  /*4510*/  VIADD R7, R6, 0xffffff8f ;  /* 0xffffff8f06077836 */ /* 0x000fe20000000000 */
[----:B0-----:R-:W-:Y:S01]  /*4520*/  IADD3 R37, P1, PT, R5, R2, RZ ;  /* 0x0000000205257210 */ /* 0x001fe20007f3e0ff */
[----:B------:R-:W-:Y:S01]  /*4530*/  IMAD.MOV.U32 R5, RZ, RZ, R38 ;  /* 0x000000ffff057224 */ /* 0x000fe200078e0026 */
[----:B------:R-:W-:Y:S04]  /*4540*/  STL [R1+0x730], R38 ;  /* 0x0007302601007387 */ /* 0x000fe80000100800 */
[----:B------:R-:W-:Y:S01]  /*4550*/  @!P3 LOP3.LUT R5, R5, R4, RZ, 0x3c, !PT ;  /* 0x000000040505b212 */ /* 0x000fe200078e3cff */
[----:B------:R-:W-:Y:S01]  /*4560*/  STL [R1+0x728], R37 ;  /* 0x0007282501007387 */ /* 0x000fe20000100800 */
[----:B------:R-:W-:-:S03]  /*4570*/  ISETP.GE.U32.AND P5, PT, R7, 0x7fffff10, PT ;  /* 0x7fffff100700780c */ /* 0x000fc60003fa6070 */
[----:B------:R0:W-:Y:S01]  /*4580*/  STL [R1+0x72c], R4 ;  /* 0x00072c0401007387 */ /* 0x0001e20000100800 */
[----:B------:R-:W-:Y:S02]  /*4590*/  PRMT R7, RZ, 0x7610, R7 ;  /* 0x00007610ff077816 */ /* 0x000fe40000000007 */
[----:B0-----:R-:W-:-:S04]  /*45a0*/  @!P3 LOP3.LUT R4, R5, R4, RZ, 0x3c, !PT ;  /* 0x000000040504b212 */ /* 0x001fc800078e3cff */
[----:B------:R-:W-:-:S05]  /*45b0*/  @!P3 LOP3.LUT R5, R5, R4, RZ, 0x3c, !PT ;  /* 0x000000040505b212 */ /* 0x000fca00078e3cff */
        /* <DEDUP_REMOVED lines=80> */
[----:B------:R-:W-:Y:S01]  /*4ac0*/  PRMT R7, RZ, 0x7610, R7 ;  /* 0x00007610ff077816 */ /* 0x000fe20000000007 */
[----:B0-----:R-:W-:Y:S01]  /*4ad0*/  IMAD R32, R70, 0x6c, RZ ;  /* 0x0000006c46207824 */ /* 0x001fe200078e02ff */
        /* <DEDUP_REMOVED lines=17> */
[----:B------:R-:W-:Y:S01]  /*4bf0*/  VIADD R7, R6, 0xffffff97 ;  /* 0xffffff9706077836 */ /* 0x000fe20000000000 */
[----:B---3--:R0:W-:Y:S02]  /*4c00*/  STL [R1+0xc8], R31 ;  /* 0x0000c81f01007387 */ /* 0x0081e40000100800 */
[-C--:B------:R-:W-:Y:S02]  /*4c10*/  LEA.HI.X.SX32 R5, R5, R3.reuse, 0x1, P5 ;  /* 0x0000000305057211 */ /* 0x080fe400028f0eff */
[----:B------:R-:W-:Y:S02]  /*4c20*/  ISETP.GE.U32.AND P5, PT, R7, 0x7fffff18, PT ;  /* 0x7fffff180700780c */ /* 0x000fe40003fa6070 */
[----:B------:R-:W-:Y:S02]  /*4c30*/  PRMT R7, RZ, 0x7610, R7 ;  /* 0x00007610ff077816 */ /* 0x000fe40000000007 */
[----:B0-----:R-:W-:Y:S01]  /*4c40*/  IADD3 R31, P3, PT, R4, R2, RZ ;  /* 0x00000002041f7210 */ /* 0x001fe20007f7e0ff */
[----:B------:R-:W-:Y:S01]  /*4c50*/  IMAD.MOV.U32 R4, RZ, RZ, R34 ;  /* 0x000000ffff047224 */ /* 0x000fe200078e0022 */
[----:B------:R0:W-:Y:S04]  /*4c60*/  STL [R1+0x6f0], R34 ;  /* 0x0006f02201007387 */ /* 0x0001e80000100800 */
[----:B------:R2:W3:Y:S01]  /*4c70*/  @!P0 LDG.E.U16 R7, desc[UR20][R4.64] ;  /* 0x0000001404078981 */ /* 0x0004e2000c1e1500 */
[----:B0-----:R-:W-:-:S03]  /*4c80*/  LEA.HI.X.SX32 R34, R37, R3, 0x1, P3 ;  /* 0x0000000325227211 */ /* 0x001fc600018f0eff */
[----:B------:R-:W-:Y:S01]  /*4c90*/  STL [R1+0x6e8], R31 ;  /* 0x0006e81f01007387 */ /* 0x000fe20000100800 */
[----:B--2---:R-:W-:-:S03]  /*4ca0*/  @!P4 IMAD.MOV.U32 R4, RZ, RZ, R31 ;  /* 0x000000ffff04c224 */ /* 0x004fc600078e001f */
[----:B------:R0:W-:Y:S02]  /*4cb0*/  STL [R1+0x6ec], R5 ;  /* 0x0006ec0501007387 */ /* 0x0001e40000100800 */
[----:B0-----:R-:W-:-:S05]  /*4cc0*/  @!P4 IMAD.MOV.U32 R5, RZ, RZ, R34 ;  /* 0x000000ffff05c224 */ /* 0x001fca00078e0022 */
[----:B------:R0:W2:Y:S01]  /*4cd0*/  @!P4 LDG.E.U16 R20, desc[UR20][R4.64] ;  /* 0x000000140414c981 */ /* 0x0000a2000c1e1500 */
[----:B------:R-:W-:-:S03]  /*4ce0*/  VIADD R10, R6, 0xffffff96 ;  /* 0xffffff96060a7836 */ /* 0x000fc60000000000 */
[----:B------:R-:W-:Y:S02]  /*4cf0*/  STL [R1+0x6e4], R34 ;  /* 0x0006e42201007387 */ /* 0x000fe40000100800 */
[----:B------:R-:W-:Y:S01]  /*4d00*/  ISETP.GE.U32.AND P1, PT, R10, 0x7fffff17, PT ;  /* 0x7fffff170a00780c */ /* 0x000fe20003f26070 */
[C---:B0-----:R-:W-:Y:S02]  /*4d10*/  IMAD R5, R70.reuse, 0x69, RZ ;  /* 0x0000006946057824 */ /* 0x041fe400078e02ff */
[----:B------:R-:W-:-:S05]  /*4d20*/  IMAD R4, R70, 0xd0, RZ ;  /* 0x000000d046047824 */ /* 0x000fca00078e02ff */
[----:B------:R-:W-:Y:S02]  /*4d30*/  IADD3 R31, P0, PT, R4, R2, RZ ;  /* 0x00000002041f7210 */ /* 0x000fe40007f1e0ff */
[----:B------:R-:W-:Y:S01]  /*4d40*/  PRMT R30, RZ, 0x7610, R30 ;  /* 0x00007610ff1e7816 */ /* 0x000fe2000000001e */
[----:B---3--:R0:W-:Y:S02]  /*4d50*/  STL [R1+0xbc], R7 ;  /* 0x0000bc0701007387 */ /* 0x0081e40000100800 */
[----:B0-----:R-:W-:-:S05]  /*4d60*/  IMAD R7, R70, 0xd2, RZ ;  /* 0x000000d246077824 */ /* 0x001fca00078e02ff */
[----:B------:R-:W-:Y:S01]  /*4d70*/  IADD3 R34, P4, PT, R7, R2, RZ ;  /* 0x0000000207227210 */ /* 0x000fe20007f9e0ff */
[----:B------:R-:W-:-:S03]  /*4d80*/  VIADD R7, R6, 0xffffff99 ;  /* 0xffffff9906077836 */ /* 0x000fc60000000000 */
[----:B------:R-:W-:Y:S02]  /*4d90*/  LEA.HI.X.SX32 R5, R5, R3, 0x1, P4 ;  /* 0x0000000305057211 */ /* 0x000fe400020f0eff */
[----:B------:R-:W-:Y:S01]  /*4da0*/  ISETP.GE.U32.AND P4, PT, R7, 0x7fffff1a, PT ;  /* 0x7fffff1a0700780c */ /* 0x000fe20003f86070 */
[----:B------:R-:W-:Y:S01]  /*4db0*/  IMAD.MOV.U32 R4, RZ, RZ, R34 ;  /* 0x000000ffff047224 */ /* 0x000fe200078e0022 */
[----:B------:R-:W-:Y:S01]  /*4dc0*/  PRMT R7, RZ, 0x7610, R7 ;  /* 0x00007610ff077816 */ /* 0x000fe20000000007 */
[----:B--2---:R0:W-:Y:S05]  /*4dd0*/  STL [R1+0xc0], R20 ;  /* 0x0000c01401007387 */ /* 0x0041ea0000100800 */
[----:B------:R2:W3:Y:S01]  /*4de0*/  @!P1 LDG.E.U16 R7, desc[UR20][R4.64] ;  /* 0x0000001404079981 */ /* 0x0004e2000c1e1500 */
[----:B0-----:R-:W-:-:S03]  /*4df0*/  IMAD R20, R70, 0x68, RZ ;  /* 0x0000006846147824 */ /* 0x001fc600078e02ff */
[----:B------:R0:W-:Y:S04]  /*4e00*/  STL [R1+0x6e0], R34 ;  /* 0x0006e02201007387 */ /* 0x0001e80000100800 */
[----:B------:R-:W-:Y:S01]  /*4e10*/  STL [R1+0x6d8], R31 ;  /* 0x0006d81f01007387 */ /* 0x000fe20000100800 */
[----:B--2---:R-:W-:Y:S01]  /*4e20*/  @!P5 IMAD.MOV.U32 R4, RZ, RZ, R31 ;  /* 0x000000ffff04d224 */ /* 0x004fe200078e001f */
[----:B0-----:R-:W-:Y:S02]  /*4e30*/  LEA.HI.X.SX32 R34, R20, R3, 0x1, P0 ;  /* 0x0000000314227211 */ /* 0x001fe400000f0eff */
[----:B------:R0:W-:Y:S03]  /*4e40*/  STL [R1+0x6dc], R5 ;  /* 0x0006dc0501007387 */ /* 0x0001e60000100800 */
[----:B0-----:R-:W-:-:S05]  /*4e50*/  @!P5 IMAD.MOV.U32 R5, RZ, RZ, R34 ;  /* 0x000000ffff05d224 */ /* 0x001fca00078e0022 */
[----:B------:R0:W2:Y:S01]  /*4e60*/  @!P5 LDG.E.U16 R30, desc[UR20][R4.64] ;  /* 0x00000014041ed981 */ /* 0x0000a2000c1e1500 */
[----:B------:R-:W-:-:S03]  /*4e70*/  VIADD R10, R6, 0xffffff98 ;  /* 0xffffff98060a7836 */ /* 0x000fc60000000000 */
[----:B------:R4:W-:Y:S02]  /*4e80*/  STL [R1+0x6d4], R34 ;  /* 0x0006d42201007387 */ /* 0x0009e40000100800 */
[----:B------:R-:W-:Y:S01]  /*4e90*/  ISETP.GE.U32.AND P3, PT, R10, 0x7fffff19, PT ;  /* 0x7fffff190a00780c */ /* 0x000fe20003f66070 */
[C---:B0-----:R-:W-:Y:S02]  /*4ea0*/  IMAD R5, R70.reuse, 0x67, RZ ;  /* 0x0000006746057824 */ /* 0x041fe400078e02ff */
[C---:B------:R-:W-:Y:S02]  /*4eb0*/  IMAD R4, R70.reuse, 0xcc, RZ ;  /* 0x000000cc46047824 */ /* 0x040fe400078e02ff */
[C---:B----4-:R-:W-:Y:S01]  /*4ec0*/  IMAD R34, R70.reuse, 0x66, RZ ;  /* 0x0000006646227824 */ /* 0x050fe200078e02ff */
[----:B------:R-:W-:Y:S01]  /*4ed0*/  PRMT R11, RZ, 0x7610, R11 ;  /* 0x00007610ff0b7816 */ /* 0x000fe2000000000b */
[----:B---3--:R0:W-:Y:S02]  /*4ee0*/  STL [R1+0xb0], R7 ;  /* 0x0000b00701007387 */ /* 0x0081e40000100800 */
[----:B0-----:R-:W-:-:S05]  /*4ef0*/  IMAD R7, R70, 0xce, RZ ;  /* 0x000000ce46077824 */ /* 0x001fca00078e02ff */
[----:B------:R-:W-:Y:S01]  /*4f00*/  IADD3 R31, P5, PT, R7, R2, RZ ;  /* 0x00000002071f7210 */ /* 0x000fe20007fbe0ff */
[----:B------:R-:W-:-:S03]  /*4f10*/  VIADD R7, R6, 0xffffff9b ;  /* 0xffffff9b06077836 */ /* 0x000fc60000000000 */
[-C--:B------:R-:W-:Y:S02]  /*4f20*/  LEA.HI.X.SX32 R5, R5, R3.reuse, 0x1, P5 ;  /* 0x0000000305057211 */ /* 0x080fe400028f0eff */
[----:B------:R-:W-:Y:S02]  /*4f30*/  ISETP.GE.U32.AND P5, PT, R7, 0x7fffff1c, PT ;  /* 0x7fffff1c0700780c */ /* 0x000fe40003fa6070 */
[----:B------:R-:W-:Y:S01]  /*4f40*/  PRMT R7, RZ, 0x7610, R7 ;  /* 0x00007610ff077816 */ /* 0x000fe20000000007 */
[----:B--2---:R0:W-:Y:S02]  /*4f50*/  STL [R1+0xb4], R30 ;  /* 0x0000b41e01007387 */ /* 0x0041e40000100800 */
        /* <DEDUP_REMOVED lines=25> */
[----:B--2---:R0:W-:Y:S04]  /*50f0*/  STL [R1+0xac], R11 ;  /* 0x0000ac0b01007387 */ /* 0x0041e80000100800 */
[----:B------:R2:W-:Y:S04]  /*5100*/  STL [R1+0x6c0], R31 ;  /* 0x0006c01f01007387 */ /* 0x0005e80000100800 */
[----:B------:R3:W4:Y:S01]  /*5110*/  @!P0 LDG.E.U16 R7, desc[UR20][R4.64] ;  /* 0x0000001404078981 */ /* 0x000722000c1e1500 */
[----:B0-----:R-:W-:-:S03]  /*5120*/  IMAD R11, R70, 0x64, RZ ;  /* 0x00000064460b7824 */ /* 0x001fc600078e02ff */
[----:B------:R-:W-:Y:S02]  /*5130*/  STL [R1+0x6b8], R30 ;  /* 0x0006b81e01007387 */ /* 0x000fe40000100800 */
[----:B--2---:R-:W-:Y:S02]  /*5140*/  LEA.HI.X.SX32 R31, R11, R3, 0x1, P3 ;  /* 0x000000030b1f7211 */ /* 0x004fe400018f0eff */
[----:B------:R0:W-:Y:S01]  /*5150*/  STL [R1+0x6bc], R5 ;  /* 0x0006bc0501007387 */ /* 0x0001e20000100800 */
[----:B---3--:R-:W-:Y:S02]  /*5160*/  @!P5 IMAD.MOV.U32 R4, RZ, RZ, R30 ;  /* 0x000000ffff04d224 */ /* 0x008fe400078e001e */
[----:B0-----:R-:W-:-:S05]  /*5170*/  @!P5 IMAD.MOV.U32 R5, RZ, RZ, R31 ;  /* 0x000000ffff05d224 */ /* 0x001fca00078e001f */
[----:B------:R0:W2:Y:S01]  /*5180*/  @!P5 LDG.E.U16 R29, desc[UR20][R4.64] ;  /* 0x00000014041dd981 */ /* 0x0000a2000c1e1500 */
[----:B------:R-:W-:-:S03]  /*5190*/  VIADD R10, R6, 0xffffff9c ;  /* 0xffffff9c060a7836 */ /* 0x000fc60000000000 */
[----:B------:R3:W-:Y:S02]  /*51a0*/  STL [R1+0x6b4], R31 ;  /* 0x0006b41f01007387 */ /* 0x0007e40000100800 */
[----:B------:R-:W-:Y:S01]  /*51b0*/  ISETP.GE.U32.AND P1, PT, R10, 0x7fffff1d, PT ;  /* 0x7fffff1d0a00780c */ /* 0x000fe20003f26070 */
[C---:B0-----:R-:W-:Y:S02]  /*51c0*/  IMAD R5, R70.reuse, 0x63, RZ ;  /* 0x0000006346057824 */ /* 0x041fe400078e02ff */
[C---:B------:R-:W-:Y:S02]  /*51d0*/  IMAD R4, R70.reuse, 0xc4, RZ ;  /* 0x000000c446047824 */ /* 0x040fe400078e02ff */
[C---:B---3--:R-:W-:Y:S01]  /*51e0*/  IMAD R31, R70.reuse, 0x62, RZ ;  /* 0x00000062461f7824 */ /* 0x048fe200078e02ff */
[----:B------:R-:W-:Y:S01]  /*51f0*/  PRMT R24, RZ, 0x7610, R24 ;  /* 0x00007610ff187816 */ /* 0x000fe20000000018 */
[----:B----4-:R0:W-:Y:S02]  /*5200*/  STL [R1+0xa0], R7 ;  /* 0x0000a00701007387 */ /* 0x0101e40000100800 */
[----:B0-----:R-:W-:-:S05]  /*5210*/  IMAD R7, R70, 0xc6, RZ ;  /* 0x000000c646077824 */ /* 0x001fca00078e02ff */
[----:B------:R-:W-:Y:S01]  /*5220*/  IADD3 R30, P5, PT, R7, R2, RZ ;  /* 0x00000002071e7210 */ /* 0x000fe20007fbe0ff */
[----:B------:R-:W-:-:S03]  /*5230*/  VIADD R7, R6, 0xffffff9f ;  /* 0xffffff9f06077836 */ /* 0x000fc60000000000 */
[----:B------:R-:W-:Y:S02]  /*5240*/  LEA.HI.X.SX32 R5, R5, R3, 0x1, P5 ;  /* 0x0000000305057211 */ /* 0x000fe400028f0eff */
[----:B------:R-:W-:Y:S01]  /*5250*/  ISETP.GE.U32.AND P5, PT, R7, 0x7fffff20, PT ;  /* 0x7fffff200700780c */ /* 0x000fe20003fa6070 */
[----:B--2---:R0:W-:Y:S01]  /*5260*/  STL [R1+0xa4], R29 ;  /* 0x0000a41d01007387 */ /* 0x0041e20000100800 */
[----:B------:R-:W-:-:S03]  /*5270*/  PRMT R7, RZ, 0x7610, R7 ;  /* 0x00007610ff077816 */ /* 0x000fc60000000007 */
[----:B------:R2:W-:Y:S01]  /*5280*/  STL [R1+0x6b0], R30 ;  /* 0x0006b01e01007387 */ /* 0x0005e20000100800 */
[----:B0-----:R-:W-:Y:S01]  /*5290*/  IADD3 R29, P0, PT, R4, R2, RZ ;  /* 0x00000002041d7210 */ /* 0x001fe20007f1e0ff */
[----:B------:R-:W-:-:S03]  /*52a0*/  IMAD.MOV.U32 R4, RZ, RZ, R30 ;  /* 0x000000ffff047224 */ /* 0x000fc600078e001e */
[----:B--2---:R-:W-:Y:S01]  /*52b0*/  LEA.HI.X.SX32 R30, R31, R3, 0x1, P0 ;  /* 0x000000031f1e7211 */ /* 0x004fe200000f0eff */
[----:B------:R-:W-:Y:S04]  /*52c0*/  STL [R1+0x6a8], R29 ;  /* 0x0006a81d01007387 */ /* 0x000fe80000100800 */
[----:B------:R0:W-:Y:S04]  /*52d0*/  STL [R1+0x6ac], R5 ;  /* 0x0006ac0501007387 */ /* 0x0001e80000100800 */
[----:B------:R2:W3:Y:S02]  /*52e0*/  @!P1 LDG.E.U16 R7, desc[UR20][R4.64] ;  /* 0x0000001404079981 */ /* 0x0004e4000c1e1500 */
[----:B--2---:R-:W-:-:S02]  /*52f0*/  @!P4 IMAD.MOV.U32 R4, RZ, RZ, R29 ;  /* 0x000000ffff04c224 */ /* 0x004fc400078e001d */
[----:B0-----:R-:W-:-:S05]  /*5300*/  @!P4 IMAD.MOV.U32 R5, RZ, RZ, R30 ;  /* 0x000000ffff05c224 */ /* 0x001fca00078e001e */
[----:B------:R0:W2:Y:S01]  /*5310*/  @!P4 LDG.E.U16 R24, desc[UR20][R4.64] ;  /* 0x000000140418c981 */ /* 0x0000a2000c1e1500 */
[----:B------:R-:W-:-:S03]  /*5320*/  VIADD R10, R6, 0xffffff9e ;  /* 0xffffff9e060a7836 */ /* 0x000fc60000000000 */
[----:B------:R-:W-:Y:S02]  /*5330*/  STL [R1+0x6a4], R30 ;  /* 0x0006a41e01007387 */ /* 0x000fe40000100800 */
[----:B------:R-:W-:Y:S01]  /*5340*/  ISETP.GE.U32.AND P3, PT, R10, 0x7fffff1f, PT ;  /* 0x7fffff1f0a00780c */ /* 0x000fe20003f66070 */
[C---:B0-----:R-:W-:Y:S02]  /*5350*/  IMAD R4, R70.reuse, 0xc0, RZ ;  /* 0x000000c046047824 */ /* 0x041fe400078e02ff */
[----:B------:R-:W-:Y:S01]  /*5360*/  IMAD R5, R70, 0x61, RZ ;  /* 0x0000006146057824 */ /* 0x000fe200078e02ff */
[----:B------:R-:W-:Y:S02]  /*5370*/  PRMT R153, RZ, 0x7610, R153 ;  /* 0x00007610ff997816 */ /* 0x000fe40000000099 */
[----:B------:R-:W-:Y:S02]  /*5380*/  IADD3 R29, P1, PT, R4, R2, RZ ;  /* 0x00000002041d7210 */ /* 0x000fe40007f3e0ff */
[----:B------:R-:W-:Y:S01]  /*5390*/  PRMT R28, RZ, 0x7610, R28 ;  /* 0x00007610ff1c7816 */ /* 0x000fe2000000001c */
[----:B---3--:R0:W-:Y:S02]  /*53a0*/  STL [R1+0x88], R7 ;  /* 0x0000880701007387 */ /* 0x0081e40000100800 */
[----:B0-----:R-:W-:-:S05]  /*53b0*/  IMAD R7, R70, 0xc2, RZ ;  /* 0x000000c246077824 */ /* 0x001fca00078e02ff */
[----:B------:R-:W-:Y:S01]  /*53c0*/  IADD3 R30, P4, PT, R7, R2, RZ ;  /* 0x00000002071e7210 */ /* 0x000fe20007f9e0ff */
[----:B--2---:R0:W-:Y:S03]  /*53d0*/  STL [R1+0x9c], R24 ;  /* 0x00009c1801007387 */ /* 0x0041e60000100800 */
[----:B------:R-:W-:Y:S01]  /*53e0*/  LEA.HI.X.SX32 R5, R5, R3, 0x1, P4 ;  /* 0x0000000305057211 */ /* 0x000fe200020f0eff */
[----:B------:R-:W-:Y:S01]  /*53f0*/  IMAD.MOV.U32 R4, RZ, RZ, R30 ;  /* 0x000000ffff047224 */ /* 0x000fe200078e001e */
[----:B------:R2:W-:Y:S01]  /*5400*/  STL [R1+0x6a0], R30 ;  /* 0x0006a01e01007387 */ /* 0x0005e20000100800 */
[----:B0-----:R-:W-:-:S03]  /*5410*/  IMAD R24, R70, 0x60, RZ ;  /* 0x0000006046187824 */ /* 0x001fc600078e02ff */
[----:B------:R-:W-:Y:S02]  /*5420*/  STL [R1+0x698], R29 ;  /* 0x0006981d01007387 */ /* 0x000fe40000100800 */
[----:B--2---:R-:W-:Y:S02]  /*5430*/  LEA.HI.X.SX32 R30, R24, R3, 0x1, P1 ;  /* 0x00000003181e7211 */ /* 0x004fe400008f0eff */
[----:B------:R0:W-:Y:S04]  /*5440*/  STL [R1+0x69c], R5 ;  /* 0x00069c0501007387 */ /* 0x0001e80000100800 */
[----:B------:R2:W3:Y:S02]  /*5450*/  @!P3 LDG.E.U16 R153, desc[UR20][R4.64] ;  /* 0x000000140499b981 */ /* 0x0004e4000c1e1500 */
[----:B--2---:R-:W-:-:S02]  /*5460*/  @!P5 IMAD.MOV.U32 R4, RZ, RZ, R29 ;  /* 0x000000ffff04d224 */ /* 0x004fc400078e001d */
[----:B0-----:R-:W-:-:S05]  /*5470*/  @!P5 IMAD.MOV.U32 R5, RZ, RZ, R30 ;  /* 0x000000ffff05d224 */ /* 0x001fca00078e001e */
[----:B------:R0:W2:Y:S01]  /*5480*/  @!P5 LDG.E.U16 R28, desc[UR20][R4.64] ;  /* 0x00000014041cd981 */ /* 0x0000a2000c1e1500 */
[C---:B------:R-:W-:Y:S02]  /*5490*/  VIADD R10, R6.reuse, 0xffffffa0 ;  /* 0xffffffa0060a7836 */ /* 0x040fe40000000000 */
[----:B------:R-:W-:-:S03]  /*54a0*/  VIADD R7, R6, 0xffffffa1 ;  /* 0xffffffa106077836 */ /* 0x000fc60000000000 */
[----:B------:R-:W-:Y:S02]  /*54b0*/  ISETP.GE.U32.AND P0, PT, R10, 0x7fffff21, PT ;  /* 0x7fffff210a00780c */ /* 0x000fe40003f06070 */
[----:B------:R-:W-:Y:S01]  /*54c0*/  ISETP.GE.U32.AND P4, PT, R7, 0x7fffff22, PT ;  /* 0x7fffff220700780c */ /* 0x000fe20003f86070 */
[C---:B------:R-:W-:Y:S01]  /*54d0*/  IMAD R7, R70.reuse, 0xbe, RZ ;  /* 0x000000be46077824 */ /* 0x040fe200078e02ff */
[----:B------:R4:W-:Y:S01]  /*54e0*/  STL [R1+0x694], R30 ;  /* 0x0006941e01007387 */ /* 0x0009e20000100800 */
[C---:B0-----:R-:W-:Y:S02]  /*54f0*/  IMAD R4, R70.reuse, 0xbc, RZ ;  /* 0x000000bc46047824 */ /* 0x041fe400078e02ff */
[C---:B------:R-:W-:Y:S01]  /*5500*/  IMAD R5, R70.reuse, 0x5f, RZ ;  /* 0x0000005f46057824 */ /* 0x040fe200078e02ff */
[----:B------:R-:W-:Y:S01]  /*5510*/  PRMT R132, RZ, 0x7610, R132 ;  /* 0x00007610ff847816 */ /* 0x000fe20000000084 */
[----:B----4-:R-:W-:Y:S01]  /*5520*/  IMAD R30, R70, 0x5e, RZ ;  /* 0x0000005e461e7824 */ /* 0x010fe200078e02ff */
[----:B------:R-:W-:Y:S01]  /*5530*/  PRMT R16, RZ, 0x7610, R16 ;  /* 0x00007610ff107816 */ /* 0x000fe20000000010 */
[----:B---3--:R0:W-:Y:S02]  /*5540*/  STL [R1+0x7c], R153 ;  /* 0x00007c9901007387 */ /* 0x0081e40000100800 */
[----:B0-----:R-:W-:-:S02]  /*5550*/  IADD3 R153, P5, PT, R7, R2, RZ ;  /* 0x0000000207997210 */ /* 0x001fc40007fbe0ff */
[----:B--2---:R0:W-:Y:S02]  /*5560*/  STL [R1+0x80], R28 ;  /* 0x0000801c01007387 */ /* 0x0041e40000100800 */
[----:B------:R-:W-:Y:S02]  /*5570*/  LEA.HI.X.SX32 R5, R5, R3, 0x1, P5 ;  /* 0x0000000305057211 */ /* 0x000fe400028f0eff */
[----:B------:R-:W-:Y:S01]  /*5580*/  STL [R1+0x690], R153 ;  /* 0x0006909901007387 */ /* 0x000fe20000100800 */
[----:B0-----:R-:W-:Y:S01]  /*5590*/  IADD3 R28, P3, PT, R4, R2, RZ ;  /* 0x00000002041c7210 */ /* 0x001fe20007f7e0ff */
[----:B------:R-:W-:-:S03]  /*55a0*/  @!P0 IMAD.MOV.U32 R4, RZ, RZ, R153 ;  /* 0x000000ffff048224 */ /* 0x000fc600078e0099 */
[----:B------:R-:W-:Y:S01]  /*55b0*/  LEA.HI.X.SX32 R29, R30, R3, 0x1, P3 ;  /* 0x000000031e1d7211 */ /* 0x000fe200018f0eff */
[----:B------:R-:W-:Y:S04]  /*55c0*/  STL [R1+0x688], R28 ;  /* 0x0006881c01007387 */ /* 0x000fe80000100800 */
[----:B------:R0:W-:Y:S04]  /*55d0*/  STL [R1+0x68c], R5 ;  /* 0x00068c0501007387 */ /* 0x0001e80000100800 */
[----:B------:R2:W3:Y:S02]  /*55e0*/  @!P0 LDG.E.U16 R132, desc[UR20][R4.64] ;  /* 0x0000001404848981 */ /* 0x0004e4000c1e1500 */
[----:B--2---:R-:W-:-:S02]  /*55f0*/  @!P4 IMAD.MOV.U32 R4, RZ, RZ, R28 ;  /* 0x000000ffff04c224 */ /* 0x004fc400078e001c */
[----:B0-----:R-:W-:-:S05]  /*5600*/  @!P4 IMAD.MOV.U32 R5, RZ, RZ, R29 ;  /* 0x000000ffff05c224 */ /* 0x001fca00078e001d */
[----:B------:R0:W2:Y:S01]  /*5610*/  @!P4 LDG.E.U16 R16, desc[UR20][R4.64] ;  /* 0x000000140410c981 */ /* 0x0000a2000c1e1500 */
[C---:B------:R-:W-:Y:S02]  /*5620*/  VIADD R7, R6.reuse, 0xffffffa3 ;  /* 0xffffffa306077836 */ /* 0x040fe40000000000 */
[----:B------:R-:W-:-:S03]  /*5630*/  VIADD R10, R6, 0xffffffa2 ;  /* 0xffffffa2060a7836 */ /* 0x000fc60000000000 */
[----:B------:R-:W-:Y:S01]  /*5640*/  ISETP.GE.U32.AND P5, PT, R7, 0x7fffff24, PT ;  /* 0x7fffff240700780c */ /* 0x000fe20003fa6070 */
[----:B------:R-:W-:Y:S01]  /*5650*/  IMAD R7, R70, 0xba, RZ ;  /* 0x000000ba46077824 */ /* 0x000fe200078e02ff */
[----:B------:R-:W-:Y:S01]  /*5660*/  ISETP.GE.U32.AND P1, PT, R10, 0x7fffff23, PT ;  /* 0x7fffff230a00780c */ /* 0x000fe20003f26070 */
[----:B------:R-:W-:Y:S01]  /*5670*/  STL [R1+0x684], R29 ;  /* 0x0006841d01007387 */ /* 0x000fe20000100800 */
[C---:B0-----:R-:W-:Y:S02]  /*5680*/  IMAD R5, R70.reuse, 0x5d, RZ ;  /* 0x0000005d46057824 */ /* 0x041fe400078e02ff */
[----:B------:R-:W-:Y:S01]  /*5690*/  IMAD R4, R70, 0xb8, RZ ;  /* 0x000000b846047824 */ /* 0x000fe200078e02ff */
[----:B------:R-:W-:-:S04]  /*56a0*/  PRMT R119, RZ, 0x7610, R119 ;  /* 0x00007610ff777816 */ /* 0x000fc80000000077 */
[-C--:B------:R-:W-:Y:S02]  /*56b0*/  IADD3 R28, P0, PT, R4, R2.reuse, RZ ;  /* 0x00000002041c7210 */ /* 0x080fe40007f1e0ff */
[----:B------:R-:W-:Y:S01]  /*56c0*/  PRMT R26, RZ, 0x7610, R26 ;  /* 0x00007610ff1a7816 */ /* 0x000fe2000000001a */
[----:B--2---:R-:W-:Y:S04]  /*56d0*/  STL [R1+0x78], R16 ;  /* 0x0000781001007387 */ /* 0x004fe80000100800 */
[----:B---3--:R0:W-:Y:S02]  /*56e0*/  STL [R1+0x74], R132 ;  /* 0x0000748401007387 */ /* 0x0081e40000100800 */
[----:B0-----:R-:W-:Y:S01]  /*56f0*/  IADD3 R132, P4, PT, R7, R2, RZ ;  /* 0x0000000207847210 */ /* 0x001fe20007f9e0ff */
[----:B------:R-:W-:-:S03]  /*5700*/  IMAD R16, R70, 0x5c, RZ ;  /* 0x0000005c46107824 */ /* 0x000fc600078e02ff */
[-C--:B------:R-:W-:Y:S01]  /*5710*/  LEA.HI.X.SX32 R153, R5, R3.reuse, 0x1, P4 ;  /* 0x0000000305997211 */ /* 0x080fe200020f0eff */
[----:B------:R-:W-:Y:S01]  /*5720*/  @!P1 IMAD.MOV.U32 R4, RZ, RZ, R132 ;  /* 0x000000ffff049224 */ /* 0x000fe200078e0084 */
[----:B------:R-:W-:-:S03]  /*5730*/  LEA.HI.X.SX32 R29, R16, R3, 0x1, P0 ;  /* 0x00000003101d7211 */ /* 0x000fc600000f0eff */
[----:B------:R-:W-:-:S05]  /*5740*/  @!P1 IMAD.MOV.U32 R5, RZ, RZ, R153 ;  /* 0x000000ffff059224 */ /* 0x000fca00078e0099 */
[----:B------:R0:W2:Y:S02]  /*5750*/  @!P1 LDG.E.U16 R119, desc[UR20][R4.64] ;  /* 0x0000001404779981 */ /* 0x0000a4000c1e1500 */
[----:B0-----:R-:W-:Y:S02]  /*5760*/  @!P5 IMAD.MOV.U32 R4, RZ, RZ, R28 ;  /* 0x000000ffff04d224 */ /* 0x001fe400078e001c */
[----:B------:R-:W-:-:S05]  /*5770*/  @!P5 IMAD.MOV.U32 R5, RZ, RZ, R29 ;  /* 0x000000ffff05d224 */ /* 0x000fca00078e001d */
[----:B------:R0:W3:Y:S01]  /*5780*/  @!P5 LDG.E.U16 R26, desc[UR20][R4.64] ;  /* 0x00000014041ad981 */ /* 0x0000e2000c1e1500 */
[C---:B------:R-:W-:Y:S02]  /*5790*/  VIADD R7, R6.reuse, 0xffffffa5 ;  /* 0xffffffa506077836 */ /* 0x040fe40000000000 */
[----:B------:R-:W-:Y:S01]  /*57a0*/  VIADD R10, R6, 0xffffffa4 ;  /* 0xffffffa4060a7836 */ /* 0x000fe20000000000 */
[----:B------:R-:W-:Y:S02]  /*57b0*/  STL [R1+0x680], R132 ;  /* 0x0006808401007387 */ /* 0x000fe40000100800 */
[----:B------:R-:W-:Y:S01]  /*57c0*/  ISETP.GE.U32.AND P4, PT, R7, 0x7fffff26, PT ;  /* 0x7fffff260700780c */ /* 0x000fe20003f86070 */
[----:B------:R-:W-:Y:S01]  /*57d0*/  IMAD R7, R70, 0xb6, RZ ;  /* 0x000000b646077824 */ /* 0x000fe200078e02ff */
[----:B------:R-:W-:Y:S01]  /*57e0*/  ISETP.GE.U32.AND P3, PT, R10, 0x7fffff25, PT ;  /* 0x7fffff250a00780c */ /* 0x000fe20003f66070 */
[----:B------:R-:W-:Y:S01]  /*57f0*/  STL [R1+0x678], R28 ;  /* 0x0006781c01007387 */ /* 0x000fe20000100800 */
[----:B0-----:R-:W-:-:S03]  /*5800*/  IMAD R5, R70, 0x5b, RZ ;  /* 0x0000005b46057824 */ /* 0x001fc600078e02ff */
[----:B------:R-:W-:Y:S01]  /*5810*/  STL [R1+0x67c], R153 ;  /* 0x00067c9901007387 */ /* 0x000fe20000100800 */
[----:B------:R-:W-:-:S03]  /*5820*/  IMAD R4, R70, 0xb4, RZ ;  /* 0x000000b446047824 */ /* 0x000fc600078e02ff */
[----:B------:R0:W-:Y:S01]  /*5830*/  STL [R1+0x674], R29 ;  /* 0x0006741d01007387 */ /* 0x0001e20000100800 */
[----:B------:R-:W-:Y:S01]  /*5840*/  PRMT R69, RZ, 0x7610, R69 ;  /* 0x00007610ff457816 */ /* 0x000fe20000000045 */
[----:B0-----:R-:W-:Y:S01]  /*5850*/  IMAD R29, R70, 0x5a, RZ ;  /* 0x0000005a461d7824 */ /* 0x001fe200078e02ff */
[----:B------:R-:W-:Y:S01]  /*5860*/  PRMT R23, RZ, 0x7610, R23 ;  /* 0x00007610ff177816 */ /* 0x000fe20000000017 */
[----:B--2---:R0:W-:Y:S02]  /*5870*/  STL [R1+0x6c], R119 ;  /* 0x00006c7701007387 */ /* 0x0041e40000100800 */
[----:B0-----:R-:W-:-:S04]  /*5880*/  IADD3 R119, P5, PT, R7, R2, RZ ;  /* 0x0000000207777210 */ /* 0x001fc80007fbe0ff */
[----:B------:R-:W-:Y:S01]  /*5890*/  LEA.HI.X.SX32 R132, R5, R3, 0x1, P5 ;  /* 0x0000000305847211 */ /* 0x000fe200028f0eff */
[----:B---3--:R0:W-:Y:S04]  /*58a0*/  STL [R1+0x70], R26 ;  /* 0x0000701a01007387 */ /* 0x0081e80000100800 */
[----:B------:R-:W-:Y:S01]  /*58b0*/  @!P3 IMAD.MOV.U32 R5, RZ, RZ, R132 ;  /* 0x000000ffff05b224 */ /* 0x000fe200078e0084 */
[----:B0-----:R-:W-:Y:S01]  /*58c0*/  IADD3 R26, P1, PT, R4, R2, RZ ;  /* 0x00000002041a7210 */ /* 0x001fe20007f3e0ff */
[----:B------:R-:W-:-:S03]  /*58d0*/  @!P3 IMAD.MOV.U32 R4, RZ, RZ, R119 ;  /* 0x000000ffff04b224 */ /* 0x000fc600078e0077 */
[----:B------:R-:W-:Y:S02]  /*58e0*/  LEA.HI.X.SX32 R28, R29, R3, 0x1, P1 ;  /* 0x000000031d1c7211 */ /* 0x000fe400008f0eff */
        /* <DEDUP_REMOVED lines=10> */
[----:B------:R4:W-:Y:S01]  /*5990*/  STL [R1+0x668], R26 ;  /* 0x0006681a01007387 */ /* 0x0009e20000100800 */
[----:B0-----:R-:W-:-:S03]  /*59a0*/  IMAD R5, R70, 0x59, RZ ;  /* 0x0000005946057824 */ /* 0x001fc600078e02ff */
[----:B------:R-:W-:Y:S01]  /*59b0*/  STL [R1+0x66c], R132 ;  /* 0x00066c8401007387 */ /* 0x000fe20000100800 */
[----:B------:R-:W-:-:S03]  /*59c0*/  IMAD R4, R70, 0xb0, RZ ;  /* 0x000000b046047824 */ /* 0x000fc600078e02ff */
[----:B------:R-:W-:Y:S01]  /*59d0*/  STL [R1+0x664], R28 ;  /* 0x0006641c01007387 */ /* 0x000fe20000100800 */
[----:B----4-:R-:W-:Y:S01]  /*59e0*/  IMAD R26, R70, 0x58, RZ ;  /* 0x00000058461a7824 */ /* 0x010fe200078e02ff */
[----:B------:R-:W-:Y:S02]  /*59f0*/  PRMT R68, RZ, 0x7610, R68 ;  /* 0x00007610ff447816 */ /* 0x000fe40000000044 */
        /* <DEDUP_REMOVED lines=70> */
[----:B------:R-:W-:Y:S01]  /*5e60*/  STL [R1+0x638], R19 ;  /* 0x0006381301007387 */ /* 0x000fe20000100800 */
[----:B------:R-:W-:-:S03]  /*5e70*/  ISETP.GE.U32.AND P0, PT, R10, 0x7fffff2d, PT ;  /* 0x7fffff2d0a00780c */ /* 0x000fc60003f06070 */
[----:B------:R-:W-:Y:S01]  /*5e80*/  STL [R1+0x63c], R68 ;  /* 0x00063c4401007387 */ /* 0x000fe20000100800 */
[----:B0-----:R-:W-:-:S03]  /*5e90*/  IMAD R5, R70, 0x53, RZ ;  /* 0x0000005346057824 */ /* 0x001fc600078e02ff */
[----:B------:R0:W-:Y:S01]  /*5ea0*/  STL [R1+0x634], R23 ;  /* 0x0006341701007387 */ /* 0x0001e20000100800 */
[C---:B------:R-:W-:Y:S01]  /*5eb0*/  IMAD R4, R70.reuse, 0xa4, RZ ;  /* 0x000000a446047824 */ /* 0x040fe200078e02ff */
[-C--:B0-----:R-:W-:Y:S01]  /*5ec0*/  IADD3 R23, P5, PT, R7, R2.reuse, RZ ;  /* 0x0000000207177210 */ /* 0x081fe20007fbe0ff */
[----:B------:R-:W-:Y:S01]  /*5ed0*/  IMAD R27, R70, 0x52, RZ ;  /* 0x00000052461b7824 */ /* 0x000fe200078e02ff */
[----:B------:R-:W-:Y:S02]  /*5ee0*/  PRMT R22, RZ, 0x7610, R22 ;  /* 0x00007610ff167816 */ /* 0x000fe40000000016 */
[----:B------:R-:W-:Y:S01]  /*5ef0*/  PRMT R14, RZ, 0x7610, R14 ;  /* 0x00007610ff0e7816 */ /* 0x000fe2000000000e */
[----:B---3--:R0:W-:Y:S04]  /*5f00*/  STL [R1+0x38], R15 ;  /* 0x0000380f01007387 */ /* 0x0081e80000100800 */
[----:B------:R-:W-:Y:S04]  /*5f10*/  STL [R1+0x630], R23 ;  /* 0x0006301701007387 */ /* 0x000fe80000100800 */
[----:B--2---:R2:W-:Y:S01]  /*5f20*/  STL [R1+0x34], R25 ;  /* 0x0000341901007387 */ /* 0x0045e20000100800 */
[----:B0-----:R-:W-:Y:S01]  /*5f30*/  IADD3 R15, P3, PT, R4, R2, RZ ;  /* 0x00000002040f7210 */ /* 0x001fe20007f7e0ff */
[----:B------:R-:W-:Y:S01]  /*5f40*/  @!P0 IMAD.MOV.U32 R4, RZ, RZ, R23 ;  /* 0x000000ffff048224 */ /* 0x000fe200078e0017 */
[----:B--2---:R-:W-:-:S02]  /*5f50*/  LEA.HI.X.SX32 R25, R5, R3, 0x1, P5 ;  /* 0x0000000305197211 */ /* 0x004fc400028f0eff */
[----:B------:R-:W-:-:S03]  /*5f60*/  LEA.HI.X.SX32 R19, R27, R3, 0x1, P3 ;  /* 0x000000031b137211 */ /* 0x000fc600018f0eff */
[----:B------:R-:W-:-:S05]  /*5f70*/  @!P0 IMAD.MOV.U32 R5, RZ, RZ, R25 ;  /* 0x000000ffff058224 */ /* 0x000fca00078e0019 */
[----:B------:R0:W2:Y:S02]  /*5f80*/  @!P0 LDG.E.U16 R22, desc[UR20][R4.64] ;  /* 0x0000001404168981 */ /* 0x0000a4000c1e1500 */
[----:B0-----:R-:W-:Y:S02]  /*5f90*/  @!P4 IMAD.MOV.U32 R4, RZ, RZ, R15 ;  /* 0x000000ffff04c224 */ /* 0x001fe400078e000f */
[----:B------:R-:W-:-:S05]  /*5fa0*/  @!P4 IMAD.MOV.U32 R5, RZ, RZ, R19 ;  /* 0x000000ffff05c224 */ /* 0x000fca00078e0013 */
[----:B------:R0:W3:Y:S01]  /*5fb0*/  @!P4 LDG.E.U16 R14, desc[UR20][R4.64] ;  /* 0x00000014040ec981 */ /* 0x0000e2000c1e1500 */
[C---:B------:R-:W-:Y:S02]  /*5fc0*/  VIADD R7, R6.reuse, 0xffffffaf ;  /* 0xffffffaf06077836 */ /* 0x040fe40000000000 */
[----:B------:R-:W-:-:S03]  /*5fd0*/  VIADD R10, R6, 0xffffffae ;  /* 0xffffffae060a7836 */ /* 0x000fc60000000000 */
        /* <DEDUP_REMOVED lines=8> */
[----:B------:R-:W-:Y:S02]  /*6060*/  PRMT R18, RZ, 0x7610, R18 ;  /* 0x00007610ff127816 */ /* 0x000fe40000000012 */
[----:B0-----:R-:W-:-:S04]  /*6070*/  IADD3 R19, P4, PT, R7, R2, RZ ;  /* 0x0000000207137210 */ /* 0x001fc80007f9e0ff */
[----:B------:R-:W-:-:S05]  /*6080*/  LEA.HI.X.SX32 R23, R5, R3, 0x1, P4 ;  /* 0x0000000305177211 */ /* 0x000fca00020f0eff */
[----:B------:R-:W-:Y:S01]  /*6090*/  @!P1 IMAD.MOV.U32 R5, RZ, RZ, R23 ;  /* 0x000000ffff059224 */ /* 0x000fe200078e0017 */
[----:B------:R-:W-:Y:S01]  /*60a0*/  PRMT R12, RZ, 0x7610, R12 ;  /* 0x00007610ff0c7816 */ /* 0x000fe2000000000c */
[----:B--2---:R0:W-:Y:S02]  /*60b0*/  STL [R1+0x20], R22 ;  /* 0x0000201601007387 */ /* 0x0041e40000100800 */
[----:B0-----:R-:W-:Y:S02]  /*60c0*/  IMAD R22, R70, 0x50, RZ ;  /* 0x0000005046167824 */ /* 0x001fe400078e02ff */
[----:B---3--:R0:W-:Y:S02]  /*60d0*/  STL [R1+0x24], R14 ;  /* 0x0000240e01007387 */ /* 0x0081e40000100800 */
        /* <DEDUP_REMOVED lines=18> */
[----:B0-----:R-:W-:Y:S01]  /*6200*/  IADD3 R15, P5, PT, R7, R2, RZ ;  /* 0x00000002070f7210 */ /* 0x001fe20007fbe0ff */
[----:B------:R-:W-:Y:S01]  /*6210*/  IMAD R25, R70, 0x4e, RZ ;  /* 0x0000004e46197824 */ /* 0x000fe200078e02ff */
[----:B------:R-:W-:Y:S01]  /*6220*/  PRMT R164, RZ, 0x7610, R164 ;  /* 0x00007610ffa47816 */ /* 0x000fe200000000a4 */
[C---:B------:R-:W-:Y:S01]  /*6230*/  VIADD R7, R6.reuse, 0xffffffb3 ;  /* 0xffffffb306077836 */ /* 0x040fe20000000000 */
[----:B------:R-:W-:Y:S01]  /*6240*/  PRMT R165, RZ, 0x7610, R165 ;  /* 0x00007610ffa57816 */ /* 0x000fe200000000a5 */
[----:B------:R-:W-:-:S05]  /*6250*/  VIADD R10, R6, 0xffffffb2 ;  /* 0xffffffb2060a7836 */ /* 0x000fca0000000000 */
[----:B------:R-:W-:Y:S02]  /*6260*/  ISETP.GE.U32.AND P0, PT, R10, 0x7fffff33, PT ;  /* 0x7fffff330a00780c */ /* 0x000fe40003f06070 */
[----:B------:R-:W-:Y:S01]  /*6270*/  PRMT R162, RZ, 0x7610, R162 ;  /* 0x00007610ffa27816 */ /* 0x000fe200000000a2 */
[----:B------:R-:W-:Y:S01]  /*6280*/  VIADD R10, R6, 0xffffffb4 ;  /* 0xffffffb4060a7836 */ /* 0x000fe20000000000 */
[----:B------:R-:W-:Y:S01]  /*6290*/  PRMT R163, RZ, 0x7610, R163 ;  /* 0x00007610ffa37816 */ /* 0x000fe200000000a3 */
[----:B------:R-:W-:Y:S01]  /*62a0*/  IMAD R23, R70, 0x4a, RZ ;  /* 0x0000004a46177824 */ /* 0x000fe200078e02ff */
[----:B------:R-:W-:Y:S02]  /*62b0*/  PRMT R160, RZ, 0x7610, R160 ;  /* 0x00007610ffa07816 */ /* 0x000fe400000000a0 */
[----:B------:R-:W-:Y:S02]  /*62c0*/  PRMT R161, RZ, 0x7610, R161 ;  /* 0x00007610ffa17816 */ /* 0x000fe400000000a1 */
[----:B------:R-:W-:-:S02]  /*62d0*/  PRMT R158, RZ, 0x7610, R158 ;  /* 0x00007610ff9e7816 */ /* 0x000fc4000000009e */
[----:B------:R-:W-:Y:S02]  /*62e0*/  PRMT R159, RZ, 0x7610, R159 ;  /* 0x00007610ff9f7816 */ /* 0x000fe4000000009f */
[----:B------:R-:W-:Y:S02]  /*62f0*/  PRMT R148, RZ, 0x7610, R148 ;  /* 0x00007610ff947816 */ /* 0x000fe40000000094 */
[----:B------:R-:W-:Y:S02]  /*6300*/  PRMT R157, RZ, 0x7610, R157 ;  /* 0x00007610ff9d7816 */ /* 0x000fe4000000009d */
        /* <DEDUP_REMOVED lines=9> */
[----:B------:R-:W-:Y:S01]  /*63a0*/  PRMT R66, RZ, 0x7610, R66 ;  /* 0x00007610ff427816 */ /* 0x000fe20000000042 */
[----:B---3--:R0:W-:Y:S04]  /*63b0*/  STL [R1+0x1c], R12 ;  /* 0x00001c0c01007387 */ /* 0x0081e80000100800 */
[----:B------:R-:W-:Y:S04]  /*63c0*/  STL [R1+0x610], R15 ;  /* 0x0006100f01007387 */ /* 0x000fe80000100800 */
[----:B--2---:R2:W-:Y:S01]  /*63d0*/  STL [R1], R18 ;  /* 0x0000001201007387 */ /* 0x0045e20000100800 */
[----:B0-----:R-:W-:Y:S01]  /*63e0*/  IADD3 R12, P1, PT, R4, R2, RZ ;  /* 0x00000002040c7210 */ /* 0x001fe20007f3e0ff */
[----:B------:R-:W-:Y:S01]  /*63f0*/  @!P3 IMAD.MOV.U32 R4, RZ, RZ, R15 ;  /* 0x000000ffff04b224 */ /* 0x000fe200078e000f */
[----:B--2---:R-:W-:-:S02]  /*6400*/  LEA.HI.X.SX32 R18, R5, R3, 0x1, P5 ;  /* 0x0000000305127211 */ /* 0x004fc400028f0eff */
[----:B------:R-:W-:-:S03]  /*6410*/  LEA.HI.X.SX32 R14, R25, R3, 0x1, P1 ;  /* 0x00000003190e7211 */ /* 0x000fc600008f0eff */
[----:B------:R-:W-:Y:S01]  /*6420*/  @!P3 IMAD.MOV.U32 R5, RZ, RZ, R18 ;  /* 0x000000ffff05b224 */ /* 0x000fe200078e0012 */
[----:B------:R-:W-:Y:S01]  /*6430*/  ISETP.GE.U32.AND P5, PT, R7, 0x7fffff34, PT ;  /* 0x7fffff340700780c */ /* 0x000fe20003fa6070 */
[----:B------:R-:W-:-:S03]  /*6440*/  IMAD R7, R70, 0x9a, RZ ;  /* 0x0000009a46077824 */ /* 0x000fc600078e02ff */
[----:B------:R0:W5:Y:S02]  /*6450*/  @!P3 LDG.E.U16 R164, desc[UR20][R4.64] ;  /* 0x0000001404a4b981 */ /* 0x000164000c1e1500 */
[----:B0-----:R-:W-:Y:S02]  /*6460*/  @!P4 IMAD.MOV.U32 R4, RZ, RZ, R12 ;  /* 0x000000ffff04c224 */ /* 0x001fe400078e000c */
[----:B------:R-:W-:-:S05]  /*6470*/  @!P4 IMAD.MOV.U32 R5, RZ, RZ, R14 ;  /* 0x000000ffff05c224 */ /* 0x000fca00078e000e */
[----:B------:R0:W5:Y:S01]  /*6480*/  @!P4 LDG.E.U16 R165, desc[UR20][R4.64] ;  /* 0x0000001404a5c981 */ /* 0x000162000c1e1500 */
[----:B------:R-:W-:-:S03]  /*6490*/  IADD3 R15, P4, PT, R7, R2, RZ ;  /* 0x00000002070f7210 */ /* 0x000fc60007f9e0ff */
[----:B------:R2:W-:Y:S01]  /*64a0*/  STL [R1+0x608], R12 ;  /* 0x0006080c01007387 */ /* 0x0005e20000100800 */
[C---:B0-----:R-:W-:Y:S02]  /*64b0*/  IMAD R5, R70.reuse, 0x4d, RZ ;  /* 0x0000004d46057824 */ /* 0x041fe400078e02ff */
[----:B------:R-:W-:Y:S01]  /*64c0*/  IMAD R4, R70, 0x98, RZ ;  /* 0x0000009846047824 */ /* 0x000fe200078e02ff */
[----:B------:R0:W-:Y:S02]  /*64d0*/  STL [R1+0x60c], R18 ;  /* 0x00060c1201007387 */ /* 0x0001e40000100800 */
[----:B------:R-:W-:Y:S02]  /*64e0*/  LEA.HI.X.SX32 R19, R5, R3, 0x1, P4 ;  /* 0x0000000305137211 */ /* 0x000fe400020f0eff */
[----:B--2---:R-:W-:Y:S01]  /*64f0*/  IADD3 R12, P3, PT, R4, R2, RZ ;  /* 0x00000002040c7210 */ /* 0x004fe20007f7e0ff */
[----:B------:R2:W-:Y:S01]  /*6500*/  STL [R1+0x604], R14 ;  /* 0x0006040e01007387 */ /* 0x0005e20000100800 */
[----:B------:R-:W-:-:S02]  /*6510*/  @!P0 IMAD.MOV.U32 R4, RZ, RZ, R15 ;  /* 0x000000ffff048224 */ /* 0x000fc400078e000f */
[----:B0-----:R-:W-:Y:S02]  /*6520*/  IMAD R18, R70, 0x4c, RZ ;  /* 0x0000004c46127824 */ /* 0x001fe400078e02ff */
[----:B------:R-:W-:Y:S02]  /*6530*/  @!P0 IMAD.MOV.U32 R5, RZ, RZ, R19 ;  /* 0x000000ffff058224 */ /* 0x000fe400078e0013 */
[----:B------:R-:W-:Y:S01]  /*6540*/  VIADD R7, R6, 0xffffffb5 ;  /* 0xffffffb506077836 */ /* 0x000fe20000000000 */
[----:B--2---:R-:W-:Y:S02]  /*6550*/  LEA.HI.X.SX32 R14, R18, R3, 0x1, P3 ;  /* 0x00000003120e7211 */ /* 0x004fe400018f0eff */
[----:B------:R0:W5:Y:S02]  /*6560*/  @!P0 LDG.E.U16 R162, desc[UR20][R4.64] ;  /* 0x0000001404a28981 */ /* 0x000164000c1e1500 */
[----:B------:R-:W-:Y:S01]  /*6570*/  ISETP.GE.U32.AND P4, PT, R7, 0x7fffff36, PT ;  /* 0x7fffff360700780c */ /* 0x000fe20003f86070 */
[----:B------:R-:W-:Y:S01]  /*6580*/  IMAD R7, R70, 0x96, RZ ;  /* 0x0000009646077824 */ /* 0x000fe200078e02ff */
[----:B------:R-:W-:Y:S01]  /*6590*/  ISETP.GE.U32.AND P1, PT, R10, 0x7fffff35, PT ;  /* 0x7fffff350a00780c */ /* 0x000fe20003f26070 */
[----:B0-----:R-:W-:-:S02]  /*65a0*/  @!P5 IMAD.MOV.U32 R4, RZ, RZ, R12 ;  /* 0x000000ffff04d224 */ /* 0x001fc400078e000c */
[----:B------:R-:W-:Y:S01]  /*65b0*/  @!P5 IMAD.MOV.U32 R5, RZ, RZ, R14 ;  /* 0x000000ffff05d224 */ /* 0x000fe200078e000e */
[----:B------:R0:W-:Y:S04]  /*65c0*/  STL [R1+0x600], R15 ;  /* 0x0006000f01007387 */ /* 0x0001e80000100800 */
[----:B------:R2:W5:Y:S04]  /*65d0*/  @!P5 LDG.E.U16 R163, desc[UR20][R4.64] ;  /* 0x0000001404a3d981 */ /* 0x000568000c1e1500 */
[----:B------:R3:W-:Y:S01]  /*65e0*/  STL [R1+0x5f8], R12 ;  /* 0x0005f80c01007387 */ /* 0x0007e20000100800 */
[----:B0-----:R-:W-:Y:S01]  /*65f0*/  IADD3 R15, P5, PT, R7, R2, RZ ;  /* 0x00000002070f7210 */ /* 0x001fe20007fbe0ff */
[----:B--2---:R-:W-:-:S02]  /*6600*/  IMAD R5, R70, 0x4b, RZ ;  /* 0x0000004b46057824 */ /* 0x004fc400078e02ff */
[----:B------:R-:W-:Y:S01]  /*6610*/  IMAD R4, R70, 0x94, RZ ;  /* 0x0000009446047824 */ /* 0x000fe200078e02ff */
[----:B------:R0:W-:Y:S04]  /*6620*/  STL [R1+0x5fc], R19 ;  /* 0x0005fc1301007387 */ /* 0x0001e80000100800 */
[----:B---3--:R-:W-:Y:S01]  /*6630*/  IADD3 R12, P0, PT, R4, R2, RZ ;  /* 0x00000002040c7210 */ /* 0x008fe20007f1e0ff */
[----:B------:R2:W-:Y:S01]  /*6640*/  STL [R1+0x5f4], R14 ;  /* 0x0005f40e01007387 */ /* 0x0005e20000100800 */
[----:B0-----:R-:W-:Y:S01]  /*6650*/  LEA.HI.X.SX32 R19, R5, R3, 0x1, P5 ;  /* 0x0000000305137211 */ /* 0x001fe200028f0eff */
[----:B------:R-:W-:Y:S02]  /*6660*/  @!P1 IMAD.MOV.U32 R4, RZ, RZ, R15 ;  /* 0x000000ffff049224 */ /* 0x000fe400078e000f */
[----:B------:R-:W-:-:S02]  /*6670*/  VIADD R7, R6, 0xffffffb7 ;  /* 0xffffffb706077836 */ /* 0x000fc40000000000 */
[----:B------:R-:W-:Y:S01]  /*6680*/  @!P1 IMAD.MOV.U32 R5, RZ, RZ, R19 ;  /* 0x000000ffff059224 */ /* 0x000fe200078e0013 */
[----:B--2---:R-:W-:Y:S01]  /*6690*/  LEA.HI.X.SX32 R14, R23, R3, 0x1, P0 ;  /* 0x00000003170e7211 */ /* 0x004fe200000f0eff */
[----:B------:R-:W-:Y:S01]  /*66a0*/  VIADD R10, R6, 0xffffffb6 ;  /* 0xffffffb6060a7836 */ /* 0x000fe20000000000 */
[----:B------:R-:W-:Y:S02]  /*66b0*/  ISETP.GE.U32.AND P5, PT, R7, 0x7fffff38, PT ;  /* 0x7fffff380700780c */ /* 0x000fe40003fa6070 */
[----:B------:R0:W5:Y:S01]  /*66c0*/  @!P1 LDG.E.U16 R160, desc[UR20][R4.64] ;  /* 0x0000001404a09981 */ /* 0x000162000c1e1500 */
[----:B------:R-:W-:Y:S01]  /*66d0*/  IMAD R7, R70, 0x92, RZ ;  /* 0x0000009246077824 */ /* 0x000fe200078e02ff */
[----:B------:R-:W-:Y:S02]  /*66e0*/  ISETP.GE.U32.AND P3, PT, R10, 0x7fffff37, PT ;  /* 0x7fffff370a00780c */ /* 0x000fe40003f66070 */
[----:B------:R-:W-:Y:S01]  /*66f0*/  STL [R1+0x5f0], R15 ;  /* 0x0005f00f01007387 */ /* 0x000fe20000100800 */
[----:B0-----:R-:W-:-:S02]  /*6700*/  @!P4 IMAD.MOV.U32 R4, RZ, RZ, R12 ;  /* 0x000000ffff04c224 */ /* 0x001fc400078e000c */
[----:B------:R-:W-:Y:S01]  /*6710*/  @!P4 IMAD.MOV.U32 R5, RZ, RZ, R14 ;  /* 0x000000ffff05c224 */ /* 0x000fe200078e000e */
[----:B------:R-:W-:Y:S04]  /*6720*/  STL [R1+0x5e8], R12 ;  /* 0x0005e80c01007387 */ /* 0x000fe80000100800 */
[----:B------:R0:W5:Y:S04]  /*6730*/  @!P4 LDG.E.U16 R161, desc[UR20][R4.64] ;  /* 0x0000001404a1c981 */ /* 0x000168000c1e1500 */
[----:B------:R2:W-:Y:S01]  /*6740*/  STL [R1+0x5ec], R19 ;  /* 0x0005ec1301007387 */ /* 0x0005e20000100800 */
[----:B0-----:R-:W-:-:S02]  /*6750*/  IMAD R5, R70, 0x49, RZ ;  /* 0x0000004946057824 */ /* 0x001fc400078e02ff */
[----:B------:R-:W-:Y:S01]  /*6760*/  IMAD R4, R70, 0x90, RZ ;  /* 0x0000009046047824 */ /* 0x000fe200078e02ff */
[-C--:B--2---:R-:W-:Y:S01]  /*6770*/  IADD3 R19, P4, PT, R7, R2.reuse, RZ ;  /* 0x0000000207137210 */ /* 0x084fe20007f9e0ff */
[----:B------:R0:W-:Y:S03]  /*6780*/  STL [R1+0x5e4], R14 ;  /* 0x0005e40e01007387 */ /* 0x0001e60000100800 */
[----:B------:R-:W-:Y:S02]  /*6790*/  LEA.HI.X.SX32 R68, R5, R3, 0x1, P4 ;  /* 0x0000000305447211 */ /* 0x000fe400020f0eff */
[----:B------:R-:W-:Y:S01]  /*67a0*/  IADD3 R12, P1, PT, R4, R2, RZ ;  /* 0x00000002040c7210 */ /* 0x000fe20007f3e0ff */
[----:B------:R-:W-:Y:S02]  /*67b0*/  @!P3 IMAD.MOV.U32 R4, RZ, RZ, R19 ;  /* 0x000000ffff04b224 */ /* 0x000fe400078e0013 */
[----:B0-----:R-:W-:-:S02]  /*67c0*/  IMAD R14, R70, 0x48, RZ ;  /* 0x00000048460e7824 */ /* 0x001fc400078e02ff */
[----:B------:R-:W-:Y:S02]  /*67d0*/  @!P3 IMAD.MOV.U32 R5, RZ, RZ, R68 ;  /* 0x000000ffff05b224 */ /* 0x000fe400078e0044 */
[----:B------:R-:W-:Y:S01]  /*67e0*/  VIADD R7, R6, 0xffffffb9 ;  /* 0xffffffb906077836 */ /* 0x000fe20000000000 */
[----:B------:R-:W-:Y:S01]  /*67f0*/  LEA.HI.X.SX32 R15, R14, R3, 0x1, P1 ;  /* 0x000000030e0f7211 */ /* 0x000fe200008f0eff */
[----:B------:R-:W-:Y:S01]  /*6800*/  VIADD R10, R6, 0xffffffb8 ;  /* 0xffffffb8060a7836 */ /* 0x000fe20000000000 */
[----:B------:R0:W5:Y:S02]  /*6810*/  @!P3 LDG.E.U16 R158, desc[UR20][R4.64] ;  /* 0x00000014049eb981 */ /* 0x000164000c1e1500 */
[----:B------:R-:W-:Y:S01]  /*6820*/  ISETP.GE.U32.AND P4, PT, R7, 0x7fffff3a, PT ;  /* 0x7fffff3a0700780c */ /* 0x000fe20003f86070 */
[----:B------:R-:W-:Y:S01]  /*6830*/  IMAD R7, R70, 0x8e, RZ ;  /* 0x0000008e46077824 */ /* 0x000fe200078e02ff */
[----:B------:R-:W-:Y:S01]  /*6840*/  ISETP.GE.U32.AND P0, PT, R10, 0x7fffff39, PT ;  /* 0x7fffff390a00780c */ /* 0x000fe20003f06070 */
[----:B------:R-:W-:Y:S01]  /*6850*/  STL [R1+0x5e0], R19 ;  /* 0x0005e01301007387 */ /* 0x000fe20000100800 */
[----:B0-----:R-:W-:-:S02]  /*6860*/  @!P5 IMAD.MOV.U32 R4, RZ, RZ, R12 ;  /* 0x000000ffff04d224 */ /* 0x001fc400078e000c */
[----:B------:R-:W-:Y:S01]  /*6870*/  @!P5 IMAD.MOV.U32 R5, RZ, RZ, R15 ;  /* 0x000000ffff05d224 */ /* 0x000fe200078e000f */
[----:B------:R-:W-:Y:S04]  /*6880*/  STL [R1+0x5d8], R12 ;  /* 0x0005d80c01007387 */ /* 0x000fe80000100800 */
[----:B------:R0:W5:Y:S04]  /*6890*/  @!P5 LDG.E.U16 R159, desc[UR20][R4.64] ;  /* 0x00000014049fd981 */ /* 0x000168000c1e1500 */
[----:B------:R2:W-:Y:S01]  /*68a0*/  STL [R1+0x5dc], R68 ;  /* 0x0005dc4401007387 */ /* 0x0005e20000100800 */
[----:B0-----:R-:W-:-:S02]  /*68b0*/  IMAD R5, R70, 0x47, RZ ;  /* 0x0000004746057824 */ /* 0x001fc400078e02ff */
[C---:B------:R-:W-:Y:S01]  /*68c0*/  IMAD R4, R70.reuse, 0x8c, RZ ;  /* 0x0000008c46047824 */ /* 0x040fe200078e02ff */
[----:B--2---:R-:W-:Y:S01]  /*68d0*/  IADD3 R68, P5, PT, R7, R2, RZ ;  /* 0x0000000207447210 */ /* 0x004fe20007fbe0ff */
[----:B------:R-:W-:-:S03]  /*68e0*/  IMAD R19, R70, 0x46, RZ ;  /* 0x0000004646137824 */ /* 0x000fc600078e02ff */
[-C--:B------:R-:W-:Y:S02]  /*68f0*/  LEA.HI.X.SX32 R69, R5, R3.reuse, 0x1, P5 ;  /* 0x0000000305457211 */ /* 0x080fe400028f0eff */
[----:B------:R-:W-:Y:S01]  /*6900*/  IADD3 R12, P3, PT, R4, R2, RZ ;  /* 0x00000002040c7210 */ /* 0x000fe20007f7e0ff */
[----:B------:R0:W-:Y:S01]  /*6910*/  STL [R1+0x5d4], R15 ;  /* 0x0005d40f01007387 */ /* 0x0001e20000100800 */
[----:B------:R-:W-:Y:S02]  /*6920*/  @!P0 IMAD.MOV.U32 R4, RZ, RZ, R68 ;  /* 0x000000ffff048224 */ /* 0x000fe400078e0044 */
[----:B------:R-:W-:Y:S02]  /*6930*/  @!P0 IMAD.MOV.U32 R5, RZ, RZ, R69 ;  /* 0x000000ffff058224 */ /* 0x000fe400078e0045 */
[C---:B------:R-:W-:Y:S02]  /*6940*/  VIADD R7, R6.reuse, 0xffffffbb ;  /* 0xffffffbb06077836 */ /* 0x040fe40000000000 */
[----:B------:R-:W-:Y:S01]  /*6950*/  VIADD R10, R6, 0xffffffba ;  /* 0xffffffba060a7836 */ /* 0x000fe20000000000 */
[----:B------:R2:W5:Y:S01]  /*6960*/  @!P0 LDG.E.U16 R148, desc[UR20][R4.64] ;  /* 0x0000001404948981 */ /* 0x000562000c1e1500 */
[----:B0-----:R-:W-:-:S02]  /*6970*/  LEA.HI.X.SX32 R15, R19, R3, 0x1, P3 ;  /* 0x00000003130f7211 */ /* 0x001fc400018f0eff */
[----:B------:R-:W-:Y:S01]  /*6980*/  ISETP.GE.U32.AND P5, PT, R7, 0x7fffff3c, PT ;  /* 0x7fffff3c0700780c */ /* 0x000fe20003fa6070 */
[----:B------:R-:W-:Y:S01]  /*6990*/  IMAD R7, R70, 0x8a, RZ ;  /* 0x0000008a46077824 */ /* 0x000fe200078e02ff */
[----:B------:R-:W-:Y:S01]  /*69a0*/  ISETP.GE.U32.AND P1, PT, R10, 0x7fffff3b, PT ;  /* 0x7fffff3b0a00780c */ /* 0x000fe20003f26070 */
[----:B--2---:R-:W-:Y:S02]  /*69b0*/  @!P4 IMAD.MOV.U32 R4, RZ, RZ, R12 ;  /* 0x000000ffff04c224 */ /* 0x004fe400078e000c */
[----:B------:R-:W-:Y:S01]  /*69c0*/  @!P4 IMAD.MOV.U32 R5, RZ, RZ, R15 ;  /* 0x000000ffff05c224 */ /* 0x000fe200078e000f */
[----:B------:R-:W-:Y:S01]  /*69d0*/  STL [R1+0x5d0], R68 ;  /* 0x0005d04401007387 */ /* 0x000fe20000100800 */
[----:B------:R-:W-:-:S03]  /*69e0*/  VIADD R10, R6, 0xffffffbc ;  /* 0xffffffbc060a7836 */ /* 0x000fc60000000000 */
[----:B------:R-:W-:Y:S04]  /*69f0*/  STL [R1+0x5c8], R12 ;  /* 0x0005c80c01007387 */ /* 0x000fe80000100800 */
[----:B------:R0:W5:Y:S04]  /*6a00*/  @!P4 LDG.E.U16 R157, desc[UR20][R4.64] ;  /* 0x00000014049dc981 */ /* 0x000168000c1e1500 */
[----:B------:R2:W-:Y:S01]  /*6a10*/  STL [R1+0x5cc], R69 ;  /* 0x0005cc4501007387 */ /* 0x0005e20000100800 */
[----:B------:R-:W-:Y:S01]  /*6a20*/  ISETP.GE.U32.AND P3, PT, R10, 0x7fffff3d, PT ;  /* 0x7fffff3d0a00780c */ /* 0x000fe20003f66070 */
[----:B0-----:R-:W-:-:S02]  /*6a30*/  IMAD R5, R70, 0x45, RZ ;  /* 0x0000004546057824 */ /* 0x001fc400078e02ff */
[C---:B------:R-:W-:Y:S01]  /*6a40*/  IMAD R4, R70.reuse, 0x88, RZ ;  /* 0x0000008846047824 */ /* 0x040fe200078e02ff */
[-C--:B--2---:R-:W-:Y:S01]  /*6a50*/  IADD3 R69, P4, PT, R7, R2.reuse, RZ ;  /* 0x0000000207457210 */ /* 0x084fe20007f9e0ff */
[----:B------:R0:W-:Y:S01]  /*6a60*/  STL [R1+0x5c4], R15 ;  /* 0x0005c40f01007387 */ /* 0x0001e20000100800 */
[----:B------:R-:W-:Y:S02]  /*6a70*/  IMAD R10, R70, 0x44, RZ ;  /* 0x00000044460a7824 */ /* 0x000fe400078e02ff */
[-C--:B------:R-:W-:Y:S01]  /*6a80*/  LEA.HI.X.SX32 R119, R5, R3.reuse, 0x1, P4 ;  /* 0x0000000305777211 */ /* 0x080fe200020f0eff */
[----:B------:R-:W-:Y:S01]  /*6a90*/  VIADD R7, R6, 0xffffffbd ;  /* 0xffffffbd06077836 */ /* 0x000fe20000000000 */
[----:B0-----:R-:W-:Y:S01]  /*6aa0*/  IADD3 R15, P0, PT, R4, R2, RZ ;  /* 0x00000002040f7210 */ /* 0x001fe20007f1e0ff */
[----:B------:R-:W-:Y:S02]  /*6ab0*/  @!P1 IMAD.MOV.U32 R4, RZ, RZ, R69 ;  /* 0x000000ffff049224 */ /* 0x000fe400078e0045 */
[----:B------:R-:W-:Y:S01]  /*6ac0*/  @!P1 IMAD.MOV.U32 R5, RZ, RZ, R119 ;  /* 0x000000ffff059224 */ /* 0x000fe200078e0077 */
[----:B------:R-:W-:-:S02]  /*6ad0*/  LEA.HI.X.SX32 R68, R10, R3, 0x1, P0 ;  /* 0x000000030a447211 */ /* 0x000fc400000f0eff */
[----:B------:R-:W-:Y:S02]  /*6ae0*/  ISETP.GE.U32.AND P4, PT, R7, 0x7fffff3e, PT ;  /* 0x7fffff3e0700780c */ /* 0x000fe40003f86070 */
[----:B------:R0:W5:Y:S01]  /*6af0*/  @!P1 LDG.E.U16 R146, desc[UR20][R4.64] ;  /* 0x0000001404929981 */ /* 0x000162000c1e1500 */
[----:B------:R-:W-:-:S03]  /*6b00*/  IMAD R7, R70, 0x86, RZ ;  /* 0x0000008646077824 */ /* 0x000fc600078e02ff */
[----:B------:R-:W-:Y:S01]  /*6b10*/  STL [R1+0x5c0], R69 ;  /* 0x0005c04501007387 */ /* 0x000fe20000100800 */
[----:B0-----:R-:W-:Y:S02]  /*6b20*/  @!P5 IMAD.MOV.U32 R4, RZ, RZ, R15 ;  /* 0x000000ffff04d224 */ /* 0x001fe400078e000f */
[----:B------:R-:W-:Y:S01]  /*6b30*/  @!P5 IMAD.MOV.U32 R5, RZ, RZ, R68 ;  /* 0x000000ffff05d224 */ /* 0x000fe200078e0044 */
[----:B------:R-:W-:Y:S04]  /*6b40*/  STL [R1+0x5b8], R15 ;  /* 0x0005b80f01007387 */ /* 0x000fe80000100800 */
[----:B------:R0:W5:Y:S04]  /*6b50*/  @!P5 LDG.E.U16 R147, desc[UR20][R4.64] ;  /* 0x000000140493d981 */ /* 0x000168000c1e1500 */
[----:B------:R2:W-:Y:S01]  /*6b60*/  STL [R1+0x5bc], R119 ;  /* 0x0005bc7701007387 */ /* 0x0005e20000100800 */
        /* <DEDUP_REMOVED lines=10> */
[----:B------:R-:W-:Y:S01]  /*6c10*/  LEA.HI.X.SX32 R69, R15, R3, 0x1, P1 ;  /* 0x000000030f457211 */ /* 0x000fe200008f0eff */
[----:B------:R-:W-:Y:S01]  /*6c20*/  VIADD R12, R6, 0xffffffbe ;  /* 0xffffffbe060c7836 */ /* 0x000fe20000000000 */
[----:B------:R-:W-:-:S02]  /*6c30*/  ISETP.GE.U32.AND P5, PT, R7, 0x7fffff40, PT ;  /* 0x7fffff400700780c */ /* 0x000fc40003fa6070 */
[----:B------:R0:W5:Y:S01]  /*6c40*/  @!P3 LDG.E.U16 R144, desc[UR20][R4.64] ;  /* 0x000000140490b981 */ /* 0x000162000c1e1500 */
[----:B------:R-:W-:Y:S01]  /*6c50*/  IMAD R7, R70, 0x82, RZ ;  /* 0x0000008246077824 */ /* 0x000fe200078e02ff */
[----:B------:R-:W-:Y:S02]  /*6c60*/  ISETP.GE.U32.AND P0, PT, R12, 0x7fffff3f, PT ;  /* 0x7fffff3f0c00780c */ /* 0x000fe40003f06070 */
[----:B------:R-:W-:Y:S01]  /*6c70*/  STL [R1+0x5b0], R119 ;  /* 0x0005b07701007387 */ /* 0x000fe20000100800 */
[----:B0-----:R-:W-:Y:S02]  /*6c80*/  @!P4 IMAD.MOV.U32 R4, RZ, RZ, R68 ;  /* 0x000000ffff04c224 */ /* 0x001fe400078e0044 */
[----:B------:R-:W-:Y:S01]  /*6c90*/  @!P4 IMAD.MOV.U32 R5, RZ, RZ, R69 ;  /* 0x000000ffff05c224 */ /* 0x000fe200078e0045 */
[----:B------:R-:W-:Y:S01]  /*6ca0*/  STL [R1+0x5a8], R68 ;  /* 0x0005a84401007387 */ /* 0x000fe20000100800 */
[----:B------:R-:W-:-:S03]  /*6cb0*/  VIADD R12, R6, 0xffffffc0 ;  /* 0xffffffc0060c7836 */ /* 0x000fc60000000000 */
[----:B------:R-:W-:Y:S04]  /*6cc0*/  STL [R1+0x5ac], R132 ;  /* 0x0005ac8401007387 */ /* 0x000fe80000100800 */
[----:B------:R0:W5:Y:S04]  /*6cd0*/  @!P4 LDG.E.U16 R145, desc[UR20][R4.64] ;  /* 0x000000140491c981 */ /* 0x000168000c1e1500 */
[----:B------:R2:W-:Y:S01]  /*6ce0*/  STL [R1+0x5a4], R69 ;  /* 0x0005a44501007387 */ /* 0x0005e20000100800 */
[----:B------:R-:W-:Y:S01]  /*6cf0*/  ISETP.GE.U32.AND P1, PT, R12, 0x7fffff41, PT ;  /* 0x7fffff410c00780c */ /* 0x000fe20003f26070 */
[C---:B0-----:R-:W-:Y:S01]  /*6d00*/  IMAD R4, R70.reuse, 0x41, RZ ;  /* 0x0000004146047824 */ /* 0x041fe200078e02ff */
[-C--:B--2---:R-:W-:Y:S01]  /*6d10*/  IADD3 R69, P4, PT, R7, R2.reuse, RZ ;  /* 0x0000000207457210 */ /* 0x084fe20007f9e0ff */
[C---:B------:R-:W-:Y:S01]  /*6d20*/  IMAD.SHL.U32 R5, R70.reuse, 0x40, RZ ;  /* 0x0000004046057824 */ /* 0x040fe200078e00ff */
[----:B------:R-:W-:-:S02]  /*6d30*/  LEA R12, P3, R70, R2, 0x7 ;  /* 0x00000002460c7211 */ /* 0x000fc400078638ff */
[-C--:B------:R-:W-:Y:S01]  /*6d40*/  LEA.HI.X.SX32 R119, R4, R3.reuse, 0x1, P4 ;  /* 0x0000000304777211 */ /* 0x080fe200020f0eff */
[----:B------:R-:W-:Y:S01]  /*6d50*/  VIADD R4, R6, 0xffffffc2 ;  /* 0xffffffc206047836 */ /* 0x000fe20000000000 */
[----:B------:R-:W-:-:S03]  /*6d60*/  LEA.HI.X.SX32 R68, R5, R3, 0x1, P3 ;  /* 0x0000000305447211 */ /* 0x000fc600018f0eff */
[----:B------:R-:W-:Y:S01]  /*6d70*/  @!P0 IMAD.MOV.U32 R5, RZ, RZ, R119 ;  /* 0x000000ffff058224 */ /* 0x000fe200078e0077 */
[----:B------:R-:W-:Y:S01]  /*6d80*/  ISETP.GE.U32.AND P3, PT, R4, 0x7fffff43, PT ;  /* 0x7fffff430400780c */ /* 0x000fe20003f66070 */
[----:B------:R-:W-:-:S05]  /*6d90*/  @!P0 IMAD.MOV.U32 R4, RZ, RZ, R69 ;  /* 0x000000ffff048224 */ /* 0x000fca00078e0045 */
[----:B------:R0:W5:Y:S01]  /*6da0*/  @!P0 LDG.E.U16 R142, desc[UR20][R4.64] ;  /* 0x00000014048e8981 */ /* 0x000162000c1e1500 */
[----:B------:R-:W-:Y:S02]  /*6db0*/  VIADD R7, R6, 0xffffffc1 ;  /* 0xffffffc106077836 */ /* 0x000fe40000000000 */
[----:B0-----:R-:W-:Y:S02]  /*6dc0*/  @!P5 IMAD.MOV.U32 R4, RZ, RZ, R12 ;  /* 0x000000ffff04d224 */ /* 0x001fe400078e000c */
[----:B------:R-:W-:Y:S01]  /*6dd0*/  @!P5 IMAD.MOV.U32 R5, RZ, RZ, R68 ;  /* 0x000000ffff05d224 */ /* 0x000fe200078e0044 */
[----:B------:R-:W-:Y:S04]  /*6de0*/  STL [R1+0x5a0], R69 ;  /* 0x0005a04501007387 */ /* 0x000fe80000100800 */
[----:B------:R0:W5:Y:S01]  /*6df0*/  @!P5 LDG.E.U16 R143, desc[UR20][R4.64] ;  /* 0x00000014048fd981 */ /* 0x000162000c1e1500 */
[----:B------:R-:W-:-:S02]  /*6e00*/  IADD3 R9, P5, PT, R9, R2, RZ ;  /* 0x0000000209097210 */ /* 0x000fc40007fbe0ff */
[----:B------:R-:W-:Y:S01]  /*6e10*/  ISETP.GE.U32.AND P4, PT, R7, 0x7fffff42, PT ;  /* 0x7fffff420700780c */ /* 0x000fe20003f86070 */
[----:B------:R2:W-:Y:S01]  /*6e20*/  STL [R1+0x598], R12 ;  /* 0x0005980c01007387 */ /* 0x0005e20000100800 */
[----:B0-----:R-:W-:Y:S01]  /*6e30*/  IMAD R4, R70, 0x3f, RZ ;  /* 0x0000003f46047824 */ /* 0x001fe200078e02ff */
[----:B------:R-:W-:Y:S01]  /*6e40*/  IADD3 R7, P0, PT, R8, R2, RZ ;  /* 0x0000000208077210 */ /* 0x000fe20007f1e0ff */
[----:B------:R-:W-:Y:S02]  /*6e50*/  VIADD R5, R6, 0xffffffc3 ;  /* 0xffffffc306057836 */ /* 0x000fe40000000000 */
[----:B--2---:R-:W-:Y:S01]  /*6e60*/  IMAD R12, R70, 0x3e, RZ ;  /* 0x0000003e460c7824 */ /* 0x004fe200078e02ff */
[----:B------:R-:W-:Y:S01]  /*6e70*/  LEA.HI.X.SX32 R69, R4, R3, 0x1, P5 ;  /* 0x0000000304457211 */ /* 0x000fe200028f0eff */
[----:B------:R-:W-:Y:S01]  /*6e80*/  VIADD R4, R6, 0xffffffc4 ;  /* 0xffffffc406047836 */ /* 0x000fe20000000000 */
[----:B------:R-:W-:Y:S01]  /*6e90*/  STL [R1+0x59c], R119 ;  /* 0x00059c7701007387 */ /* 0x000fe20000100800 */
[----:B------:R-:W-:-:S03]  /*6ea0*/  ISETP.GE.U32.AND P5, PT, R5, 0x7fffff44, PT ;  /* 0x7fffff440500780c */ /* 0x000fc60003fa6070 */
[----:B------:R0:W-:Y:S01]  /*6eb0*/  STL [R1+0x594], R68 ;  /* 0x0005944401007387 */ /* 0x0001e20000100800 */
[----:B------:R-:W-:Y:S01]  /*6ec0*/  @!P1 IMAD.MOV.U32 R5, RZ, RZ, R69 ;  /* 0x000000ffff059224 */ /* 0x000fe200078e0045 */
[----:B0-----:R-:W-:Y:S02]  /*6ed0*/  LEA.HI.X.SX32 R68, R12, R3, 0x1, P0 ;  /* 0x000000030c447211 */ /* 0x001fe400000f0eff */
[----:B------:R-:W-:Y:S01]  /*6ee0*/  ISETP.GE.U32.AND P0, PT, R4, 0x7fffff45, PT ;  /* 0x7fffff450400780c */ /* 0x000fe20003f06070 */
[----:B------:R-:W-:-:S05]  /*6ef0*/  @!P1 IMAD.MOV.U32 R4, RZ, RZ, R9 ;  /* 0x000000ffff049224 */ /* 0x000fca00078e0009 */
[----:B------:R0:W5:Y:S02]  /*6f00*/  @!P1 LDG.E.U16 R67, desc[UR20][R4.64] ;  /* 0x0000001404439981 */ /* 0x000164000c1e1500 */
[----:B0-----:R-:W-:Y:S02]  /*6f10*/  @!P4 IMAD.MOV.U32 R4, RZ, RZ, R7 ;  /* 0x000000ffff04c224 */ /* 0x001fe400078e0007 */
[----:B------:R-:W-:Y:S01]  /*6f20*/  @!P4 IMAD.MOV.U32 R5, RZ, RZ, R68 ;  /* 0x000000ffff05c224 */ /* 0x000fe200078e0044 */
[----:B------:R-:W-:Y:S04]  /*6f30*/  STL [R1+0x590], R9 ;  /* 0x0005900901007387 */ /* 0x000fe80000100800 */
[----:B------:R0:W5:Y:S01]  /*6f40*/  @!P4 LDG.E.U16 R141, desc[UR20][R4.64] ;  /* 0x00000014048dc981 */ /* 0x000162000c1e1500 */
[----:B------:R-:W-:-:S03]  /*6f50*/  IADD3 R17, P4, PT, R17, R2, RZ ;  /* 0x0000000211117210 */ /* 0x000fc60007f9e0ff */
[----:B------:R2:W-:Y:S01]  /*6f60*/  STL [R1+0x588], R7 ;  /* 0x0005880701007387 */ /* 0x0005e20000100800 */
[----:B0-----:R-:W-:-:S03]  /*6f70*/  IMAD R4, R70, 0x3d, RZ ;  /* 0x0000003d46047824 */ /* 0x001fc600078e02ff */
[----:B------:R-:W-:Y:S01]  /*6f80*/  STL [R1+0x58c], R69 ;  /* 0x00058c4501007387 */ /* 0x000fe20000100800 */
[----:B------:R-:W-:Y:S01]  /*6f90*/  VIADD R5, R6, 0xffffffc5 ;  /* 0xffffffc506057836 */ /* 0x000fe20000000000 */
[----:B------:R-:W-:Y:S01]  /*6fa0*/  IADD3 R8, P1, PT, R13, R2, RZ ;  /* 0x000000020d087210 */ /* 0x000fe20007f3e0ff */
[----:B--2---:R-:W-:Y:S01]  /*6fb0*/  IMAD R7, R70, 0x3c, RZ ;  /* 0x0000003c46077824 */ /* 0x004fe200078e02ff */
[----:B------:R0:W-:Y:S04]  /*6fc0*/  STL [R1+0x584], R68 ;  /* 0x0005844401007387 */ /* 0x0001e80000100800 */
[-C--:B------:R-:W-:Y:S02]  /*6fd0*/  LEA.HI.X.SX32 R9, R7, R3.reuse, 0x1, P1 ;  /* 0x0000000307097211 */ /* 0x080fe400008f0eff */
[----:B0-----:R-:W-:Y:S01]  /*6fe0*/  LEA.HI.X.SX32 R68, R4, R3, 0x1, P4 ;  /* 0x0000000304447211 */ /* 0x001fe200020f0eff */
[----:B------:R-:W-:Y:S01]  /*6ff0*/  VIADD R4, R6, 0xffffffc6 ;  /* 0xffffffc606047836 */ /* 0x000fe20000000000 */
[----:B------:R-:W-:-:S03]  /*7000*/  ISETP.GE.U32.AND P4, PT, R5, 0x7fffff46, PT ;  /* 0x7fffff460500780c */ /* 0x000fc60003f86070 */
[----:B------:R-:W-:Y:S01]  /*7010*/  @!P3 IMAD.MOV.U32 R5, RZ, RZ, R68 ;  /* 0x000000ffff05b224 */ /* 0x000fe200078e0044 */
[----:B------:R-:W-:Y:S01]  /*7020*/  ISETP.GE.U32.AND P1, PT, R4, 0x7fffff47, PT ;  /* 0x7fffff470400780c */ /* 0x000fe20003f26070 */
[----:B------:R-:W-:-:S05]  /*7030*/  @!P3 IMAD.MOV.U32 R4, RZ, RZ, R17 ;  /* 0x000000ffff04b224 */ /* 0x000fca00078e0011 */
[----:B------:R0:W5:Y:S04]  /*7040*/  @!P3 LDG.E.U16 R65, desc[UR20][R4.64] ;  /* 0x000000140441b981 */ /* 0x000168000c1e1500 */
[----:B------:R2:W-:Y:S01]  /*7050*/  STL [R1+0x580], R17 ;  /* 0x0005801101007387 */ /* 0x0005e20000100800 */
[----:B0-----:R-:W-:Y:S02]  /*7060*/  @!P5 IMAD.MOV.U32 R4, RZ, RZ, R8 ;  /* 0x000000ffff04d224 */ /* 0x001fe400078e0008 */
[----:B------:R-:W-:Y:S01]  /*7070*/  @!P5 IMAD.MOV.U32 R5, RZ, RZ, R9 ;  /* 0x000000ffff05d224 */ /* 0x000fe200078e0009 */
[----:B------:R0:W-:Y:S04]  /*7080*/  STL [R1+0x578], R8 ;  /* 0x0005780801007387 */ /* 0x0001e80000100800 */
[----:B------:R3:W5:Y:S01]  /*7090*/  @!P5 LDG.E.U16 R66, desc[UR20][R4.64] ;  /* 0x000000140442d981 */ /* 0x000762000c1e1500 */
[----:B--2---:R-:W-:Y:S01]  /*70a0*/  IADD3 R17, P5, PT, R36, R2, RZ ;  /* 0x0000000224117210 */ /* 0x004fe20007fbe0ff */
[----:B------:R-:W-:-:S02]  /*70b0*/  IMAD R13, R70, 0x3a, RZ ;  /* 0x0000003a460d7824 */ /* 0x000fc400078e02ff */
[----:B------:R2:W-:Y:S01]  /*70c0*/  STL [R1+0x57c], R68 ;  /* 0x00057c4401007387 */ /* 0x0005e20000100800 */
[----:B---3--:R-:W-:Y:S01]  /*70d0*/  IMAD R4, R70, 0x3b, RZ ;  /* 0x0000003b46047824 */ /* 0x008fe200078e02ff */
[----:B0-----:R-:W-:Y:S01]  /*70e0*/  IADD3 R8, P3, PT, R33, R2, RZ ;  /* 0x0000000221087210 */ /* 0x001fe20007f7e0ff */
[----:B------:R-:W-:-:S03]  /*70f0*/  VIADD R5, R6, 0xffffffc7 ;  /* 0xffffffc706057836 */ /* 0x000fc60000000000 */
[-C--:B--2---:R-:W-:Y:S01]  /*7100*/  LEA.HI.X.SX32 R68, R4, R3.reuse, 0x1, P5 ;  /* 0x0000000304447211 */ /* 0x084fe200028f0eff */
[----:B------:R-:W-:Y:S01]  /*7110*/  VIADD R4, R6, 0xffffffc8 ;  /* 0xffffffc806047836 */ /* 0x000fe20000000000 */
[----:B------:R0:W-:Y:S01]  /*7120*/  STL [R1+0x574], R9 ;  /* 0x0005740901007387 */ /* 0x0001e20000100800 */
[----:B------:R-:W-:Y:S02]  /*7130*/  ISETP.GE.U32.AND P5, PT, R5, 0x7fffff48, PT ;  /* 0x7fffff480500780c */ /* 0x000fe40003fa6070 */
[----:B------:R-:W-:Y:S01]  /*7140*/  PRMT R63, RZ, 0x7610, R63 ;  /* 0x00007610ff3f7816 */ /* 0x000fe2000000003f */
[----:B------:R-:W-:Y:S01]  /*7150*/  @!P0 IMAD.MOV.U32 R5, RZ, RZ, R68 ;  /* 0x000000ffff058224 */ /* 0x000fe200078e0044 */
[----:B0-----:R-:W-:Y:S02]  /*7160*/  LEA.HI.X.SX32 R9, R13, R3, 0x1, P3 ;  /* 0x000000030d097211 */ /* 0x001fe400018f0eff */
[----:B------:R-:W-:Y:S01]  /*7170*/  ISETP.GE.U32.AND P3, PT, R4, 0x7fffff49, PT ;  /* 0x7fffff490400780c */ /* 0x000fe20003f66070 */
[----:B------:R-:W-:Y:S01]  /*7180*/  @!P0 IMAD.MOV.U32 R4, RZ, RZ, R17 ;  /* 0x000000ffff048224 */ /* 0x000fe200078e0011 */
[----:B------:R-:W-:-:S04]  /*7190*/  PRMT R64, RZ, 0x7610, R64 ;  /* 0x00007610ff407816 */ /* 0x000fc80000000040 */
[----:B------:R0:W5:Y:S04]  /*71a0*/  @!P0 LDG.E.U16 R63, desc[UR20][R4.64] ;  /* 0x00000014043f8981 */ /* 0x000168000c1e1500 */
[----:B------:R-:W-:Y:S01]  /*71b0*/  STL [R1+0x570], R17 ;  /* 0x0005701101007387 */ /* 0x000fe20000100800 */
[----:B0-----:R-:W-:Y:S02]  /*71c0*/  @!P4 IMAD.MOV.U32 R4, RZ, RZ, R8 ;  /* 0x000000ffff04c224 */ /* 0x001fe400078e0008 */
[----:B------:R-:W-:Y:S01]  /*71d0*/  @!P4 IMAD.MOV.U32 R5, RZ, RZ, R9 ;  /* 0x000000ffff05c224 */ /* 0x000fe200078e0009 */
[----:B------:R-:W-:Y:S04]  /*71e0*/  STL [R1+0x568], R8 ;  /* 0x0005680801007387 */ /* 0x000fe80000100800 */
[----:B------:R0:W5:Y:S04]  /*71f0*/  @!P4 LDG.E.U16 R64, desc[UR20][R4.64] ;  /* 0x000000140440c981 */ /* 0x000168000c1e1500 */
[----:B------:R2:W-:Y:S01]  /*7200*/  STL [R1+0x56c], R68 ;  /* 0x00056c4401007387 */ /* 0x0005e20000100800 */
[----:B0-----:R-:W-:Y:S01]  /*7210*/  IMAD R4, R70, 0x39, RZ ;  /* 0x0000003946047824 */ /* 0x001fe200078e02ff */
[----:B--2---:R-:W-:-:S02]  /*7220*/  IADD3 R68, P4, PT, R39, R2, RZ ;  /* 0x0000000227447210 */ /* 0x004fc40007f9e0ff */
[----:B------:R0:W-:Y:S01]  /*7230*/  STL [R1+0x564], R9 ;  /* 0x0005640901007387 */ /* 0x0001e20000100800 */
[----:B------:R-:W-:Y:S01]  /*7240*/  IMAD R8, R70, 0x38, RZ ;  /* 0x0000003846087824 */ /* 0x000fe200078e02ff */
[-C--:B------:R-:W-:Y:S01]  /*7250*/  LEA.HI.X.SX32 R69, R4, R3.reuse, 0x1, P4 ;  /* 0x0000000304457211 */ /* 0x080fe200020f0eff */
[C---:B------:R-:W-:Y:S02]  /*7260*/  VIADD R5, R6.reuse, 0xffffffc9 ;  /* 0xffffffc906057836 */ /* 0x040fe40000000000 */
[----:B------:R-:W-:Y:S01]  /*7270*/  VIADD R4, R6, 0xffffffca ;  /* 0xffffffca06047836 */ /* 0x000fe20000000000 */
[----:B0-----:R-:W-:Y:S02]  /*7280*/  IADD3 R9, P0, PT, R35, R2, RZ ;  /* 0x0000000223097210 */ /* 0x001fe40007f1e0ff */
[----:B------:R-:W-:Y:S02]  /*7290*/  ISETP.GE.U32.AND P4, PT, R5, 0x7fffff4a, PT ;  /* 0x7fffff4a0500780c */ /* 0x000fe40003f86070 */
[----:B------:R-:W-:Y:S01]  /*72a0*/  LEA.HI.X.SX32 R17, R8, R3, 0x1, P0 ;  /* 0x0000000308117211 */ /* 0x000fe200000f0eff */
[----:B------:R-:W-:Y:S01]  /*72b0*/  @!P1 IMAD.MOV.U32 R5, RZ, RZ, R69 ;  /* 0x000000ffff059224 */ /* 0x000fe200078e0045 */
[----:B------:R-:W-:-:S02]  /*72c0*/  PRMT R61, RZ, 0x7610, R61 ;  /* 0x00007610ff3d7816 */ /* 0x000fc4000000003d */
        /* <DEDUP_REMOVED lines=10> */
[----:B0-----:R-:W-:-:S03]  /*7370*/  IMAD R4, R70, 0x37, RZ ;  /* 0x0000003746047824 */ /* 0x001fc600078e02ff */
[----:B------:R0:W-:Y:S01]  /*7380*/  STL [R1+0x554], R17 ;  /* 0x0005541101007387 */ /* 0x0001e20000100800 */
[-C--:B--2---:R-:W-:Y:S01]  /*7390*/  IADD3 R69, P5, PT, R38, R2.reuse, RZ ;  /* 0x0000000226457210 */ /* 0x084fe20007fbe0ff */
[----:B------:R-:W-:Y:S01]  /*73a0*/  VIADD R5, R6, 0xffffffcb ;  /* 0xffffffcb06057836 */ /* 0x000fe20000000000 */
[----:B------:R-:W-:Y:S02]  /*73b0*/  IADD3 R9, P1, PT, R32, R2, RZ ;  /* 0x0000000220097210 */ /* 0x000fe40007f3e0ff */
[----:B------:R-:W-:Y:S01]  /*73c0*/  LEA.HI.X.SX32 R119, R4, R3, 0x1, P5 ;  /* 0x0000000304777211 */ /* 0x000fe200028f0eff */
[----:B------:R-:W-:Y:S02]  /*73d0*/  VIADD R4, R6, 0xffffffcc ;  /* 0xffffffcc06047836 */ /* 0x000fe40000000000 */
[----:B0-----:R-:W-:Y:S01]  /*73e0*/  IMAD R17, R70, 0x36, RZ ;  /* 0x0000003646117824 */ /* 0x001fe200078e02ff */
[----:B------:R-:W-:Y:S01]  /*73f0*/  ISETP.GE.U32.AND P5, PT, R5, 0x7fffff4c, PT ;  /* 0x7fffff4c0500780c */ /* 0x000fe20003fa6070 */
[----:B------:R-:W-:Y:S01]  /*7400*/  @!P3 IMAD.MOV.U32 R5, RZ, RZ, R119 ;  /* 0x000000ffff05b224 */ /* 0x000fe200078e0077 */
[----:B------:R-:W-:-:S02]  /*7410*/  PRMT R59, RZ, 0x7610, R59 ;  /* 0x00007610ff3b7816 */ /* 0x000fc4000000003b */
[----:B------:R-:W-:Y:S02]  /*7420*/  LEA.HI.X.SX32 R68, R17, R3, 0x1, P1 ;  /* 0x0000000311447211 */ /* 0x000fe400008f0eff */
[----:B------:R-:W-:Y:S01]  /*7430*/  ISETP.GE.U32.AND P1, PT, R4, 0x7fffff4d, PT ;  /* 0x7fffff4d0400780c */ /* 0x000fe20003f26070 */
[----:B------:R-:W-:Y:S01]  /*7440*/  @!P3 IMAD.MOV.U32 R4, RZ, RZ, R69 ;  /* 0x000000ffff04b224 */ /* 0x000fe200078e0045 */
[----:B------:R-:W-:-:S04]  /*7450*/  PRMT R60, RZ, 0x7610, R60 ;  /* 0x00007610ff3c7816 */ /* 0x000fc8000000003c */
[----:B------:R0:W5:Y:S04]  /*7460*/  @!P3 LDG.E.U16 R59, desc[UR20][R4.64] ;  /* 0x00000014043bb981 */ /* 0x000168000c1e1500 */
[----:B------:R2:W-:Y:S01]  /*7470*/  STL [R1+0x550], R69 ;  /* 0x0005504501007387 */ /* 0x0005e20000100800 */
[----:B0-----:R-:W-:Y:S02]  /*7480*/  @!P4 IMAD.MOV.U32 R4, RZ, RZ, R9 ;  /* 0x000000ffff04c224 */ /* 0x001fe400078e0009 */
[----:B------:R-:W-:Y:S01]  /*7490*/  @!P4 IMAD.MOV.U32 R5, RZ, RZ, R68 ;  /* 0x000000ffff05c224 */ /* 0x000fe200078e0044 */
[----:B------:R0:W-:Y:S04]  /*74a0*/  STL [R1+0x548], R9 ;  /* 0x0005480901007387 */ /* 0x0001e80000100800 */
[----:B------:R3:W5:Y:S01]  /*74b0*/  @!P4 LDG.E.U16 R60, desc[UR20][R4.64] ;  /* 0x00000014043cc981 */ /* 0x000762000c1e1500 */
[----:B--2---:R-:W-:-:S03]  /*74c0*/  IADD3 R69, P4, PT, R37, R2, RZ ;  /* 0x0000000225457210 */ /* 0x004fc60007f9e0ff */
[----:B------:R2:W-:Y:S01]  /*74d0*/  STL [R1+0x54c], R119 ;  /* 0x00054c7701007387 */ /* 0x0005e20000100800 */
[----:B---3--:R-:W-:Y:S01]  /*74e0*/  IMAD R4, R70, 0x35, RZ ;  /* 0x0000003546047824 */ /* 0x008fe200078e02ff */
[----:B------:R-:W-:Y:S01]  /*74f0*/  IADD3 R20, P3, PT, R20, R2, RZ ;  /* 0x0000000214147210 */ /* 0x000fe20007f7e0ff */
[----:B0-----:R-:W-:Y:S02]  /*7500*/  IMAD R9, R70, 0x34, RZ ;  /* 0x0000003446097824 */ /* 0x001fe400078e02ff */
[----:B------:R-:W-:Y:S01]  /*7510*/  VIADD R5, R6, 0xffffffcd ;  /* 0xffffffcd06057836 */ /* 0x000fe20000000000 */
[-C--:B--2---:R-:W-:Y:S01]  /*7520*/  LEA.HI.X.SX32 R119, R4, R3.reuse, 0x1, P4 ;  /* 0x0000000304777211 */ /* 0x084fe200020f0eff */
[----:B------:R-:W-:Y:S01]  /*7530*/  VIADD R4, R6, 0xffffffce ;  /* 0xffffffce06047836 */ /* 0x000fe20000000000 */
[----:B------:R0:W-:Y:S01]  /*7540*/  STL [R1+0x544], R68 ;  /* 0x0005444401007387 */ /* 0x0001e20000100800 */
[----:B------:R-:W-:Y:S02]  /*7550*/  PRMT R57, RZ, 0x7610, R57 ;  /* 0x00007610ff397816 */ /* 0x000fe40000000039 */
[----:B------:R-:W-:Y:S01]  /*7560*/  ISETP.GE.U32.AND P4, PT, R5, 0x7fffff4e, PT ;  /* 0x7fffff4e0500780c */ /* 0x000fe20003f86070 */
[----:B------:R-:W-:Y:S01]  /*7570*/  @!P0 IMAD.MOV.U32 R5, RZ, RZ, R119 ;  /* 0x000000ffff058224 */ /* 0x000fe200078e0077 */
[----:B0-----:R-:W-:-:S02]  /*7580*/  LEA.HI.X.SX32 R68, R9, R3, 0x1, P3 ;  /* 0x0000000309447211 */ /* 0x001fc400018f0eff */
        /* <DEDUP_REMOVED lines=11> */
[C---:B---3--:R-:W-:Y:S01]  /*7640*/  IMAD R4, R70.reuse, 0x33, RZ ;  /* 0x0000003346047824 */ /* 0x048fe200078e02ff */
        /* <DEDUP_REMOVED lines=172> */
[----:B------:R-:W-:Y:S04]  /*8110*/  STL [R1+0x4bc], R119 ;  /* 0x0004bc7701007387 */ /* 0x000fe80000100800 */
[----:B------:R0:W5:Y:S04]  /*8120*/  @!P5 LDG.E.U16 R42, desc[UR20][R4.64] ;  /* 0x00000014042ad981 */ /* 0x000168000c1e1500 */
[----:B------:R2:W-:Y:S01]  /*8130*/  STL [R1+0x4b4], R68 ;  /* 0x0004b44401007387 */ /* 0x0005e20000100800 */
[C---:B0-----:R-:W-:Y:S01]  /*8140*/  IMAD R4, R70.reuse, 0x23, RZ ;  /* 0x0000002346047824 */ /* 0x041fe200078e02ff */
[-C--:B--2---:R-:W-:Y:S01]  /*8150*/  IADD3 R68, P5, PT, R19, R2.reuse, RZ ;  /* 0x0000000213447210 */ /* 0x084fe20007fbe0ff */
[----:B------:R-:W-:Y:S01]  /*8160*/  IMAD R19, R70, 0x22, RZ ;  /* 0x0000002246137824 */ /* 0x000fe200078e02ff */
[----:B------:R-:W-:Y:S01]  /*8170*/  IADD3 R10, P3, PT, R10, R2, RZ ;  /* 0x000000020a0a7210 */ /* 0x000fe20007f7e0ff */
[----:B------:R-:W-:Y:S01]  /*8180*/  VIADD R5, R6, 0xffffffdf ;  /* 0xffffffdf06057836 */ /* 0x000fe20000000000 */
[-C--:B------:R-:W-:Y:S01]  /*8190*/  LEA.HI.X.SX32 R69, R4, R3.reuse, 0x1, P5 ;  /* 0x0000000304457211 */ /* 0x080fe200028f0eff */
[----:B------:R-:W-:Y:S01]  /*81a0*/  VIADD R4, R6, 0xffffffe0 ;  /* 0xffffffe006047836 */ /* 0x000fe20000000000 */
[----:B------:R-:W-:-:S02]  /*81b0*/  LEA.HI.X.SX32 R14, R19, R3, 0x1, P3 ;  /* 0x00000003130e7211 */ /* 0x000fc400018f0eff */
[----:B------:R-:W-:Y:S01]  /*81c0*/  ISETP.GE.U32.AND P5, PT, R5, 0x7fffff60, PT ;  /* 0x7fffff600500780c */ /* 0x000fe20003fa6070 */
[----:B------:R-:W-:Y:S01]  /*81d0*/  @!P0 IMAD.MOV.U32 R5, RZ, RZ, R69 ;  /* 0x000000ffff058224 */ /* 0x000fe200078e0045 */
[----:B------:R-:W-:Y:S02]  /*81e0*/  PRMT R39, RZ, 0x7610, R39 ;  /* 0x00007610ff277816 */ /* 0x000fe40000000027 */
        /* <DEDUP_REMOVED lines=13> */
[----:B------:R-:W-:Y:S01]  /*82c0*/  IMAD.SHL.U32 R5, R70, 0x20, RZ ;  /* 0x0000002046057824 */ /* 0x000fe200078e00ff */
[----:B------:R-:W-:Y:S01]  /*82d0*/  LEA.HI.X.SX32 R119, R4, R3, 0x1, P4 ;  /* 0x0000000304777211 */ /* 0x000fe200020f0eff */
[----:B------:R-:W-:Y:S01]  /*82e0*/  VIADD R4, R6, 0xffffffe2 ;  /* 0xffffffe206047836 */ /* 0x000fe20000000000 */
[----:B------:R-:W-:Y:S02]  /*82f0*/  PRMT R37, RZ, 0x7610, R37 ;  /* 0x00007610ff257816 */ /* 0x000fe40000000025 */
[----:B0-----:R-:W-:-:S04]  /*8300*/  LEA R14, P0, R70, R2, 0x6 ;  /* 0x00000002460e7211 */ /* 0x001fc800078030ff */
[----:B------:R-:W-:Y:S01]  /*8310*/  LEA.HI.X.SX32 R68, R5, R3, 0x1, P0 ;  /* 0x0000000305447211 */ /* 0x000fe200000f0eff */
[----:B------:R-:W-:Y:S01]  /*8320*/  @!P1 IMAD.MOV.U32 R5, RZ, RZ, R119 ;  /* 0x000000ffff059224 */ /* 0x000fe200078e0077 */
[----:B------:R-:W-:Y:S01]  /*8330*/  ISETP.GE.U32.AND P0, PT, R4, 0x7fffff63, PT ;  /* 0x7fffff630400780c */ /* 0x000fe20003f06070 */
[----:B------:R-:W-:Y:S01]  /*8340*/  @!P1 IMAD.MOV.U32 R4, RZ, RZ, R69 ;  /* 0x000000ffff049224 */ /* 0x000fe200078e0045 */
[----:B------:R-:W-:-:S04]  /*8350*/  PRMT R38, RZ, 0x7610, R38 ;  /* 0x00007610ff267816 */ /* 0x000fc80000000026 */
[----:B------:R0:W5:Y:S01]  /*8360*/  @!P1 LDG.E.U16 R37, desc[UR20][R4.64] ;  /* 0x0000001404259981 */ /* 0x000162000c1e1500 */
[----:B------:R-:W-:Y:S02]  /*8370*/  VIADD R10, R6, 0xffffffe1 ;  /* 0xffffffe1060a7836 */ /* 0x000fe40000000000 */
[----:B0-----:R-:W-:Y:S02]  /*8380*/  @!P5 IMAD.MOV.U32 R4, RZ, RZ, R14 ;  /* 0x000000ffff04d224 */ /* 0x001fe400078e000e */
[----:B------:R-:W-:Y:S01]  /*8390*/  @!P5 IMAD.MOV.U32 R5, RZ, RZ, R68 ;  /* 0x000000ffff05d224 */ /* 0x000fe200078e0044 */
[----:B------:R-:W-:Y:S04]  /*83a0*/  STL [R1+0x4a0], R69 ;  /* 0x0004a04501007387 */ /* 0x000fe80000100800 */
[----:B------:R0:W5:Y:S01]  /*83b0*/  @!P5 LDG.E.U16 R38, desc[UR20][R4.64] ;  /* 0x000000140426d981 */ /* 0x000162000c1e1500 */
[----:B------:R-:W-:-:S03]  /*83c0*/  IADD3 R12, P5, PT, R12, R2, RZ ;  /* 0x000000020c0c7210 */ /* 0x000fc60007fbe0ff */
[----:B------:R2:W-:Y:S01]  /*83d0*/  STL [R1+0x498], R14 ;  /* 0x0004980e01007387 */ /* 0x0005e20000100800 */
[----:B------:R-:W-:Y:S01]  /*83e0*/  ISETP.GE.U32.AND P4, PT, R10, 0x7fffff62, PT ;  /* 0x7fffff620a00780c */ /* 0x000fe20003f86070 */
[----:B0-----:R-:W-:Y:S02]  /*83f0*/  IMAD R4, R70, 0x1f, RZ ;  /* 0x0000001f46047824 */ /* 0x001fe400078e02ff */
[----:B------:R-:W-:Y:S01]  /*8400*/  STL [R1+0x49c], R119 ;  /* 0x00049c7701007387 */ /* 0x000fe20000100800 */
[----:B------:R-:W-:Y:S01]  /*8410*/  VIADD R5, R6, 0xffffffe3 ;  /* 0xffffffe306057836 */ /* 0x000fe20000000000 */
[----:B------:R-:W-:Y:S01]  /*8420*/  IADD3 R7, P1, PT, R7, R2, RZ ;  /* 0x0000000207077210 */ /* 0x000fe20007f3e0ff */
[----:B--2---:R-:W-:Y:S01]  /*8430*/  IMAD R14, R70, 0x1e, RZ ;  /* 0x0000001e460e7824 */ /* 0x004fe200078e02ff */
[----:B------:R0:W-:Y:S01]  /*8440*/  STL [R1+0x494], R68 ;  /* 0x0004944401007387 */ /* 0x0001e20000100800 */
[----:B------:R-:W-:-:S03]  /*8450*/  PRMT R35, RZ, 0x7610, R35 ;  /* 0x00007610ff237816 */ /* 0x000fc60000000023 */
[-C--:B------:R-:W-:Y:S02]  /*8460*/  LEA.HI.X.SX32 R10, R14, R3.reuse, 0x1, P1 ;  /* 0x000000030e0a7211 */ /* 0x080fe400008f0eff */
[----:B0-----:R-:W-:Y:S01]  /*8470*/  LEA.HI.X.SX32 R68, R4, R3, 0x1, P5 ;  /* 0x0000000304447211 */ /* 0x001fe200028f0eff */
[----:B------:R-:W-:Y:S01]  /*8480*/  VIADD R4, R6, 0xffffffe4 ;  /* 0xffffffe406047836 */ /* 0x000fe20000000000 */
[----:B------:R-:W-:-:S03]  /*8490*/  ISETP.GE.U32.AND P5, PT, R5, 0x7fffff64, PT ;  /* 0x7fffff640500780c */ /* 0x000fc60003fa6070 */
[----:B------:R-:W-:Y:S01]  /*84a0*/  @!P3 IMAD.MOV.U32 R5, RZ, RZ, R68 ;  /* 0x000000ffff05b224 */ /* 0x000fe200078e0044 */
[----:B------:R-:W-:Y:S01]  /*84b0*/  ISETP.GE.U32.AND P1, PT, R4, 0x7fffff65, PT ;  /* 0x7fffff650400780c */ /* 0x000fe20003f26070 */
[----:B------:R-:W-:Y:S01]  /*84c0*/  @!P3 IMAD.MOV.U32 R4, RZ, RZ, R12 ;  /* 0x000000ffff04b224 */ /* 0x000fe200078e000c */
[----:B------:R-:W-:-:S04]  /*84d0*/  PRMT R36, RZ, 0x7610, R36 ;  /* 0x00007610ff247816 */ /* 0x000fc80000000024 */
        /* <DEDUP_REMOVED lines=8> */
[----:B------:R0:W-:Y:S01]  /*8560*/  STL [R1+0x48c], R68 ;  /* 0x00048c4401007387 */ /* 0x0001e20000100800 */
[----:B------:R-:W-:-:S03]  /*8570*/  VIADD R5, R6, 0xffffffe5 ;  /* 0xffffffe506057836 */ /* 0x000fc60000000000 */
[----:B------:R3:W-:Y:S01]  /*8580*/  STL [R1+0x484], R10 ;  /* 0x0004840a01007387 */ /* 0x0007e20000100800 */
[----:B--2---:R-:W-:Y:S02]  /*8590*/  IADD3 R7, P3, PT, R8, R2, RZ ;  /* 0x0000000208077210 */ /* 0x004fe40007f7e0ff */
[-C--:B0-----:R-:W-:Y:S01]  /*85a0*/  LEA.HI.X.SX32 R68, R4, R3.reuse, 0x1, P4 ;  /* 0x0000000304447211 */ /* 0x081fe200020f0eff */
[----:B------:R-:W-:Y:S02]  /*85b0*/  VIADD R4, R6, 0xffffffe6 ;  /* 0xffffffe606047836 */ /* 0x000fe40000000000 */
[----:B---3--:R-:W-:Y:S01]  /*85c0*/  IMAD R10, R70, 0x1c, RZ ;  /* 0x0000001c460a7824 */ /* 0x008fe200078e02ff */
[----:B------:R-:W-:Y:S01]  /*85d0*/  ISETP.GE.U32.AND P4, PT, R5, 0x7fffff66, PT ;  /* 0x7fffff660500780c */ /* 0x000fe20003f86070 */
[----:B------:R-:W-:Y:S01]  /*85e0*/  @!P0 IMAD.MOV.U32 R5, RZ, RZ, R68 ;  /* 0x000000ffff058224 */ /* 0x000fe200078e0044 */
[----:B------:R-:W-:Y:S02]  /*85f0*/  PRMT R33, RZ, 0x7610, R33 ;  /* 0x00007610ff217816 */ /* 0x000fe40000000021 */
[----:B------:R-:W-:-:S02]  /*8600*/  LEA.HI.X.SX32 R12, R10, R3, 0x1, P3 ;  /* 0x000000030a0c7211 */ /* 0x000fc400018f0eff */
        /* <DEDUP_REMOVED lines=11> */
[----:B---3--:R-:W-:-:S03]  /*86c0*/  IMAD R4, R70, 0x1b, RZ ;  /* 0x0000001b46047824 */ /* 0x008fc600078e02ff */
[----:B------:R3:W-:Y:S01]  /*86d0*/  STL [R1+0x474], R12 ;  /* 0x0004740c01007387 */ /* 0x0007e20000100800 */
[----:B------:R-:W-:Y:S01]  /*86e0*/  VIADD R5, R6, 0xffffffe7 ;  /* 0xffffffe706057836 */ /* 0x000fe20000000000 */
[----:B0-----:R-:W-:Y:S02]  /*86f0*/  IADD3 R7, P0, PT, R9, R2, RZ ;  /* 0x0000000209077210 */ /* 0x001fe40007f1e0ff */
[----:B--2---:R-:W-:Y:S01]  /*8700*/  LEA.HI.X.SX32 R68, R4, R3, 0x1, P5 ;  /* 0x0000000304447211 */ /* 0x004fe200028f0eff */
[----:B------:R-:W-:Y:S02]  /*8710*/  VIADD R4, R6, 0xffffffe8 ;  /* 0xffffffe806047836 */ /* 0x000fe40000000000 */
[----:B---3--:R-:W-:Y:S01]  /*8720*/  IMAD R12, R70, 0x1a, RZ ;  /* 0x0000001a460c7824 */ /* 0x008fe200078e02ff */
        /* <DEDUP_REMOVED lines=17> */
[----:B0-----:R-:W-:Y:S02]  /*8840*/  IMAD R7, R70, 0x18, RZ ;  /* 0x0000001846077824 */ /* 0x001fe400078e02ff */
[----:B------:R-:W-:Y:S01]  /*8850*/  VIADD R5, R6, 0xffffffe9 ;  /* 0xffffffe906057836 */ /* 0x000fe20000000000 */
[-C--:B--2---:R-:W-:Y:S01]  /*8860*/  LEA.HI.X.SX32 R68, R4, R3.reuse, 0x1, P4 ;  /* 0x0000000304447211 */ /* 0x084fe200020f0eff */
[----:B------:R-:W-:Y:S01]  /*8870*/  VIADD R4, R6, 0xffffffea ;  /* 0xffffffea06047836 */ /* 0x000fe20000000000 */
[----:B---3--:R-:W-:Y:S02]  /*8880*/  IADD3 R8, P1, PT, R11, R2, RZ ;  /* 0x000000020b087210 */ /* 0x008fe40007f3e0ff */
        /* <DEDUP_REMOVED lines=94> */
[----:B------:R-:W-:-:S03]  /*8e70*/  VIADD R9, R6, 0xfffffff1 ;  /* 0xfffffff106097836 */ /* 0x000fc60000000000 */
[----:B------:R-:W-:Y:S01]  /*8e80*/  STL [R1+0x420], R119 ;  /* 0x0004207701007387 */ /* 0x000fe20000100800 */
[----:B0-----:R-:W-:Y:S02]  /*8e90*/  @!P5 IMAD.MOV.U32 R4, RZ, RZ, R68 ;  /* 0x000000ffff04d224 */ /* 0x001fe400078e0044 */
[----:B------:R-:W-:Y:S01]  /*8ea0*/  @!P5 IMAD.MOV.U32 R5, RZ, RZ, R69 ;  /* 0x000000ffff05d224 */ /* 0x000fe200078e0045 */
[----:B------:R-:W-:Y:S04]  /*8eb0*/  STL [R1+0x418], R68 ;  /* 0x0004184401007387 */ /* 0x000fe80000100800 */
[----:B------:R-:W-:Y:S04]  /*8ec0*/  STL [R1+0x41c], R132 ;  /* 0x00041c8401007387 */ /* 0x000fe80000100800 */
[----:B------:R0:W5:Y:S04]  /*8ed0*/  @!P5 LDG.E.U16 R22, desc[UR20][R4.64] ;  /* 0x000000140416d981 */ /* 0x000168000c1e1500 */
[----:B------:R2:W-:Y:S01]  /*8ee0*/  STL [R1+0x414], R69 ;  /* 0x0004144501007387 */ /* 0x0005e20000100800 */
[----:B------:R-:W-:Y:S01]  /*8ef0*/  ISETP.GE.U32.AND P4, PT, R9, 0x7fffff72, PT ;  /* 0x7fffff720900780c */ /* 0x000fe20003f86070 */
[----:B0-----:R-:W-:Y:S01]  /*8f00*/  IMAD R4, R70, 0xf, RZ ;  /* 0x0000000f46047824 */ /* 0x001fe200078e02ff */
        /* <DEDUP_REMOVED lines=17> */
[----:B------:R0:W-:Y:S04]  /*9020*/  STL [R1+0x408], R9 ;  /* 0x0004080901007387 */ /* 0x0001e80000100800 */
[----:B------:R-:W-:Y:S04]  /*9030*/  STL [R1+0x40c], R132 ;  /* 0x00040c8401007387 */ /* 0x000fe80000100800 */
[----:B------:R2:W5:Y:S04]  /*9040*/  @!P4 LDG.E.U16 R20, desc[UR20][R4.64] ;  /* 0x000000140414c981 */ /* 0x000568000c1e1500 */
[----:B------:R3:W-:Y:S01]  /*9050*/  STL [R1+0x404], R68 ;  /* 0x0004044401007387 */ /* 0x0007e20000100800 */
[----:B0-----:R-:W-:-:S02]  /*9060*/  IMAD R9, R70, 0xc, RZ ;  /* 0x0000000c46097824 */ /* 0x001fc400078e02ff */
[----:B--2---:R-:W-:Y:S01]  /*9070*/  IMAD R4, R70, 0xd, RZ ;  /* 0x0000000d46047824 */ /* 0x004fe200078e02ff */
[-C--:B---3--:R-:W-:Y:S01]  /*9080*/  IADD3 R68, P4, PT, R12, R2.reuse, RZ ;  /* 0x000000020c447210 */ /* 0x088fe20007f9e0ff */
[----:B------:R-:W-:Y:S01]  /*9090*/  VIADD R5, R6, 0xfffffff5 ;  /* 0xfffffff506057836 */ /* 0x000fe20000000000 */
[----:B------:R-:W-:Y:S02]  /*90a0*/  IADD3 R7, P1, PT, R7, R2, RZ ;  /* 0x0000000207077210 */ /* 0x000fe40007f3e0ff */
[-C--:B------:R-:W-:Y:S01]  /*90b0*/  LEA.HI.X.SX32 R69, R4, R3.reuse, 0x1, P4 ;  /* 0x0000000304457211 */ /* 0x080fe200020f0eff */
[----:B------:R-:W-:Y:S01]  /*90c0*/  VIADD R4, R6, 0xfffffff6 ;  /* 0xfffffff606047836 */ /* 0x000fe20000000000 */
[----:B------:R-:W-:Y:S02]  /*90d0*/  LEA.HI.X.SX32 R10, R9, R3, 0x1, P1 ;  /* 0x00000003090a7211 */ /* 0x000fe400008f0eff */
[----:B------:R-:W-:Y:S01]  /*90e0*/  ISETP.GE.U32.AND P4, PT, R5, 0x7fffff76, PT ;  /* 0x7fffff760500780c */ /* 0x000fe20003f86070 */
        /* <DEDUP_REMOVED lines=31> */
[----:B------:R-:W-:Y:S04]  /*92e0*/  STL [R1+0x3e8], R7 ;  /* 0x0003e80701007387 */ /* 0x000fe80000100800 */
[----:B------:R0:W5:Y:S01]  /*92f0*/  @!P4 LDG.E.U16 R16, desc[UR20][R4.64] ;  /* 0x000000140410c981 */ /* 0x000162000c1e1500 */
[----:B--2---:R-:W-:-:S03]  /*9300*/  IADD3 R69, P4, PT, R13, R2, RZ ;  /* 0x000000020d457210 */ /* 0x004fc60007f9e0ff */
[----:B------:R2:W-:Y:S01]  /*9310*/  STL [R1+0x3ec], R132 ;  /* 0x0003ec8401007387 */ /* 0x0005e20000100800 */
[C---:B0-----:R-:W-:Y:S01]  /*9320*/  IMAD R4, R70.reuse, 0x9, RZ ;  /* 0x0000000946047824 */ /* 0x041fe200078e02ff */
[C---:B------:R-:W-:Y:S01]  /*9330*/  LEA R8, P0, R70.reuse, R2, 0x4 ;  /* 0x0000000246087211 */ /* 0x040fe200078020ff */
[----:B------:R-:W-:-:S03]  /*9340*/  IMAD.SHL.U32 R5, R70, 0x8, RZ ;  /* 0x0000000846057824 */ /* 0x000fc600078e00ff */
[-C--:B--2---:R-:W-:Y:S01]  /*9350*/  LEA.HI.X.SX32 R132, R4, R3.reuse, 0x1, P4 ;  /* 0x0000000304847211 */ /* 0x084fe200020f0eff */
[----:B------:R-:W-:Y:S01]  /*9360*/  VIADD R4, R6, 0xfffffffa ;  /* 0xfffffffa06047836 */ /* 0x000fe20000000000 */
[----:B------:R0:W-:Y:S01]  /*9370*/  STL [R1+0x3e4], R68 ;  /* 0x0003e44401007387 */ /* 0x0001e20000100800 */
[----:B------:R-:W-:Y:S02]  /*9380*/  PRMT R13, RZ, 0x7610, R13 ;  /* 0x00007610ff0d7816 */ /* 0x000fe4000000000d */
[----:B------:R-:W-:Y:S02]  /*9390*/  PRMT R14, RZ, 0x7610, R14 ;  /* 0x00007610ff0e7816 */ /* 0x000fe4000000000e */
[----:B0-----:R-:W-:Y:S01]  /*93a0*/  LEA.HI.X.SX32 R68, R5, R3, 0x1, P0 ;  /* 0x0000000305447211 */ /* 0x001fe200000f0eff */
[----:B------:R-:W-:Y:S01]  /*93b0*/  @!P1 IMAD.MOV.U32 R5, RZ, RZ, R132 ;  /* 0x000000ffff059224 */ /* 0x000fe200078e0084 */
[----:B------:R-:W-:Y:S01]  /*93c0*/  ISETP.GE.U32.AND P0, PT, R4, 0x7fffff7b, PT ;  /* 0x7fffff7b0400780c */ /* 0x000fe20003f06070 */
[----:B------:R-:W-:-:S05]  /*93d0*/  @!P1 IMAD.MOV.U32 R4, RZ, RZ, R69 ;  /* 0x000000ffff049224 */ /* 0x000fca00078e0045 */
[----:B------:R0:W5:Y:S01]  /*93e0*/  @!P1 LDG.E.U16 R13, desc[UR20][R4.64] ;  /* 0x00000014040d9981 */ /* 0x000162000c1e1500 */
[----:B------:R-:W-:-:S03]  /*93f0*/  VIADD R7, R6, 0xfffffff9 ;  /* 0xfffffff906077836 */ /* 0x000fc60000000000 */
[----:B------:R2:W-:Y:S01]  /*9400*/  STL [R1+0x3e0], R69 ;  /* 0x0003e04501007387 */ /* 0x0005e20000100800 */
[----:B0-----:R-:W-:Y:S02]  /*9410*/  @!P5 IMAD.MOV.U32 R4, RZ, RZ, R8 ;  /* 0x000000ffff04d224 */ /* 0x001fe400078e0008 */
[----:B------:R-:W-:Y:S01]  /*9420*/  @!P5 IMAD.MOV.U32 R5, RZ, RZ, R68 ;  /* 0x000000ffff05d224 */ /* 0x000fe200078e0044 */
[----:B------:R0:W-:Y:S04]  /*9430*/  STL [R1+0x3d8], R8 ;  /* 0x0003d80801007387 */ /* 0x0001e80000100800 */
[----:B------:R3:W5:Y:S01]  /*9440*/  @!P5 LDG.E.U16 R14, desc[UR20][R4.64] ;  /* 0x00000014040ed981 */ /* 0x000762000c1e1500 */
[----:B--2---:R-:W-:Y:S02]  /*9450*/  IADD3 R69, P5, PT, R119, R2, RZ ;  /* 0x0000000277457210 */ /* 0x004fe40007fbe0ff */
[----:B------:R-:W-:Y:S01]  /*9460*/  ISETP.GE.U32.AND P4, PT, R7, 0x7fffff7a, PT ;  /* 0x7fffff7a0700780c */ /* 0x000fe20003f86070 */
[----:B------:R2:W-:Y:S01]  /*9470*/  STL [R1+0x3dc], R132 ;  /* 0x0003dc8401007387 */ /* 0x0005e20000100800 */
[----:B------:R-:W-:-:S02]  /*9480*/  IMAD R7, R70, 0x6, RZ ;  /* 0x0000000646077824 */ /* 0x000fc400078e02ff */
        /* <DEDUP_REMOVED lines=13> */
[----:B------:R0:W5:Y:S01]  /*9560*/  @!P3 LDG.E.U16 R11, desc[UR20][R4.64] ;  /* 0x00000014040bb981 */ /* 0x000162000c1e1500 */
[----:B------:R-:W-:Y:S01]  /*9570*/  IADD3 R119, P3, PT, R10, R2, RZ ;  /* 0x000000020a777210 */ /* 0x000fe20007f7e0ff */
[----:B0-----:R-:W-:Y:S02]  /*9580*/  @!P4 IMAD.MOV.U32 R4, RZ, RZ, R8 ;  /* 0x000000ffff04c224 */ /* 0x001fe400078e0008 */
[----:B------:R-:W-:Y:S01]  /*9590*/  @!P4 IMAD.MOV.U32 R5, RZ, RZ, R68 ;  /* 0x000000ffff05c224 */ /* 0x000fe200078e0044 */
[----:B------:R-:W-:Y:S04]  /*95a0*/  STL [R1+0x3d0], R69 ;  /* 0x0003d04501007387 */ /* 0x000fe80000100800 */
[----:B------:R0:W5:Y:S04]  /*95b0*/  @!P4 LDG.E.U16 R12, desc[UR20][R4.64] ;  /* 0x00000014040cc981 */ /* 0x000168000c1e1500 */
[----:B------:R-:W-:Y:S01]  /*95c0*/  STL [R1+0x3c8], R8 ;  /* 0x0003c80801007387 */ /* 0x000fe20000100800 */
[----:B0-----:R-:W-:-:S03]  /*95d0*/  IMAD R4, R70, 0x5, RZ ;  /* 0x0000000546047824 */ /* 0x001fc600078e02ff */
[----:B------:R0:W-:Y:S01]  /*95e0*/  STL [R1+0x3cc], R132 ;  /* 0x0003cc8401007387 */ /* 0x0001e20000100800 */
[----:B------:R-:W-:-:S03]  /*95f0*/  IMAD.SHL.U32 R5, R70, 0x4, RZ ;  /* 0x0000000446057824 */ /* 0x000fc600078e00ff */
[----:B------:R2:W-:Y:S01]  /*9600*/  STL [R1+0x3c4], R68 ;  /* 0x0003c44401007387 */ /* 0x0005e20000100800 */
[-C--:B0-----:R-:W-:Y:S01]  /*9610*/  LEA.HI.X.SX32 R132, R4, R3.reuse, 0x1, P3 ;  /* 0x0000000304847211 */ /* 0x081fe200018f0eff */
[----:B------:R-:W-:Y:S01]  /*9620*/  VIADD R4, R6, 0xfffffffe ;  /* 0xfffffffe06047836 */ /* 0x000fe20000000000 */
[----:B--2---:R-:W-:Y:S02]  /*9630*/  LEA R68, P4, R70, R2, 0x3 ;  /* 0x0000000246447211 */ /* 0x004fe400078818ff */
[----:B------:R-:W-:Y:S02]  /*9640*/  PRMT R9, RZ, 0x7610, R9 ;  /* 0x00007610ff097816 */ /* 0x000fe40000000009 */
[----:B------:R-:W-:Y:S01]  /*9650*/  LEA.HI.X.SX32 R69, R5, R3, 0x1, P4 ;  /* 0x0000000305457211 */ /* 0x000fe200020f0eff */
[----:B------:R-:W-:Y:S01]  /*9660*/  @!P0 IMAD.MOV.U32 R5, RZ, RZ, R132 ;  /* 0x000000ffff058224 */ /* 0x000fe200078e0084 */
[----:B------:R-:W-:Y:S01]  /*9670*/  ISETP.GE.U32.AND P4, PT, R4, 0x7fffff7f, PT ;  /* 0x7fffff7f0400780c */ /* 0x000fe20003f86070 */
[----:B------:R-:W-:Y:S01]  /*9680*/  @!P0 IMAD.MOV.U32 R4, RZ, RZ, R119 ;  /* 0x000000ffff048224 */ /* 0x000fe200078e0077 */
[----:B------:R-:W-:Y:S04]  /*9690*/  STL [R1+0x3c0], R119 ;  /* 0x0003c07701007387 */ /* 0x000fe80000100800 */
[----:B------:R-:W-:Y:S04]  /*96a0*/  STL [R1+0x3b8], R68 ;  /* 0x0003b84401007387 */ /* 0x000fe80000100800 */
[----:B------:R-:W-:Y:S04]  /*96b0*/  STL [R1+0x3bc], R132 ;  /* 0x0003bc8401007387 */ /* 0x000fe80000100800 */
[----:B------:R0:W5:Y:S04]  /*96c0*/  @!P0 LDG.E.U16 R9, desc[UR20][R4.64] ;  /* 0x0000001404098981 */ /* 0x000168000c1e1500 */
[----:B------:R2:W-:Y:S01]  /*96d0*/  STL [R1+0x3b4], R69 ;  /* 0x0003b44501007387 */ /* 0x0005e20000100800 */
[----:B0-----:R-:W-:-:S02]  /*96e0*/  @!P5 IMAD.MOV.U32 R5, RZ, RZ, R69 ;  /* 0x000000ffff05d224 */ /* 0x001fc400078e0045 */
[----:B--2---:R-:W0:Y:S01]  /*96f0*/  S2R R69, SR_TID.X ;  /* 0x0000000000457919 */ /* 0x004e220000002100 */
[----:B------:R-:W-:Y:S01]  /*9700*/  PRMT R10, RZ, 0x7610, R10 ;  /* 0x00007610ff0a7816 */ /* 0x000fe2000000000a */
[----:B------:R-:W-:Y:S02]  /*9710*/  @!P5 IMAD.MOV.U32 R4, RZ, RZ, R68 ;  /* 0x000000ffff04d224 */ /* 0x000fe400078e0044 */
[----:B------:R-:W-:-:S03]  /*9720*/  VIADD R8, R6, 0xfffffffd ;  /* 0xfffffffd06087836 */ /* 0x000fc60000000000 */
[----:B------:R2:W5:Y:S01]  /*9730*/  @!P5 LDG.E.U16 R10, desc[UR20][R4.64] ;  /* 0x00000014040ad981 */ /* 0x000562000c1e1500 */
[-C--:B------:R-:W-:Y:S01]  /*9740*/  IADD3 R119, P5, PT, R7, R2.reuse, RZ ;  /* 0x0000000207777210 */ /* 0x080fe20007fbe0ff */
[----:B------:R-:W-:Y:S01]  /*9750*/  IMAD.SHL.U32 R153, R70, 0x2, RZ ;  /* 0x0000000246997824 */ /* 0x000fe200078e00ff */
[----:B------:R-:W-:Y:S02]  /*9760*/  ISETP.GE.U32.AND P3, PT, R8, 0x7fffff7e, PT ;  /* 0x7fffff7e0800780c */ /* 0x000fe40003f66070 */
[----:B------:R-:W-:Y:S01]  /*9770*/  LEA R68, P0, R70, R2, 0x2 ;  /* 0x0000000246447211 */ /* 0x000fe200078010ff */
[----:B--2---:R-:W-:Y:S02]  /*9780*/  VIADD R5, R6, 0x7f ;  /* 0x0000007f06057836 */ /* 0x004fe40000000000 */
[----:B------:R-:W-:-:S03]  /*9790*/  IMAD R4, R70, 0x3, RZ ;  /* 0x0000000346047824 */ /* 0x000fc600078e02ff */
[----:B------:R-:W-:Y:S02]  /*97a0*/  ISETP.GT.AND P6, PT, R5, 0x7f, PT ;  /* 0x0000007f0500780c */ /* 0x000fe40003fc4270 */
[-C--:B------:R-:W-:Y:S01]  /*97b0*/  LEA.HI.X.SX32 R132, R4, R3.reuse, 0x1, P5 ;  /* 0x0000000304847211 */ /* 0x080fe200028f0eff */
[----:B------:R-:W-:Y:S01]  /*97c0*/  @!P1 IMAD.MOV.U32 R4, RZ, RZ, R119 ;  /* 0x000000ffff049224 */ /* 0x000fe200078e0077 */
[----:B------:R-:W-:Y:S02]  /*97d0*/  PRMT R7, RZ, 0x7610, R7 ;  /* 0x00007610ff077816 */ /* 0x000fe40000000007 */
[----:B0-----:R-:W-:Y:S02]  /*97e0*/  LOP3.LUT R5, R69, 0x7f, RZ, 0xc0, !PT ;  /* 0x0000007f45057812 */ /* 0x001fe400078ec0ff */
[----:B------:R-:W-:Y:S02]  /*97f0*/  LEA.HI.X.SX32 R69, R153, R3, 0x1, P0 ;  /* 0x0000000399457211 */ /* 0x000fe400000f0eff */
[----:B------:R-:W-:Y:S01]  /*9800*/  ISETP.LT.AND P0, PT, R5, R6, P6 ;  /* 0x000000060500720c */ /* 0x000fe20003701270 */
[----:B------:R-:W-:Y:S01]  /*9810*/  @!P1 IMAD.MOV.U32 R5, RZ, RZ, R132 ;  /* 0x000000ffff059224 */ /* 0x000fe200078e0084 */
[----:B------:R0:W-:Y:S01]  /*9820*/  STL [R1+0x3b0], R119 ;  /* 0x0003b07701007387 */ /* 0x0001e20000100800 */
[----:B------:R-:W-:Y:S01]  /*9830*/  VIADD R6, R0, 0x7c ;  /* 0x0000007c00067836 */ /* 0x000fe20000000000 */
[----:B------:R-:W-:-:S02]  /*9840*/  PRMT R8, RZ, 0x7610, R8 ;  /* 0x00007610ff087816 */ /* 0x000fc40000000008 */
[----:B------:R-:W-:Y:S04]  /*9850*/  STL [R1+0x3a8], R68 ;  /* 0x0003a84401007387 */ /* 0x000fe80000100800 */
[----:B------:R2:W-:Y:S01]  /*9860*/  STL [R1+0x3ac], R132 ;  /* 0x0003ac8401007387 */ /* 0x0005e20000100800 */
[----:B0-----:R-:W-:-:S03]  /*9870*/  VIADD R119, R0, 0x7b ;  /* 0x0000007b00777836 */ /* 0x001fc60000000000 */
[----:B------:R0:W5:Y:S04]  /*9880*/  @!P1 LDG.E.U16 R7, desc[UR20][R4.64] ;  /* 0x0000001404079981 */ /* 0x000168000c1e1500 */
[----:B------:R3:W-:Y:S01]  /*9890*/  STL [R1+0x3a4], R69 ;  /* 0x0003a44501007387 */ /* 0x0007e20000100800 */
[----:B--2---:R-:W-:-:S03]  /*98a0*/  IABS R132, R6 ;  /* 0x0000000600847213 */ /* 0x004fc60000000000 */
[----:B------:R-:W-:Y:S01]  /*98b0*/  STL [R1+0x85c], R119 ;  /* 0x00085c7701007387 */ /* 0x000fe20000100800 */
[----:B0-----:R-:W-:Y:S02]  /*98c0*/  @!P3 IMAD.MOV.U32 R5, RZ, RZ, R69 ;  /* 0x000000ffff05b224 */ /* 0x001fe400078e0045 */
[----:B------:R-:W-:Y:S02]  /*98d0*/  @!P3 IMAD.MOV.U32 R4, RZ, RZ, R68 ;  /* 0x000000ffff04b224 */ /* 0x000fe400078e0044 */
[C---:B---3--:R-:W-:Y:S01]  /*98e0*/  VIADD R69, R0.reuse, 0x7d ;  /* 0x0000007d00457836 */ /* 0x048fe20000000000 */
[----:B------:R0:W-:Y:S01]  /*98f0*/  STL [R1+0x858], R6 ;  /* 0x0008580601007387 */ /* 0x0001e20000100800 */
[----:B------:R-:W-:-:S03]  /*9900*/  VIADD R68, R0, 0x7e ;  /* 0x0000007e00447836 */ /* 0x000fc60000000000 */
[----:B------:R2:W5:Y:S04]  /*9910*/  @!P3 LDG.E.U16 R8, desc[UR20][R4.64] ;  /* 0x000000140408b981 */ /* 0x000568000c1e1500 */
[----:B------:R-:W-:Y:S01]  /*9920*/  STL [R1+0x854], R69 ;  /* 0x0008544501007387 */ /* 0x000fe20000100800 */
[----:B0-----:R-:W-:-:S03]  /*9930*/  IADD3 R6, P1, PT, R153, R2, RZ ;  /* 0x0000000299067210 */ /* 0x001fc60007f3e0ff */
[----:B------:R0:W-:Y:S01]  /*9940*/  STL [R1+0x850], R68 ;  /* 0x0008504401007387 */ /* 0x0001e20000100800 */
[----:B--2---:R-:W-:Y:S02]  /*9950*/  IABS R4, R68 ;  /* 0x0000004400047213 */ /* 0x004fe40000000000 */
[----:B------:R-:W-:Y:S01]  /*9960*/  IABS R119, R119 ;  /* 0x0000007700777213 */ /* 0x000fe20000000000 */
[----:B------:R-:W-:Y:S01]  /*9970*/  STL [R1+0x3a0], R6 ;  /* 0x0003a00601007387 */ /* 0x000fe20000100800 */
[----:B------:R-:W-:Y:S02]  /*9980*/  IABS R153, R69 ;  /* 0x0000004500997213 */ /* 0x000fe40000000000 */
[----:B0-----:R-:W-:-:S05]  /*9990*/  LEA.HI.X.SX32 R68, R70, R3, 0x1, P1 ;  /* 0x0000000346447211 */ /* 0x001fca00008f0eff */
[----:B------:R0:W-:Y:S01]  /*99a0*/  STL [R1+0x39c], R68 ;  /* 0x00039c4401007387 */ /* 0x0001e20000100800 */
[----:B------:R-:W-:Y:S01]  /*99b0*/  @!P4 IMAD.MOV.U32 R69, RZ, RZ, R68 ;  /* 0x000000ffff45c224 */ /* 0x000fe200078e0044 */
[----:B------:R-:W-:Y:S01]  /*99c0*/  PRMT R5, RZ, 0x7610, R5 ;  /* 0x00007610ff057816 */ /* 0x000fe20000000005 */
[----:B0-----:R-:W-:Y:S02]  /*99d0*/  @!P4 IMAD.MOV.U32 R68, RZ, RZ, R6 ;  /* 0x000000ffff44c224 */ /* 0x001fe400078e0006 */
[----:B------:R-:W-:-:S03]  /*99e0*/  IMAD.HI.U32 R6, R73, R119, RZ ;  /* 0x0000007749067227 */ /* 0x000fc600078e00ff */
[----:B------:R0:W5:Y:S01]  /*99f0*/  @!P4 LDG.E.U16 R5, desc[UR20][R68.64] ;  /* 0x000000144405c981 */ /* 0x000162000c1e1500 */
[----:B------:R-:W-:-:S04]  /*9a00*/  IMAD.MOV R6, RZ, RZ, -R6 ;  /* 0x000000ffff067224 */ /* 0x000fc800078e0a06 */
[----:B------:R-:W-:Y:S02]  /*9a10*/  IMAD R119, R72, R6, R119 ;  /* 0x0000000648777224 */ /* 0x000fe400078e0277 */
[----:B------:R-:W-:-:S04]  /*9a20*/  IMAD.HI.U32 R6, R73, R4, RZ ;  /* 0x0000000449067227 */ /* 0x000fc800078e00ff */
[----:B0-----:R-:W-:-:S04]  /*9a30*/  IMAD.HI.U32 R69, R73, R132, RZ ;  /* 0x0000008449457227 */ /* 0x001fc800078e00ff */
[----:B------:R-:W-:-:S04]  /*9a40*/  IMAD.HI.U32 R68, R73, R153, RZ ;  /* 0x0000009949447227 */ /* 0x000fc800078e00ff */
[----:B------:R-:W-:Y:S02]  /*9a50*/  IMAD.MOV R6, RZ, RZ, -R6 ;  /* 0x000000ffff067224 */ /* 0x000fe400078e0a06 */
[----:B------:R-:W-:Y:S02]  /*9a60*/  IMAD.MOV R69, RZ, RZ, -R69 ;  /* 0x000000ffff457224 */ /* 0x000fe400078e0a45 */
[----:B------:R-:W-:Y:S02]  /*9a70*/  IMAD.MOV R68, RZ, RZ, -R68 ;  /* 0x000000ffff447224 */ /* 0x000fe400078e0a44 */
[C---:B------:R-:W-:Y:S02]  /*9a80*/  IMAD R4, R72.reuse, R6, R4 ;  /* 0x0000000648047224 */ /* 0x040fe400078e0204 */
[C---:B------:R-:W-:Y:S02]  /*9a90*/  IMAD R132, R72.reuse, R69, R132 ;  /* 0x0000004548847224 */ /* 0x040fe400078e0284 */
[----:B------:R0:W5:Y:S01]  /*9aa0*/  LDL.LU R69, [R1+0xa20] ;  /* 0x000a200001457983 */ /* 0x0001620000300800 */
[----:B------:R-:W-:-:S03]  /*9ab0*/  IMAD R153, R72, R68, R153 ;  /* 0x0000004448997224 */ /* 0x000fc600078e0299 */
[----:B------:R0:W5:Y:S01]  /*9ac0*/  LDL.LU R68, [R1+0xa1c] ;  /* 0x000a1c0001447983 */ /* 0x0001620000300800 */
[----:B------:R-:W-:-:S03]  /*9ad0*/  ISETP.GT.U32.AND P1, PT, R72, R78, PT ;  /* 0x0000004e4800720c */ /* 0x000fc60003f24070 */
[----:B------:R0:W-:Y:S01]  /*9ae0*/  STL [R1+0x54], R4 ;  /* 0x0000540401007387 */ /* 0x0001e20000100800 */
[----:B------:R-:W-:Y:S01]  /*9af0*/  ISETP.GT.U32.AND P3, PT, R72, R77, PT ;  /* 0x0000004d4800720c */ /* 0x000fe20003f64070 */
[----:B-1----:R-:W-:-:S04]  /*9b00*/  @!UP1 UIADD3 UR4, UPT, UPT, -UR7, 0x100000, URZ ;  /* 0x0010000007049890 */ /* 0x002fc8000fffe1ff */
[----:B------:R-:W-:Y:S02]  /*9b10*/  @!UP1 USHF.L.U32 UR5, UR4, 0xb, URZ ;  /* 0x0000000b04059899 */ /* 0x000fe400080006ff */
[----:B------:R-:W-:Y:S01]  /*9b20*/  @!UP1 USHF.L.U32 UR4, UR4, 0x1, URZ ;  /* 0x0000000104049899 */ /* 0x000fe200080006ff */
[----:B------:R-:W-:Y:S01]  /*9b30*/  VOTEU.ALL UP1, P2 ;  /* 0x0000000000ff7886 */ /* 0x000fe20001020000 */
[----:B------:R-:W-:Y:S01]  /*9b40*/  ISETP.GT.U32.AND P4, PT, R72, R76, PT ;  /* 0x0000004c4800720c */ /* 0x000fe20003f84070 */
[----:B------:R-:W-:-:S03]  /*9b50*/  @!P1 IMAD.IADD R78, R78, 0x1, -R72 ;  /* 0x000000014e4e9824 */ /* 0x000fc600078e0a48 */
[----:B------:R-:W-:-:S06]  /*9b60*/  @!P3 IMAD.IADD R77, R77, 0x1, -R72 ;  /* 0x000000014d4db824 */ /* 0x000fcc00078e0a48 */
[----:B------:R0:W1:Y:S01]  /*9b70*/  @!UP1 SYNCS.EXCH.64 URZ, [UR9+0x10008], UR4 ;  /* 0x0100080409ff95b2 */ /* 0x0000620008000100 */
[C---:B------:R-:W-:Y:S02]  /*9b80*/  ISETP.GT.U32.AND P5, PT, R72.reuse, R79, PT ;  /* 0x0000004f4800720c */ /* 0x040fe40003fa4070 */
[C---:B------:R-:W-:Y:S02]  /*9b90*/  ISETP.GT.U32.AND P3, PT, R72.reuse, R78, PT ;  /* 0x0000004e4800720c */ /* 0x040fe40003f64070 */
[----:B------:R-:W-:Y:S01]  /*9ba0*/  ISETP.GT.U32.AND P1, PT, R72, R77, PT ;  /* 0x0000004d4800720c */ /* 0x000fe20003f24070 */
[----:B0-----:R-:W-:-:S12]  /*9bb0*/  @!P6 BRA `(.L_x_6) ;  /* 0x000000080000e947 */ /* 0x001fd80003800000 */
[----:B------:R-:W2:Y:S04]  /*9bc0*/  LDL.LU R6, [R1+0xb8] ;  /* 0x0000b80001067983 */ /* 0x000ea80000300800 */
[----:B-----5:R0:W-:Y:S04]  /*9bd0*/  STL [R1+0xa34], R71 ;  /* 0x000a344701007387 */ /* 0x0201e80000100800 */
[----:B------:R3:W-:Y:S04]  /*9be0*/  STL [R1+0xa30], R70 ;  /* 0x000a304601007387 */ /* 0x0007e80000100800 */
[----:B------:R4:W-:Y:S04]  /*9bf0*/  STL [R1+0xa2c], R69 ;  /* 0x000a2c4501007387 */ /* 0x0009e80000100800 */
[----:B------:R1:W-:Y:S04]  /*9c00*/  STL [R1+0xa28], R68 ;  /* 0x000a284401007387 */ /* 0x0003e80000100800 */
[----:B------:R0:W-:Y:S04]  /*9c10*/  STL [R1+0xa24], R3 ;  /* 0x000a240301007387 */ /* 0x0001e80000100800 */
[----:B------:R1:W-:Y:S04]  /*9c20*/  STL [R1+0xa20], R2 ;  /* 0x000a200201007387 */ /* 0x0003e80000100800 */
[----:B------:R1:W-:Y:S04]  /*9c30*/  STL [R1+0xa1c], R0 ;  /* 0x000a1c0001007387 */ /* 0x0003e80000100800 */
[----:B0-----:R-:W2:Y:S04]  /*9c40*/  LDL.LU R71, [R1] ;  /* 0x0000000001477983 */ /* 0x001ea80000300800 */
[----:B---3--:R-:W3:Y:S04]  /*9c50*/  LDL.LU R70, [R1+0x20] ;  /* 0x0000200001467983 */ /* 0x008ee80000300800 */
[----:B----4-:R-:W4:Y:S04]  /*9c60*/  LDL.LU R69, [R1+0x34] ;  /* 0x0000340001457983 */ /* 0x010f280000300800 */
[----:B-1----:R-:W3:Y:S04]  /*9c70*/  LDL.LU R68, [R1+0x3c] ;  /* 0x00003c0001447983 */ /* 0x002ee80000300800 */
[----:B------:R-:W3:Y:S04]  /*9c80*/  LDL.LU R3, [R1+0x5c] ;  /* 0x00005c0001037983 */ /* 0x000ee80000300800 */
[----:B------:R-:W3:Y:S04]  /*9c90*/  LDL.LU R2, [R1+0x64] ;  /* 0x0000640001027983 */ /* 0x000ee80000300800 */
[----:B------:R-:W3:Y:S01]  /*9ca0*/  LDL.LU R0, [R1+0x6c] ;  /* 0x00006c0001007983 */ /* 0x000ee20000300800 */
[----:B--2---:R-:W-:-:S02]  /*9cb0*/  PRMT R4, R6, 0x5410, R5 ;  /* 0x0000541006047816 */ /* 0x004fc40000000005 */
[----:B------:R-:W-:Y:S02]  /*9cc0*/  PRMT R5, R8, 0x5410, R7 ;  /* 0x0000541008057816 */ /* 0x000fe40000000007 */
[----:B------:R-:W-:Y:S02]  /*9cd0*/  PRMT R8, R14, 0x5410, R13 ;  /* 0x000054100e087816 */ /* 0x000fe4000000000d */
[----:B------:R-:W-:Y:S02]  /*9ce0*/  PRMT R13, R24, 0x5410, R23 ;  /* 0x00005410180d7816 */ /* 0x000fe40000000017 */
[----:B------:R-:W-:Y:S02]  /*9cf0*/  PRMT R23, R44, 0x5410, R43 ;  /* 0x000054102c177816 */ /* 0x000fe4000000002b */
[----:B------:R-:W2:Y:S01]  /*9d00*/  LDL.LU R44, [R1+0x1c] ;  /* 0x00001c00012c7983 */ /* 0x000ea20000300800 */
[----:B------:R-:W-:Y:S02]  /*9d10*/  PRMT R24, R46, 0x5410, R45 ;  /* 0x000054102e187816 */ /* 0x000fe4000000002d */
[----:B------:R-:W-:Y:S01]  /*9d20*/  PRMT R14, R26, 0x5410, R25 ;  /* 0x000054101a0e7816 */ /* 0x000fe20000000019 */
[----:B------:R-:W3:Y:S01]  /*9d30*/  LDL.LU R45, [R1+0x24] ;  /* 0x00002400012d7983 */ /* 0x000ee20000300800 */
[----:B------:R-:W-:-:S03]  /*9d40*/  PRMT R25, R48, 0x5410, R47 ;  /* 0x0000541030197816 */ /* 0x000fc6000000002f */
[----:B------:R-:W4:Y:S01]  /*9d50*/  LDL.LU R46, [R1+0x38] ;  /* 0x00003800012e7983 */ /* 0x000f220000300800 */
[----:B------:R-:W-:-:S03]  /*9d60*/  PRMT R26, R50, 0x5410, R49 ;  /* 0x00005410321a7816 */ /* 0x000fc60000000031 */
[----:B------:R-:W4:Y:S04]  /*9d70*/  LDL.LU R47, [R1+0x40] ;  /* 0x00004000012f7983 */ /* 0x000f280000300800 */
[----:B------:R-:W4:Y:S04]  /*9d80*/  LDL.LU R48, [R1+0x60] ;  /* 0x0000600001307983 */ /* 0x000f280000300800 */
[----:B------:R-:W4:Y:S04]  /*9d90*/  LDL.LU R49, [R1+0x68] ;  /* 0x0000680001317983 */ /* 0x000f280000300800 */
[----:B------:R-:W4:Y:S01]  /*9da0*/  LDL.LU R50, [R1+0x70] ;  /* 0x0000700001327983 */ /* 0x000f220000300800 */
[----:B------:R-:W-:-:S02]  /*9db0*/  PRMT R6, R10, 0x5410, R9 ;  /* 0x000054100a067816 */ /* 0x000fc40000000009 */
[----:B------:R-:W-:Y:S02]  /*9dc0*/  PRMT R9, R16, 0x5410, R15 ;  /* 0x0000541010097816 */ /* 0x000fe4000000000f */
[----:B------:R-:W-:Y:S02]  /*9dd0*/  PRMT R15, R28, 0x5410, R27 ;  /* 0x000054101c0f7816 */ /* 0x000fe4000000001b */
[----:B------:R-:W-:Y:S02]  /*9de0*/  PRMT R27, R52, 0x5410, R51 ;  /* 0x00005410341b7816 */ /* 0x000fe40000000033 */
[----:B------:R-:W4:Y:S01]  /*9df0*/  LDL.LU R51, [R1+0x78] ;  /* 0x0000780001337983 */ /* 0x000f220000300800 */
[----:B------:R-:W-:Y:S02]  /*9e00*/  PRMT R28, R54, 0x5410, R53 ;  /* 0x00005410361c7816 */ /* 0x000fe40000000035 */
[----:B------:R-:W-:Y:S01]  /*9e10*/  PRMT R16, R30, 0x5410, R29 ;  /* 0x000054101e107816 */ /* 0x000fe2000000001d */
[----:B------:R-:W4:Y:S01]  /*9e20*/  LDL.LU R52, [R1+0x80] ;  /* 0x0000800001347983 */ /* 0x000f220000300800 */
[----:B------:R-:W-:-:S03]  /*9e30*/  PRMT R29, R56, 0x5410, R55 ;  /* 0x00005410381d7816 */ /* 0x000fc60000000037 */
        /* <DEDUP_REMOVED lines=44> */
[----:B------:R-:W4:Y:S04]  /*a100*/  LDL.LU R157, [R1+0xdc] ;  /* 0x0000dc00019d7983 */ /* 0x000f280000300800 */
[----:B------:R-:W4:Y:S01]  /*a110*/  LDL.LU R148, [R1+0xe4] ;  /* 0x0000e40001947983 */ /* 0x000f220000300800 */
[----:B------:R-:W-:-:S03]  /*a120*/  PRMT R42, R163, 0x5410, R162 ;  /* 0x00005410a32a7816 */ /* 0x000fc600000000a2 */
[----:B------:R-:W4:Y:S04]  /*a130*/  LDL.LU R159, [R1+0xbc] ;  /* 0x0000bc00019f7983 */ /* 0x000f280000300800 */
[----:B------:R-:W4:Y:S01]  /*a140*/  LDL.LU R158, [R1+0xc4] ;  /* 0x0000c400019e7983 */ /* 0x000f220000300800 */
[----:B------:R-:W-:-:S03]  /*a150*/  PRMT R43, R165, 0x5410, R164 ;  /* 0x00005410a52b7816 */ /* 0x000fc600000000a4 */
[----:B------:R-:W4:Y:S04]  /*a160*/  LDL.LU R161, [R1+0xa8] ;  /* 0x0000a80001a17983 */ /* 0x000f280000300800 */
[----:B------:R-:W4:Y:S04]  /*a170*/  LDL.LU R160, [R1+0xb0] ;  /* 0x0000b00001a07983 */ /* 0x000f280000300800 */
[----:B------:R-:W4:Y:S04]  /*a180*/  LDL.LU R163, [R1+0x88] ;  /* 0x0000880001a37983 */ /* 0x000f280000300800 */
[----:B------:R-:W4:Y:S04]  /*a190*/  LDL.LU R162, [R1+0xa0] ;  /* 0x0000a00001a27983 */ /* 0x000f280000300800 */
[----:B------:R-:W4:Y:S04]  /*a1a0*/  LDL.LU R165, [R1+0x74] ;  /* 0x0000740001a57983 */ /* 0x000f280000300800 */
[----:B------:R-:W4:Y:S01]  /*a1b0*/  LDL.LU R164, [R1+0x7c] ;  /* 0x00007c0001a47983 */ /* 0x000f220000300800 */
[----:B--2---:R-:W-:-:S03]  /*a1c0*/  PRMT R44, R44, 0x5410, R71 ;  /* 0x000054102c2c7816 */ /* 0x004fc60000000047 */
[----:B------:R0:W5:Y:S01]  /*a1d0*/  LDL.LU R71, [R1+0xa34] ;  /* 0x000a340001477983 */ /* 0x0001620000300800 */
[----:B---3--:R-:W-:-:S03]  /*a1e0*/  PRMT R45, R45, 0x5410, R70 ;  /* 0x000054102d2d7816 */ /* 0x008fc60000000046 */
[----:B------:R0:W5:Y:S01]  /*a1f0*/  LDL.LU R70, [R1+0xa30] ;  /* 0x000a300001467983 */ /* 0x0001620000300800 */
[----:B----4-:R-:W-:-:S03]  /*a200*/  PRMT R46, R46, 0x5410, R69 ;  /* 0x000054102e2e7816 */ /* 0x010fc60000000045 */
[----:B------:R0:W5:Y:S01]  /*a210*/  LDL.LU R69, [R1+0xa2c] ;  /* 0x000a2c0001457983 */ /* 0x0001620000300800 */
[----:B------:R-:W-:-:S03]  /*a220*/  PRMT R47, R47, 0x5410, R68 ;  /* 0x000054102f2f7816 */ /* 0x000fc60000000044 */
[----:B------:R0:W5:Y:S01]  /*a230*/  LDL.LU R68, [R1+0xa28] ;  /* 0x000a280001447983 */ /* 0x0001620000300800 */
[----:B------:R-:W-:-:S03]  /*a240*/  PRMT R48, R48, 0x5410, R3 ;  /* 0x0000541030307816 */ /* 0x000fc60000000003 */
[----:B------:R0:W5:Y:S01]  /*a250*/  LDL.LU R3, [R1+0xa24] ;  /* 0x000a240001037983 */ /* 0x0001620000300800 */
[----:B------:R-:W-:-:S03]  /*a260*/  PRMT R49, R49, 0x5410, R2 ;  /* 0x0000541031317816 */ /* 0x000fc60000000002 */
[----:B------:R0:W5:Y:S01]  /*a270*/  LDL.LU R2, [R1+0xa20] ;  /* 0x000a200001027983 */ /* 0x0001620000300800 */
[----:B------:R-:W-:-:S03]  /*a280*/  PRMT R50, R50, 0x5410, R0 ;  /* 0x0000541032327816 */ /* 0x000fc60000000000 */
[----:B------:R0:W5:Y:S01]  /*a290*/  LDL.LU R0, [R1+0xa1c] ;  /* 0x000a1c0001007983 */ /* 0x0001620000300800 */
[----:B------:R-:W-:Y:S02]  /*a2a0*/  PRMT R67, R67, 0x5410, R141 ;  /* 0x0000541043437816 */ /* 0x000fe4000000008d */
[----:B------:R-:W-:Y:S02]  /*a2b0*/  PRMT R65, R65, 0x5410, R143 ;  /* 0x0000541041417816 */ /* 0x000fe4000000008f */
[----:B------:R-:W-:Y:S02]  /*a2c0*/  PRMT R66, R66, 0x5410, R142 ;  /* 0x0000541042427816 */ /* 0x000fe4000000008e */
[----:B------:R-:W-:Y:S02]  /*a2d0*/  PRMT R63, R63, 0x5410, R145 ;  /* 0x000054103f3f7816 */ /* 0x000fe40000000091 */
[----:B------:R-:W-:Y:S02]  /*a2e0*/  PRMT R64, R64, 0x5410, R144 ;  /* 0x0000541040407816 */ /* 0x000fe40000000090 */
[----:B------:R-:W-:-:S02]  /*a2f0*/  PRMT R61, R61, 0x5410, R147 ;  /* 0x000054103d3d7816 */ /* 0x000fc40000000093 */
        /* <DEDUP_REMOVED lines=10> */
[----:B------:R-:W-:-:S04]  /*a3a0*/  PRMT R52, R52, 0x5410, R164 ;  /* 0x0000541034347816 */ /* 0x000fc800000000a4 */
[----:B------:R0:W-:Y:S03]  /*a3b0*/  STTM.x64 tmem[UR10+0x80], R4 ;  /* 0x00008004000079ed */ /* 0x0001e6000834000a */
.L_x_6:
[----:B-----5:R-:W2:Y:S04]  /*a3c0*/  LDL R141, [R1+0x87c] ;  /* 0x00087c00018d7983 */ /* 0x020ea80000100800 */
[----:B0-----:R-:W3:Y:S04]  /*a3d0*/  LDL R5, [R1+0x8d0] ;  /* 0x0008d00001057983 */ /* 0x001ee80000100800 */
[----:B------:R-:W4:Y:S01]  /*a3e0*/  LDL R4, [R1+0x8c8] ;  /* 0x0008c80001047983 */ /* 0x000f220000100800 */
[----:B------:R-:W-:Y:S01]  /*a3f0*/  ISETP.GE.AND P6, PT, R0, RZ, PT ;  /* 0x000000ff0000720c */ /* 0x000fe20003fc6270 */
[--C-:B------:R-:W-:Y:S01]  /*a400*/  @!P4 IMAD.IADD R76, R76, 0x1, -R72.reuse ;  /* 0x000000014c4cc824 */ /* 0x100fe200078e0a48 */
[----:B------:R-:W0:Y:S01]  /*a410*/  LDCU UR4, c[0x0][0x3b0] ;  /* 0x00007600ff0477ac */ /* 0x000e220008000800 */
[--C-:B------:R-:W-:Y:S01]  /*a420*/  @!P3 IMAD.IADD R78, R78, 0x1, -R72.reuse ;  /* 0x000000014e4eb824 */ /* 0x100fe200078e0a48 */
[----:B------:R-:W1:Y:S01]  /*a430*/  FENCE.VIEW.ASYNC.T ;  /* 0x00000000000073c6 */ /* 0x000e620000000200 */
[--C-:B------:R-:W-:Y:S01]  /*a440*/  @!P1 IMAD.IADD R77, R77, 0x1, -R72.reuse ;  /* 0x000000014d4d9824 */ /* 0x100fe200078e0a48 */
[C---:B------:R-:W-:Y:S01]  /*a450*/  ISETP.GT.U32.AND P3, PT, R72.reuse, R76, PT ;  /* 0x0000004c4800720c */ /* 0x040fe20003f64070 */
[----:B------:R-:W-:Y:S01]  /*a460*/  STL [R1+0xa5c], R13 ;  /* 0x000a5c0d01007387 */ /* 0x000fe20000100800 */
[----:B------:R-:W-:Y:S01]  /*a470*/  ISETP.NE.AND P1, PT, R75, RZ, PT ;  /* 0x000000ff4b00720c */ /* 0x000fe20003f25270 */
[----:B------:R-:W-:Y:S01]  /*a480*/  @!P5 IMAD.IADD R79, R79, 0x1, -R72 ;  /* 0x000000014f4fd824 */ /* 0x000fe200078e0a48 */
[----:B------:R-:W-:Y:S01]  /*a490*/  LOP3.LUT R75, RZ, R75, RZ, 0x33, !PT ;  /* 0x0000004bff4b7212 */ /* 0x000fe200078e33ff */
[----:B------:R-:W-:Y:S01]  /*a4a0*/  STL [R1+0xa58], R12 ;  /* 0x000a580c01007387 */ /* 0x000fe20000100800 */
[----:B------:R-:W-:Y:S01]  /*a4b0*/  PRMT R148, RZ, 0x7610, R148 ;  /* 0x00007610ff947816 */ /* 0x000fe20000000094 */
[----:B------:R-:W-:Y:S01]  /*a4c0*/  @!P6 IMAD.MOV R78, RZ, RZ, -R78 ;  /* 0x000000ffff4ee224 */ /* 0x000fe200078e0a4e */
[----:B------:R-:W-:Y:S01]  /*a4d0*/  ISETP.GT.U32.AND P5, PT, R72, R79, PT ;  /* 0x0000004f4800720c */ /* 0x000fe20003fa4070 */
[----:B------:R0:W-:Y:S01]  /*a4e0*/  STL [R1+0xa54], R11 ;  /* 0x000a540b01007387 */ /* 0x0001e20000100800 */
[----:B------:R-:W2:Y:S02]  /*a4f0*/  LDCU UR5, c[0x0][0x3b0] ;  /* 0x00007600ff0577ac */ /* 0x000ea40008000800 */
[----:B------:R-:W-:Y:S01]  /*a500*/  SEL R78, R75, R78, !P1 ;  /* 0x0000004e4b4e7207 */ /* 0x000fe20004800000 */
[----:B------:R-:W-:Y:S01]  /*a510*/  @!P3 IMAD.IADD R76, R76, 0x1, -R72 ;  /* 0x000000014c4cb824 */ /* 0x000fe200078e0a48 */
[----:B------:R-:W2:Y:S01]  /*a520*/  LDCU UR7, c[0x0][0x3b0] ;  /* 0x00007600ff0777ac */ /* 0x000ea20008000800 */
[----:B------:R-:W-:Y:S02]  /*a530*/  STL [R1+0xa50], R10 ;  /* 0x000a500a01007387 */ /* 0x000fe40000100800 */
[----:B0-----:R-:W-:Y:S01]  /*a540*/  IMAD R78, R78, UR4, RZ ;  /* 0x000000044e4e7c24 */ /* 0x001fe2000f8e02ff */
[----:B------:R-:W-:Y:S01]  /*a550*/  PRMT R147, RZ, 0x7610, R147 ;  /* 0x00007610ff937816 */ /* 0x000fe20000000093 */
[----:B------:R0:W-:Y:S01]  /*a560*/  STL [R1+0xa4c], R9 ;  /* 0x000a4c0901007387 */ /* 0x0001e20000100800 */
[----:B------:R-:W-:Y:S01]  /*a570*/  PRMT R11, RZ, 0x7610, R11 ;  /* 0x00007610ff0b7816 */ /* 0x000fe2000000000b */
[----:B------:R-:W0:Y:S01]  /*a580*/  LDCU UR11, c[0x0][0x3b0] ;  /* 0x00007600ff0b77ac */ /* 0x000e220008000800 */
[----:B------:R-:W0:Y:S01]  /*a590*/  LDCU UR12, c[0x0][0x3b0] ;  /* 0x00007600ff0c77ac */ /* 0x000e220008000800 */
[----:B-1----:R-:W-:Y:S01]  /*a5a0*/  BAR.SYNC.DEFER_BLOCKING 0x0 ;  /* 0x0000000000007b1d */ /* 0x002fe20000010000 */
[----:B--2---:R-:W-:-:S02]  /*a5b0*/  ISETP.GE.AND P4, PT, R141, RZ, PT ;  /* 0x000000ff8d00720c */ /* 0x004fc40003f86270 */
[----:B---3--:R-:W-:Y:S01]  /*a5c0*/  ISETP.GE.AND P6, PT, R5, RZ, PT ;  /* 0x000000ff0500720c */ /* 0x008fe20003fc6270 */
[----:B------:R-:W-:Y:S02]  /*a5d0*/  @!P5 IMAD.IADD R79, R79, 0x1, -R72 ;  /* 0x000000014f4fd824 */ /* 0x000fe400078e0a48 */
[----:B------:R-:W-:Y:S01]  /*a5e0*/  STL [R1+0xa28], R71 ;  /* 0x000a284701007387 */ /* 0x000fe20000100800 */
[----:B----4-:R-:W-:-:S03]  /*a5f0*/  ISETP.GE.AND P3, PT, R4, RZ, PT ;  /* 0x000000ff0400720c */ /* 0x010fc60003f66270 */
[----:B------:R-:W-:Y:S04]  /*a600*/  STL [R1+0xa24], R70 ;  /* 0x000a244601007387 */ /* 0x000fe80000100800 */
[----:B------:R-:W-:Y:S01]  /*a610*/  @!P4 IMAD.MOV R77, RZ, RZ, -R77 ;  /* 0x000000ffff4dc224 */ /* 0x000fe200078e0a4d */
[----:B------:R-:W-:Y:S01]  /*a620*/  ISETP.GT.U32.AND P4, PT, R72, R81, PT ;  /* 0x000000514800720c */ /* 0x000fe20003f84070 */
[----:B------:R-:W-:Y:S03]  /*a630*/  STL [R1+0xa20], R3 ;  /* 0x000a200301007387 */ /* 0x000fe60000100800 */
[----:B------:R-:W-:Y:S01]  /*a640*/  SEL R77, R75, R77, !P1 ;  /* 0x0000004d4b4d7207 */ /* 0x000fe20004800000 */
[----:B------:R-:W-:Y:S01]  /*a650*/  @!P6 IMAD.MOV R76, RZ, RZ, -R76 ;  /* 0x000000ffff4ce224 */ /* 0x000fe200078e0a4c */
[C---:B------:R-:W-:Y:S01]  /*a660*/  LEA R142, P6, R78.reuse, R69, 0x1 ;  /* 0x000000454e8e7211 */ /* 0x040fe200078c08ff */
[----:B------:R-:W-:Y:S01]  /*a670*/  @!P3 IMAD.MOV R79, RZ, RZ, -R79 ;  /* 0x000000ffff4fb224 */ /* 0x000fe200078e0a4f */
[----:B------:R-:W-:Y:S01]  /*a680*/  STL [R1+0xa1c], R2 ;  /* 0x000a1c0201007387 */ /* 0x000fe20000100800 */
[----:B------:R-:W-:Y:S01]  /*a690*/  IMAD R77, R77, UR4, RZ ;  /* 0x000000044d4d7c24 */ /* 0x000fe2000f8e02ff */
[----:B------:R-:W-:-:S03]  /*a6a0*/  LEA.HI.X.SX32 R141, R78, R68, 0x1, P6 ;  /* 0x000000444e8d7211 */ /* 0x000fc600030f0eff */
[----:B------:R-:W-:Y:S01]  /*a6b0*/  @!P4 IMAD.IADD R81, R81, 0x1, -R72 ;  /* 0x000000015151c824 */ /* 0x000fe200078e0a48 */
[----:B------:R-:W-:Y:S01]  /*a6c0*/  LEA R158, P4, R77, R69, 0x1 ;  /* 0x000000454d9e7211 */ /* 0x000fe200078808ff */
[----:B------:R-:W-:Y:S01]  /*a6d0*/  @P0 IMAD.MOV.U32 R4, RZ, RZ, R142 ;  /* 0x000000ffff040224 */ /* 0x000fe200078e008e */
[----:B------:R-:W-:Y:S01]  /*a6e0*/  SEL R76, R75, R76, !P1 ;  /* 0x0000004c4b4c7207 */ /* 0x000fe20004800000 */
[----:B------:R-:W-:Y:S01]  /*a6f0*/  @P0 IMAD.MOV.U32 R5, RZ, RZ, R141 ;  /* 0x000000ffff050224 */ /* 0x000fe200078e008d */
[----:B------:R-:W-:Y:S01]  /*a700*/  LEA.HI.X.SX32 R157, R77, R68, 0x1, P4 ;  /* 0x000000444d9d7211 */ /* 0x000fe200020f0eff */
[----:B------:R-:W2:Y:S01]  /*a710*/  LDL R12, [R1+0x918] ;  /* 0x00091800010c7983 */ /* 0x000ea20000100800 */
[C---:B------:R-:W-:Y:S02]  /*a720*/  ISETP.GT.U32.AND P6, PT, R72.reuse, R82, PT ;  /* 0x000000524800720c */ /* 0x040fe40003fc4070 */
[----:B------:R-:W-:Y:S01]  /*a730*/  ISETP.GT.U32.AND P3, PT, R72, R81, PT ;  /* 0x000000514800720c */ /* 0x000fe20003f64070 */
[----:B------:R1:W3:Y:S01]  /*a740*/  @P0 LDG.E.U16 R148, desc[UR20][R4.64] ;  /* 0x0000001404940981 */ /* 0x0002e2000c1e1500 */
[----:B------:R-:W-:Y:S01]  /*a750*/  SEL R79, R75, R79, !P1 ;  /* 0x0000004f4b4f7207 */ /* 0x000fe20004800000 */
[----:B------:R-:W-:Y:S01]  /*a760*/  IMAD R76, R76, UR5, RZ ;  /* 0x000000054c4c7c24 */ /* 0x000fe2000f8e02ff */
[----:B------:R-:W-:Y:S01]  /*a770*/  PRMT R13, RZ, 0x7610, R13 ;  /* 0x00007610ff0d7816 */ /* 0x000fe2000000000d */
[----:B------:R-:W-:Y:S01]  /*a780*/  STL [R1+0xa30], R142 ;  /* 0x000a308e01007387 */ /* 0x000fe20000100800 */
[----:B------:R-:W-:Y:S01]  /*a790*/  ISETP.GT.U32.AND P5, PT, R72, R80, PT ;  /* 0x000000504800720c */ /* 0x000fe20003fa4070 */
[----:B-1----:R-:W-:-:S02]  /*a7a0*/  @P0 IMAD.MOV.U32 R4, RZ, RZ, R158 ;  /* 0x000000ffff040224 */ /* 0x002fc400078e009e */
[----:B------:R-:W-:Y:S01]  /*a7b0*/  STL [R1+0xa2c], R141 ;  /* 0x000a2c8d01007387 */ /* 0x000fe20000100800 */
[----:B------:R-:W-:Y:S01]  /*a7c0*/  @P0 IMAD.MOV.U32 R5, RZ, RZ, R157 ;  /* 0x000000ffff050224 */ /* 0x000fe200078e009d */
[----:B------:R-:W-:Y:S01]  /*a7d0*/  ISETP.GT.U32.AND P4, PT, R72, R84, PT ;  /* 0x000000544800720c */ /* 0x000fe20003f84070 */
[--C-:B------:R-:W-:Y:S01]  /*a7e0*/  @!P6 IMAD.IADD R82, R82, 0x1, -R72.reuse ;  /* 0x000000015252e824 */ /* 0x100fe200078e0a48 */
[----:B------:R-:W1:Y:S02]  /*a7f0*/  LDCU UR5, c[0x0][0x3b0] ;  /* 0x00007600ff0577ac */ /* 0x000e640008000800 */
[----:B------:R4:W2:Y:S01]  /*a800*/  @P0 LDG.E.U16 R11, desc[UR20][R4.64] ;  /* 0x00000014040b0981 */ /* 0x0008a2000c1e1500 */
[----:B------:R-:W-:Y:S01]  /*a810*/  IMAD R79, R79, UR7, RZ ;  /* 0x000000074f4f7c24 */ /* 0x000fe2000f8e02ff */
[----:B------:R-:W-:Y:S01]  /*a820*/  PRMT R165, RZ, 0x7610, R165 ;  /* 0x00007610ffa57816 */ /* 0x000fe200000000a5 */
[--C-:B------:R-:W-:Y:S01]  /*a830*/  @!P3 IMAD.IADD R81, R81, 0x1, -R72.reuse ;  /* 0x000000015151b824 */ /* 0x100fe200078e0a48 */
[----:B------:R-:W-:Y:S01]  /*a840*/  STL [R1+0xa38], R158 ;  /* 0x000a389e01007387 */ /* 0x000fe20000100800 */
[----:B------:R-:W-:Y:S01]  /*a850*/  @!P5 IMAD.IADD R80, R80, 0x1, -R72 ;  /* 0x000000015050d824 */ /* 0x000fe200078e0a48 */
[----:B0-----:R-:W-:Y:S01]  /*a860*/  PRMT R9, RZ, 0x7610, R9 ;  /* 0x00007610ff097816 */ /* 0x001fe20000000009 */
[----:B------:R-:W0:Y:S01]  /*a870*/  LDCU UR7, c[0x0][0x3b0] ;  /* 0x00007600ff0777ac */ /* 0x000e220008000800 */
[----:B------:R-:W-:Y:S01]  /*a880*/  STL [R1+0xa34], R157 ;  /* 0x000a349d01007387 */ /* 0x000fe20000100800 */
[----:B----4-:R-:W-:-:S03]  /*a890*/  LEA R5, P6, R76, R69, 0x1 ;  /* 0x000000454c057211 */ /* 0x010fc600078c08ff */
[----:B------:R-:W4:Y:S01]  /*a8a0*/  LDL R162, [R1+0x978] ;  /* 0x0009780001a27983 */ /* 0x000f220000100800 */
[----:B------:R-:W-:-:S03]  /*a8b0*/  LEA.HI.X.SX32 R4, R76, R68, 0x1, P6 ;  /* 0x000000444c047211 */ /* 0x000fc600030f0eff */
[----:B---3--:R3:W-:Y:S04]  /*a8c0*/  STL [R1+0x848], R148 ;  /* 0x0008489401007387 */ /* 0x0087e80000100800 */
[----:B---3--:R-:W3:Y:S04]  /*a8d0*/  LDL R148, [R1+0x9a8] ;  /* 0x0009a80001947983 */ /* 0x008ee80000100800 */
[----:B--2---:R2:W-:Y:S04]  /*a8e0*/  STL [R1+0x844], R11 ;  /* 0x0008440b01007387 */ /* 0x0045e80000100800 */
[----:B------:R0:W-:Y:S01]  /*a8f0*/  STL [R1+0x20], R5 ;  /* 0x0000200501007387 */ /* 0x0001e20000100800 */
[----:B--2---:R-:W-:-:S02]  /*a900*/  LEA R11, P3, R79, R69, 0x1 ;  /* 0x000000454f0b7211 */ /* 0x004fc400078608ff */
[----:B0-----:R-:W-:-:S03]  /*a910*/  @P0 LOP3.LUT R5, R5, R4, RZ, 0x3c, !PT ;  /* 0x0000000405050212 */ /* 0x001fc600078e3cff */
[----:B------:R-:W-:Y:S04]  /*a920*/  STL [R1+0x60], R11 ;  /* 0x0000600b01007387 */ /* 0x000fe80000100800 */
[----:B------:R0:W-:Y:S02]  /*a930*/  STL [R1+0x1c], R4 ;  /* 0x00001c0401007387 */ /* 0x0001e40000100800 */
[----:B0-----:R-:W-:-:S04]  /*a940*/  @P0 LOP3.LUT R4, R5, R4, RZ, 0x3c, !PT ;  /* 0x0000000405040212 */ /* 0x001fc800078e3cff */
[----:B------:R-:W-:-:S05]  /*a950*/  @P0 LOP3.LUT R5, R5, R4, RZ, 0x3c, !PT ;  /* 0x0000000405050212 */ /* 0x000fca00078e3cff */
[----:B------:R-:W2:Y:S01]  /*a960*/  @P0 LDG.E.U16 R13, desc[UR20][R4.64] ;  /* 0x00000014040d0981 */ /* 0x000ea2000c1e1500 */
[----:B------:R-:W-:-:S03]  /*a970*/  ISETP.GE.AND P6, PT, R12, RZ, PT ;  /* 0x000000ff0c00720c */ /* 0x000fc60003fc6270 */
[----:B--2---:R0:W-:Y:S04]  /*a980*/  STL [R1+0x840], R13 ;  /* 0x0008400d01007387 */ /* 0x0041e80000100800 */
[----:B0-----:R-:W2:Y:S04]  /*a990*/  LDL.LU R13, [R1+0xa5c] ;  /* 0x000a5c00010d7983 */ /* 0x001ea80000300800 */
[----:B------:R-:W2:Y:S01]  /*a9a0*/  LDL R5, [R1+0x948] ;  /* 0x0009480001057983 */ /* 0x000ea20000100800 */
[----:B------:R-:W-:Y:S01]  /*a9b0*/  LEA.HI.X.SX32 R12, R79, R68, 0x1, P3 ;  /* 0x000000444f0c7211 */ /* 0x000fe200018f0eff */
[----:B------:R-:W-:Y:S01]  /*a9c0*/  @P0 IMAD.MOV.U32 R4, RZ, RZ, R11 ;  /* 0x000000ffff040224 */ /* 0x000fe200078e000b */
[----:B------:R-:W-:Y:S01]  /*a9d0*/  ISETP.GT.U32.AND P5, PT, R72, R80, PT ;  /* 0x000000504800720c */ /* 0x000fe20003fa4070 */
[----:B------:R-:W-:Y:S01]  /*a9e0*/  @!P4 IMAD.IADD R84, R84, 0x1, -R72 ;  /* 0x000000015454c824 */ /* 0x000fe200078e0a48 */
[----:B--2---:R-:W-:Y:S01]  /*a9f0*/  ISETP.GE.AND P3, PT, R5, RZ, PT ;  /* 0x000000ff0500720c */ /* 0x004fe20003f66270 */
[----:B------:R-:W-:-:S05]  /*aa00*/  @P0 IMAD.MOV.U32 R5, RZ, RZ, R12 ;  /* 0x000000ffff050224 */ /* 0x000fca00078e000c */
[----:B------:R0:W2:Y:S05]  /*aa10*/  @P0 LDG.E.U16 R147, desc[UR20][R4.64] ;  /* 0x0000001404930981 */ /* 0x0000aa000c1e1500 */
[----:B------:R-:W-:Y:S01]  /*aa20*/  @!P5 IMAD.IADD R80, R80, 0x1, -R72 ;  /* 0x000000015050d824 */ /* 0x000fe200078e0a48 */
[C---:B------:R-:W-:Y:S01]  /*aa30*/  ISETP.GT.U32.AND P5, PT, R72.reuse, R84, PT ;  /* 0x000000544800720c */ /* 0x040fe20003fa4070 */
[----:B------:R-:W-:Y:S01]  /*aa40*/  @!P6 IMAD.MOV R81, RZ, RZ, -R81 ;  /* 0x000000ffff51e224 */ /* 0x000fe200078e0a51 */
[C---:B------:R-:W-:Y:S02]  /*aa50*/  ISETP.GT.U32.AND P4, PT, R72.reuse, R82, PT ;  /* 0x000000524800720c */ /* 0x040fe40003f84070 */
[----:B------:R-:W-:Y:S01]  /*aa60*/  ISETP.GT.U32.AND P6, PT, R72, R83, PT ;  /* 0x000000534800720c */ /* 0x000fe20003fc4070 */
[----:B------:R-:W-:Y:S01]  /*aa70*/  @!P3 IMAD.MOV R80, RZ, RZ, -R80 ;  /* 0x000000ffff50b224 */ /* 0x000fe200078e0a50 */
[C---:B------:R-:W-:Y:S01]  /*aa80*/  SEL R81, R75.reuse, R81, !P1 ;  /* 0x000000514b517207 */ /* 0x040fe20004800000 */
[----:B------:R0:W-:Y:S03]  /*aa90*/  STL [R1+0x5c], R12 ;  /* 0x00005c0c01007387 */ /* 0x0001e60000100800 */
[----:B------:R-:W-:Y:S01]  /*aaa0*/  SEL R80, R75, R80, !P1 ;  /* 0x000000504b507207 */ /* 0x000fe20004800000 */
[----:B------:R-:W-:-:S02]  /*aab0*/  IMAD R81, R81, UR11, RZ ;  /* 0x0000000b51517c24 */ /* 0x000fc4000f8e02ff */
[--C-:B------:R-:W-:Y:S02]  /*aac0*/  @!P5 IMAD.IADD R84, R84, 0x1, -R72.reuse ;  /* 0x000000015454d824 */ /* 0x100fe400078e0a48 */
[--C-:B------:R-:W-:Y:S01]  /*aad0*/  @!P4 IMAD.IADD R82, R82, 0x1, -R72.reuse ;  /* 0x000000015252c824 */ /* 0x100fe200078e0a48 */
[----:B0-----:R-:W2:Y:S01]  /*aae0*/  LDL.LU R12, [R1+0xa58] ;  /* 0x000a5800010c7983 */ /* 0x001ea20000300800 */
[----:B-1----:R-:W-:Y:S01]  /*aaf0*/  IMAD R80, R80, UR5, RZ ;  /* 0x0000000550507c24 */ /* 0x002fe2000f8e02ff */
[-C--:B------:R-:W-:Y:S01]  /*ab00*/  LEA R4, P5, R81, R69.reuse, 0x1 ;  /* 0x0000004551047211 */ /* 0x080fe200078a08ff */
[----:B------:R-:W-:Y:S01]  /*ab10*/  @!P6 IMAD.IADD R83, R83, 0x1, -R72 ;  /* 0x000000015353e824 */ /* 0x000fe200078e0a48 */
[----:B------:R-:W2:Y:S01]  /*ab20*/  LDL.LU R11, [R1+0xa54] ;  /* 0x000a5400010b7983 */ /* 0x000ea20000300800 */
[----:B---3--:R-:W-:Y:S01]  /*ab30*/  ISETP.GE.AND P4, PT, R148, RZ, PT ;  /* 0x000000ff9400720c */ /* 0x008fe20003f86270 */
[----:B------:R-:W0:Y:S01]  /*ab40*/  LDCU UR5, c[0x0][0x3b0] ;  /* 0x00007600ff0577ac */ /* 0x000e220008000800 */
[----:B------:R-:W-:-:S02]  /*ab50*/  LEA R148, P6, R80, R69, 0x1 ;  /* 0x0000004550947211 */ /* 0x000fc400078c08ff */
[-C--:B------:R-:W-:Y:S01]  /*ab60*/  LEA.HI.X.SX32 R5, R81, R68.reuse, 0x1, P5 ;  /* 0x0000004451057211 */ /* 0x080fe200028f0eff */
[----:B------:R-:W1:Y:S01]  /*ab70*/  LDCU UR11, c[0x0][0x3b0] ;  /* 0x00007600ff0b77ac */ /* 0x000e620008000800 */
[----:B----4-:R-:W-:Y:S02]  /*ab80*/  ISETP.GE.AND P3, PT, R162, RZ, PT ;  /* 0x000000ffa200720c */ /* 0x010fe40003f66270 */
[----:B------:R-:W-:Y:S01]  /*ab90*/  LEA.HI.X.SX32 R162, R80, R68, 0x1, P6 ;  /* 0x0000004450a27211 */ /* 0x000fe200030f0eff */
[----:B------:R3:W4:Y:S04]  /*aba0*/  @P0 LDG.E.U16 R165, desc[UR20][R4.64] ;  /* 0x0000001404a50981 */ /* 0x000728000c1e1500 */
[----:B--2---:R2:W-:Y:S04]  /*abb0*/  STL [R1+0x83c], R147 ;  /* 0x00083c9301007387 */ /* 0x0045e80000100800 */
[----:B--2---:R-:W2:Y:S04]  /*abc0*/  LDL R147, [R1+0x9d8] ;  /* 0x0009d80001937983 */ /* 0x004ea80000100800 */
[----:B------:R3:W-:Y:S04]  /*abd0*/  STL [R1+0xa0], R4 ;  /* 0x0000a00401007387 */ /* 0x0007e80000100800 */
[----:B------:R-:W-:Y:S04]  /*abe0*/  STL [R1+0xe0], R148 ;  /* 0x0000e09401007387 */ /* 0x000fe80000100800 */
[----:B------:R0:W-:Y:S01]  /*abf0*/  STL [R1+0x9c], R5 ;  /* 0x00009c0501007387 */ /* 0x0001e20000100800 */
[----:B---3--:R-:W-:-:S02]  /*ac00*/  @P0 IMAD.MOV.U32 R4, RZ, RZ, R148 ;  /* 0x000000ffff040224 */ /* 0x008fc400078e0094 */
[----:B0-----:R-:W-:-:S05]  /*ac10*/  @P0 IMAD.MOV.U32 R5, RZ, RZ, R162 ;  /* 0x000000ffff050224 */ /* 0x001fca00078e00a2 */
[----:B------:R0:W3:Y:S01]  /*ac20*/  @P0 LDG.E.U16 R9, desc[UR20][R4.64] ;  /* 0x0000001404090981 */ /* 0x0000e2000c1e1500 */
[----:B------:R-:W-:Y:S01]  /*ac30*/  @!P3 IMAD.MOV R82, RZ, RZ, -R82 ;  /* 0x000000ffff52b224 */ /* 0x000fe200078e0a52 */
[C---:B------:R-:W-:Y:S01]  /*ac40*/  ISETP.GT.U32.AND P3, PT, R72.reuse, R83, PT ;  /* 0x000000534800720c */ /* 0x040fe20003f64070 */
[----:B------:R-:W-:Y:S01]  /*ac50*/  @!P4 IMAD.MOV R84, RZ, RZ, -R84 ;  /* 0x000000ffff54c224 */ /* 0x000fe200078e0a54 */
[C---:B------:R-:W-:Y:S02]  /*ac60*/  ISETP.GT.U32.AND P6, PT, R72.reuse, R86, PT ;  /* 0x000000564800720c */ /* 0x040fe40003fc4070 */
[C---:B------:R-:W-:Y:S02]  /*ac70*/  SEL R82, R75.reuse, R82, !P1 ;  /* 0x000000524b527207 */ /* 0x040fe40004800000 */
[----:B------:R-:W-:Y:S02]  /*ac80*/  ISETP.GT.U32.AND P5, PT, R72, R87, PT ;  /* 0x000000574800720c */ /* 0x000fe40003fa4070 */
[----:B------:R-:W-:Y:S01]  /*ac90*/  SEL R84, R75, R84, !P1 ;  /* 0x000000544b547207 */ /* 0x000fe20004800000 */
[----:B------:R0:W-:Y:S01]  /*aca0*/  STL [R1+0xdc], R162 ;  /* 0x0000dca201007387 */ /* 0x0001e20000100800 */
[----:B------:R-:W-:Y:S01]  /*acb0*/  IMAD R82, R82, UR7, RZ ;  /* 0x0000000752527c24 */ /* 0x000fe2000f8e02ff */
[----:B------:R-:W-:Y:S01]  /*acc0*/  PRMT R10, RZ, 0x7610, R10 ;  /* 0x00007610ff0a7816 */ /* 0x000fe2000000000a */
[----:B------:R-:W1:Y:S01]  /*acd0*/  LDCU UR7, c[0x0][0x3b0] ;  /* 0x00007600ff0777ac */ /* 0x000e620008000800 */
[----:B------:R-:W-:Y:S01]  /*ace0*/  @!P3 IMAD.IADD R83, R83, 0x1, -R72 ;  /* 0x000000015353b824 */ /* 0x000fe200078e0a48 */
[----:B------:R-:W3:Y:S01]  /*acf0*/  LDL R148, [R1+0x9f4] ;  /* 0x0009f40001947983 */ /* 0x000ee20000100800 */
[----:B------:R-:W-:Y:S01]  /*ad00*/  IMAD R84, R84, UR12, RZ ;  /* 0x0000000c54547c24 */ /* 0x000fe2000f8e02ff */
[----:B------:R-:W-:Y:S01]  /*ad10*/  PRMT R164, RZ, 0x7610, R164 ;  /* 0x00007610ffa47816 */ /* 0x000fe200000000a4 */
[--C-:B------:R-:W-:Y:S01]  /*ad20*/  @!P6 IMAD.IADD R86, R86, 0x1, -R72.reuse ;  /* 0x000000015656e824 */ /* 0x100fe200078e0a48 */
[----:B0-----:R-:W3:Y:S01]  /*ad30*/  LDL R162, [R1+0xa08] ;  /* 0x000a080001a27983 */ /* 0x001ee20000100800 */
[----:B------:R-:W-:Y:S01]  /*ad40*/  LEA R4, P6, R82, R69, 0x1 ;  /* 0x0000004552047211 */ /* 0x000fe200078c08ff */
[----:B------:R-:W-:-:S02]  /*ad50*/  @!P5 IMAD.IADD R87, R87, 0x1, -R72 ;  /* 0x000000015757d824 */ /* 0x000fc400078e0a48 */
[----:B------:R-:W-:Y:S01]  /*ad60*/  ISETP.GT.U32.AND P5, PT, R72, R86, PT ;  /* 0x000000564800720c */ /* 0x000fe20003fa4070 */
[----:B------:R-:W0:Y:S01]  /*ad70*/  LDCU UR12, c[0x0][0x3b0] ;  /* 0x00007600ff0c77ac */ /* 0x000e220008000800 */
[----:B------:R-:W-:-:S05]  /*ad80*/  LEA.HI.X.SX32 R5, R82, R68, 0x1, P6 ;  /* 0x0000004452057211 */ /* 0x000fca00030f0eff */
[----:B------:R0:W3:Y:S01]  /*ad90*/  @P0 LDG.E.U16 R10, desc[UR20][R4.64] ;  /* 0x00000014040a0981 */ /* 0x0000e2000c1e1500 */
[----:B------:R-:W-:-:S05]  /*ada0*/  PRMT R160, RZ, 0x7610, R160 ;  /* 0x00007610ffa07816 */ /* 0x000fca00000000a0 */
[----:B------:R-:W-:Y:S01]  /*adb0*/  @!P5 IMAD.IADD R86, R86, 0x1, -R72 ;  /* 0x000000015656d824 */ /* 0x000fe200078e0a48 */
[----:B--2---:R-:W-:Y:S02]  /*adc0*/  ISETP.GE.AND P4, PT, R147, RZ, PT ;  /* 0x000000ff9300720c */ /* 0x004fe40003f86270 */
[----:B------:R-:W2:Y:S04]  /*add0*/  LDL R147, [R1+0x9ac] ;  /* 0x0009ac0001937983 */ /* 0x000ea80000100800 */
[----:B----4-:R4:W-:Y:S07]  /*ade0*/  STL [R1+0x838], R165 ;  /* 0x000838a501007387 */ /* 0x0109ee0000100800 */
[----:B------:R-:W-:Y:S01]  /*adf0*/  @!P4 IMAD.MOV R83, RZ, RZ, -R83 ;  /* 0x000000ffff53c224 */ /* 0x000fe200078e0a53 */
[----:B----4-:R-:W-:Y:S01]  /*ae00*/  LEA R165, P4, R84, R69, 0x1 ;  /* 0x0000004554a57211 */ /* 0x010fe200078808ff */
[----:B------:R0:W-:Y:S03]  /*ae10*/  STL [R1+0x140], R4 ;  /* 0x0001400401007387 */ /* 0x0001e60000100800 */
[----:B------:R-:W-:Y:S01]  /*ae20*/  SEL R83, R75, R83, !P1 ;  /* 0x000000534b537207 */ /* 0x000fe20004800000 */
[----:B------:R-:W-:Y:S04]  /*ae30*/  STL [R1+0x180], R165 ;  /* 0x000180a501007387 */ /* 0x000fe80000100800 */
[----:B---3--:R3:W-:Y:S01]  /*ae40*/  STL [R1+0x834], R9 ;  /* 0x0008340901007387 */ /* 0x0087e20000100800 */
[----:B0-----:R-:W-:-:S03]  /*ae50*/  @P0 IMAD.MOV.U32 R4, RZ, RZ, R165 ;  /* 0x000000ffff040224 */ /* 0x001fc600078e00a5 */
[----:B------:R0:W-:Y:S01]  /*ae60*/  STL [R1+0x13c], R5 ;  /* 0x00013c0501007387 */ /* 0x0001e20000100800 */
[----:B---3--:R-:W-:Y:S01]  /*ae70*/  LEA.HI.X.SX32 R9, R84, R68, 0x1, P4 ;  /* 0x0000004454097211 */ /* 0x008fe200020f0eff */
[----:B------:R-:W-:Y:S01]  /*ae80*/  IMAD R83, R83, UR5, RZ ;  /* 0x0000000553537c24 */ /* 0x000fe2000f8e02ff */
[----:B------:R-:W-:Y:S01]  /*ae90*/  ISETP.GT.U32.AND P3, PT, R72, R87, PT ;  /* 0x000000574800720c */ /* 0x000fe20003f64070 */
[----:B------:R-:W3:Y:S02]  /*aea0*/  LDCU UR5, c[0x0][0x3b0] ;  /* 0x00007600ff0577ac */ /* 0x000ee40008000800 */
[----:B0-----:R-:W-:-:S05]  /*aeb0*/  @P0 IMAD.MOV.U32 R5, RZ, RZ, R9 ;  /* 0x000000ffff050224 */ /* 0x001fca00078e0009 */
[----:B------:R0:W4:Y:S02]  /*aec0*/  @P0 LDG.E.U16 R164, desc[UR20][R4.64] ;  /* 0x0000001404a40981 */ /* 0x000124000c1e1500 */
[----:B0-----:R-:W-:-:S04]  /*aed0*/  LEA R4, P5, R83, R69, 0x1 ;  /* 0x0000004553047211 */ /* 0x001fc800078a08ff */
[----:B------:R-:W-:-:S05]  /*aee0*/  LEA.HI.X.SX32 R5, R83, R68, 0x1, P5 ;  /* 0x0000004453057211 */ /* 0x000fca00028f0eff */
[----:B------:R0:W4:Y:S01]  /*aef0*/  @P0 LDG.E.U16 R160, desc[UR20][R4.64] ;  /* 0x0000001404a00981 */ /* 0x000122000c1e1500 */
[----:B------:R-:W-:Y:S01]  /*af00*/  ISETP.GT.U32.AND P4, PT, R72, R85, PT ;  /* 0x000000554800720c */ /* 0x000fe20003f84070 */
[----:B------:R-:W-:Y:S01]  /*af10*/  @!P3 IMAD.IADD R87, R87, 0x1, -R72 ;  /* 0x000000015757b824 */ /* 0x000fe200078e0a48 */
[----:B------:R-:W-:Y:S02]  /*af20*/  ISETP.GE.AND P6, PT, R162, RZ, PT ;  /* 0x000000ffa200720c */ /* 0x000fe40003fc6270 */
[----:B------:R-:W-:-:S09]  /*af30*/  ISETP.GT.U32.AND P3, PT, R72, R88, PT ;  /* 0x000000584800720c */ /* 0x000fd20003f64070 */
[----:B------:R-:W-:Y:S01]  /*af40*/  @!P4 IMAD.IADD R85, R85, 0x1, -R72 ;  /* 0x000000015555c824 */ /* 0x000fe200078e0a48 */
[----:B------:R-:W-:Y:S01]  /*af50*/  ISETP.GE.AND P4, PT, R148, RZ, PT ;  /* 0x000000ff9400720c */ /* 0x000fe20003f86270 */
[----:B------:R-:W-:-:S03]  /*af60*/  @!P6 IMAD.MOV R87, RZ, RZ, -R87 ;  /* 0x000000ffff57e224 */ /* 0x000fc600078e0a57 */
[----:B------:R-:W-:Y:S01]  /*af70*/  ISETP.GT.U32.AND P5, PT, R72, R85, PT ;  /* 0x000000554800720c */ /* 0x000fe20003fa4070 */
[----:B------:R-:W-:Y:S01]  /*af80*/  @!P3 IMAD.IADD R88, R88, 0x1, -R72 ;  /* 0x000000015858b824 */ /* 0x000fe200078e0a48 */
[----:B------:R-:W-:-:S07]  /*af90*/  SEL R87, R75, R87, !P1 ;  /* 0x000000574b577207 */ /* 0x000fce0004800000 */
[----:B------:R-:W-:Y:S01]  /*afa0*/  @!P4 IMAD.MOV R86, RZ, RZ, -R86 ;  /* 0x000000ffff56c224 */ /* 0x000fe200078e0a56 */
[----:B------:R-:W-:Y:S04]  /*afb0*/  STL [R1+0x17c], R9 ;  /* 0x00017c0901007387 */ /* 0x000fe80000100800 */
[----:B------:R-:W-:Y:S01]  /*afc0*/  SEL R86, R75, R86, !P1 ;  /* 0x000000564b567207 */ /* 0x000fe20004800000 */
[----:B---3--:R-:W-:Y:S01]  /*afd0*/  IMAD R87, R87, UR5, RZ ;  /* 0x0000000557577c24 */ /* 0x008fe2000f8e02ff */
[----:B------:R3:W-:Y:S01]  /*afe0*/  STL [R1+0x830], R10 ;  /* 0x0008300a01007387 */ /* 0x0007e20000100800 */
[----:B------:R-:W-:Y:S01]  /*aff0*/  @!P5 IMAD.IADD R85, R85, 0x1, -R72 ;  /* 0x000000015555d824 */ /* 0x000fe200078e0a48 */
[----:B------:R-:W-:Y:S01]  /*b000*/  PRMT R163, RZ, 0x7610, R163 ;  /* 0x00007610ffa37816 */ /* 0x000fe200000000a3 */
[----:B-1----:R-:W-:Y:S01]  /*b010*/  IMAD R86, R86, UR7, RZ ;  /* 0x0000000756567c24 */ /* 0x002fe2000f8e02ff */
[----:B------:R-:W-:Y:S01]  /*b020*/  PRMT R143, RZ, 0x7610, R143 ;  /* 0x00007610ff8f7816 */ /* 0x000fe2000000008f */
[----:B------:R-:W1:Y:S01]  /*b030*/  LDCU UR5, c[0x0][0x3b0] ;  /* 0x00007600ff0577ac */ /* 0x000e620008000800 */
[----:B--2---:R-:W-:Y:S01]  /*b040*/  ISETP.GE.AND P3, PT, R147, RZ, PT ;  /* 0x000000ff9300720c */ /* 0x004fe20003f66270 */
[----:B---3--:R-:W2:Y:S01]  /*b050*/  LDL.LU R10, [R1+0xa50] ;  /* 0x000a5000010a7983 */ /* 0x008ea20000300800 */
[----:B------:R-:W-:Y:S01]  /*b060*/  ISETP.GT.U32.AND P6, PT, R72, R88, PT ;  /* 0x000000584800720c */ /* 0x000fe20003fc4070 */
[----:B------:R-:W3:Y:S02]  /*b070*/  LDCU UR7, c[0x0][0x3b0] ;  /* 0x00007600ff0777ac */ /* 0x000ee40008000800 */
[----:B------:R-:W2:Y:S04]  /*b080*/  LDL.LU R9, [R1+0xa4c] ;  /* 0x000a4c0001097983 */ /* 0x000ea80000300800 */
[----:B------:R0:W-:Y:S04]  /*b090*/  STL [R1+0x1c0], R4 ;  /* 0x0001c00401007387 */ /* 0x0001e80000100800 */
[----:B------:R-:W-:Y:S01]  /*b0a0*/  @!P3 IMAD.MOV R85, RZ, RZ, -R85 ;  /* 0x000000ffff55b224 */ /* 0x000fe200078e0a55 */
[-C--:B------:R-:W-:Y:S01]  /*b0b0*/  LEA R147, P3, R86, R69.reuse, 0x1 ;  /* 0x0000004556937211 */ /* 0x080fe200078608ff */
[----:B------:R-:W2:Y:S01]  /*b0c0*/  LDL R148, [R1+0x970] ;  /* 0x0009700001947983 */ /* 0x000ea20000100800 */
[----:B0-----:R-:W-:-:S03]  /*b0d0*/  LEA R4, P5, R87, R69, 0x1 ;  /* 0x0000004557047211 */ /* 0x001fc600078a08ff */
[----:B------:R0:W-:Y:S01]  /*b0e0*/  STL [R1+0x1bc], R5 ;  /* 0x0001bc0501007387 */ /* 0x0001e20000100800 */
[-C--:B------:R-:W-:Y:S02]  /*b0f0*/  LEA.HI.X.SX32 R162, R86, R68.reuse, 0x1, P3 ;  /* 0x0000004456a27211 */ /* 0x080fe400018f0eff */
[----:B0-----:R-:W-:-:S05]  /*b100*/  LEA.HI.X.SX32 R5, R87, R68, 0x1, P5 ;  /* 0x0000004457057211 */ /* 0x001fca00028f0eff */
[----:B------:R0:W3:Y:S04]  /*b110*/  @P0 LDG.E.U16 R163, desc[UR20][R4.64] ;  /* 0x0000001404a30981 */ /* 0x0000e8000c1e1500 */
[----:B----4-:R4:W-:Y:S04]  /*b120*/  STL [R1+0x828], R160 ;  /* 0x000828a001007387 */ /* 0x0109e80000100800 */
[----:B----4-:R-:W4:Y:S04]  /*b130*/  LDL R160, [R1+0x92c] ;  /* 0x00092c0001a07983 */ /* 0x010f280000100800 */
[----:B------:R-:W-:Y:S04]  /*b140*/  STL [R1+0x82c], R164 ;  /* 0x00082ca401007387 */ /* 0x000fe80000100800 */
[----:B------:R0:W-:Y:S04]  /*b150*/  STL [R1+0x200], R4 ;  /* 0x0002000401007387 */ /* 0x0001e80000100800 */
[----:B------:R-:W-:Y:S04]  /*b160*/  STL [R1+0x240], R147 ;  /* 0x0002409301007387 */ /* 0x000fe80000100800 */
[----:B------:R1:W-:Y:S01]  /*b170*/  STL [R1+0x1fc], R5 ;  /* 0x0001fc0501007387 */ /* 0x0003e20000100800 */
[----:B0-----:R-:W-:-:S02]  /*b180*/  @P0 IMAD.MOV.U32 R4, RZ, RZ, R147 ;  /* 0x000000ffff040224 */ /* 0x001fc400078e0093 */
[----:B-1----:R-:W-:-:S05]  /*b190*/  @P0 IMAD.MOV.U32 R5, RZ, RZ, R162 ;  /* 0x000000ffff050224 */ /* 0x002fca00078e00a2 */
[----:B------:R-:W3:Y:S01]  /*b1a0*/  @P0 LDG.E.U16 R143, desc[UR20][R4.64] ;  /* 0x00000014048f0981 */ /* 0x000ee2000c1e1500 */
[----:B------:R-:W-:Y:S02]  /*b1b0*/  ISETP.GT.U32.AND P4, PT, R72, R90, PT ;  /* 0x0000005a4800720c */ /* 0x000fe40003f84070 */
[----:B------:R-:W-:Y:S01]  /*b1c0*/  SEL R85, R75, R85, !P1 ;  /* 0x000000554b557207 */ /* 0x000fe20004800000 */
[----:B------:R-:W-:-:S04]  /*b1d0*/  @!P6 IMAD.IADD R88, R88, 0x1, -R72 ;  /* 0x000000015858e824 */ /* 0x000fc800078e0a48 */
[----:B------:R-:W-:-:S06]  /*b1e0*/  IMAD R85, R85, UR11, RZ ;  /* 0x0000000b55557c24 */ /* 0x000fcc000f8e02ff */
[----:B------:R-:W-:Y:S01]  /*b1f0*/  @!P4 IMAD.IADD R90, R90, 0x1, -R72 ;  /* 0x000000015a5ac824 */ /* 0x000fe200078e0a48 */
[----:B------:R-:W-:Y:S01]  /*b200*/  PRMT R161, RZ, 0x7610, R161 ;  /* 0x00007610ffa17816 */ /* 0x000fe200000000a1 */
[----:B------:R-:W0:Y:S01]  /*b210*/  LDCU UR11, c[0x0][0x3b0] ;  /* 0x00007600ff0b77ac */ /* 0x000e220008000800 */
[----:B------:R-:W-:Y:S02]  /*b220*/  PRMT R145, RZ, 0x7610, R145 ;  /* 0x00007610ff917816 */ /* 0x000fe40000000091 */
[----:B--2---:R-:W-:Y:S02]  /*b230*/  ISETP.GE.AND P5, PT, R148, RZ, PT ;  /* 0x000000ff9400720c */ /* 0x004fe40003fa6270 */
[----:B------:R-:W2:Y:S04]  /*b240*/  LDL R148, [R1+0x8bc] ;  /* 0x0008bc0001947983 */ /* 0x000ea80000100800 */
[----:B------:R-:W-:Y:S04]  /*b250*/  STL [R1+0x23c], R162 ;  /* 0x00023ca201007387 */ /* 0x000fe80000100800 */
[----:B------:R-:W2:Y:S03]  /*b260*/  LDL R147, [R1+0x898] ;  /* 0x0008980001937983 */ /* 0x000ea60000100800 */
[----:B------:R-:W-:Y:S01]  /*b270*/  @!P5 IMAD.MOV R88, RZ, RZ, -R88 ;  /* 0x000000ffff58d224 */ /* 0x000fe200078e0a58 */
[----:B------:R-:W-:-:S04]  /*b280*/  ISETP.GT.U32.AND P5, PT, R72, R90, PT ;  /* 0x0000005a4800720c */ /* 0x000fc80003fa4070 */
[----:B------:R-:W-:-:S05]  /*b290*/  SEL R88, R75, R88, !P1 ;  /* 0x000000584b587207 */ /* 0x000fca0004800000 */
[----:B------:R-:W-:Y:S01]  /*b2a0*/  IMAD R88, R88, UR5, RZ ;  /* 0x0000000558587c24 */ /* 0x000fe2000f8e02ff */
[----:B------:R-:W-:Y:S01]  /*b2b0*/  ISETP.GT.U32.AND P6, PT, R72, R89, PT ;  /* 0x000000594800720c */ /* 0x000fe20003fc4070 */
[----:B------:R-:W1:Y:S02]  /*b2c0*/  LDCU UR5, c[0x0][0x3b0] ;  /* 0x00007600ff0577ac */ /* 0x000e640008000800 */
[----:B------:R-:W-:Y:S01]  /*b2d0*/  @!P5 IMAD.IADD R90, R90, 0x1, -R72 ;  /* 0x000000015a5ad824 */ /* 0x000fe200078e0a48 */
[----:B---3--:R3:W-:Y:S02]  /*b2e0*/  STL [R1+0x820], R143 ;  /* 0x0008208f01007387 */ /* 0x0087e40000100800 */
[----:B---3--:R-:W-:-:S04]  /*b2f0*/  LEA R143, P4, R85, R69, 0x1 ;  /* 0x00000045558f7211 */ /* 0x008fc800078808ff */
[----:B------:R-:W-:Y:S01]  /*b300*/  LEA.HI.X.SX32 R162, R85, R68, 0x1, P4 ;  /* 0x0000004455a27211 */ /* 0x000fe200020f0eff */
[----:B------:R-:W-:-:S04]  /*b310*/  @P0 IMAD.MOV.U32 R4, RZ, RZ, R143 ;  /* 0x000000ffff040224 */ /* 0x000fc800078e008f */
[----:B------:R-:W-:-:S05]  /*b320*/  @P0 IMAD.MOV.U32 R5, RZ, RZ, R162 ;  /* 0x000000ffff050224 */ /* 0x000fca00078e00a2 */
[----:B------:R3:W2:Y:S04]  /*b330*/  @P0 LDG.E.U16 R161, desc[UR20][R4.64] ;  /* 0x0000001404a10981 */ /* 0x0006a8000c1e1500 */
[----:B------:R0:W-:Y:S01]  /*b340*/  STL [R1+0x280], R143 ;  /* 0x0002808f01007387 */ /* 0x0001e20000100800 */
[----:B---3--:R-:W-:-:S03]  /*b350*/  LEA R4, P5, R88, R69, 0x1 ;  /* 0x0000004558047211 */ /* 0x008fc600078a08ff */
[----:B------:R-:W-:Y:S01]  /*b360*/  STL [R1+0x27c], R162 ;  /* 0x00027ca201007387 */ /* 0x000fe20000100800 */
[----:B------:R-:W-:-:S03]  /*b370*/  LEA.HI.X.SX32 R5, R88, R68, 0x1, P5 ;  /* 0x0000004458057211 */ /* 0x000fc600028f0eff */
[----:B0-----:R-:W3:Y:S04]  /*b380*/  LDL R143, [R1+0x868] ;  /* 0x00086800018f7983 */ /* 0x001ee80000100800 */
[----:B------:R0:W3:Y:S01]  /*b390*/  @P0 LDG.E.U16 R145, desc[UR20][R4.64] ;  /* 0x0000001404910981 */ /* 0x0000e2000c1e1500 */
[C---:B------:R-:W-:Y:S01]  /*b3a0*/  ISETP.GT.U32.AND P3, PT, R72.reuse, R91, PT ;  /* 0x0000005b4800720c */ /* 0x040fe20003f64070 */
[----:B------:R-:W-:Y:S01]  /*b3b0*/  @!P6 IMAD.IADD R89, R89, 0x1, -R72 ;  /* 0x000000015959e824 */ /* 0x000fe200078e0a48 */
[----:B------:R-:W-:-:S04]  /*b3c0*/  ISETP.GT.U32.AND P6, PT, R72, R74, PT ;  /* 0x0000004a4800720c */ /* 0x000fc80003fc4070 */
[----:B------:R-:W-:-:S07]  /*b3d0*/  ISETP.GT.U32.AND P4, PT, R72, R89, PT ;  /* 0x000000594800720c */ /* 0x000fce0003f84070 */
[--C-:B------:R-:W-:Y:S01]  /*b3e0*/  @!P3 IMAD.IADD R91, R91, 0x1, -R72.reuse ;  /* 0x000000015b5bb824 */ /* 0x100fe200078e0a48 */
[----:B----4-:R-:W-:Y:S01]  /*b3f0*/  ISETP.GE.AND P3, PT, R160, RZ, PT ;  /* 0x000000ffa000720c */ /* 0x010fe20003f66270 */
[----:B------:R-:W-:-:S04]  /*b400*/  @!P6 IMAD.IADD R74, R74, 0x1, -R72 ;  /* 0x000000014a4ae824 */ /* 0x000fc800078e0a48 */
[----:B------:R-:W-:Y:S01]  /*b410*/  @!P4 IMAD.IADD R89, R89, 0x1, -R72 ;  /* 0x000000015959c824 */ /* 0x000fe200078e0a48 */
[C---:B------:R-:W-:Y:S02]  /*b420*/  ISETP.GT.U32.AND P4, PT, R72.reuse, R74, PT ;  /* 0x0000004a4800720c */ /* 0x040fe40003f84070 */
[----:B------:R-:W-:-:S05]  /*b430*/  ISETP.GT.U32.AND P5, PT, R72, R92, PT ;  /* 0x0000005c4800720c */ /* 0x000fca0003fa4070 */
[----:B------:R-:W-:Y:S01]  /*b440*/  @!P3 IMAD.MOV R90, RZ, RZ, -R90 ;  /* 0x000000ffff5ab224 */ /* 0x000fe200078e0a5a */
[----:B------:R-:W-:-:S04]  /*b450*/  ISETP.GT.U32.AND P3, PT, R72, R91, PT ;  /* 0x0000005b4800720c */ /* 0x000fc80003f64070 */
[----:B------:R-:W-:Y:S01]  /*b460*/  SEL R90, R75, R90, !P1 ;  /* 0x0000005a4b5a7207 */ /* 0x000fe20004800000 */
[--C-:B------:R-:W-:Y:S01]  /*b470*/  @!P4 IMAD.IADD R74, R74, 0x1, -R72.reuse ;  /* 0x000000014a4ac824 */ /* 0x100fe200078e0a48 */
[----:B------:R-:W-:Y:S03]  /*b480*/  STL [R1+0x824], R163 ;  /* 0x000824a301007387 */ /* 0x000fe60000100800 */
[----:B------:R-:W-:Y:S01]  /*b490*/  IMAD R90, R90, UR7, RZ ;  /* 0x000000075a5a7c24 */ /* 0x000fe2000f8e02ff */
[----:B------:R0:W-:Y:S01]  /*b4a0*/  STL [R1+0x2c0], R4 ;  /* 0x0002c00401007387 */ /* 0x0001e20000100800 */
[--C-:B------:R-:W-:Y:S01]  /*b4b0*/  @!P5 IMAD.IADD R92, R92, 0x1, -R72.reuse ;  /* 0x000000015c5cd824 */ /* 0x100fe200078e0a48 */
[----:B------:R-:W-:Y:S01]  /*b4c0*/  PRMT R159, RZ, 0x7610, R159 ;  /* 0x00007610ff9f7816 */ /* 0x000fe2000000009f */
[----:B------:R-:W-:Y:S01]  /*b4d0*/  @!P3 IMAD.IADD R91, R91, 0x1, -R72 ;  /* 0x000000015b5bb824 */ /* 0x000fe200078e0a48 */
[----:B------:R4:W-:Y:S01]  /*b4e0*/  STL [R1+0x2bc], R5 ;  /* 0x0002bc0501007387 */ /* 0x0009e20000100800 */
[----:B------:R-:W-:Y:S01]  /*b4f0*/  PRMT R146, RZ, 0x7610, R146 ;  /* 0x00007610ff927816 */ /* 0x000fe20000000092 */
[----:B------:R-:W1:Y:S01]  /*b500*/  LDCU UR7, c[0x0][0x3b0] ;  /* 0x00007600ff0777ac */ /* 0x000e620008000800 */
[----:B0-----:R-:W-:-:S04]  /*b510*/  LEA R4, P3, R90, R69, 0x1 ;  /* 0x000000455a047211 */ /* 0x001fc800078608ff */
[----:B----4-:R-:W-:-:S05]  /*b520*/  LEA.HI.X.SX32 R5, R90, R68, 0x1, P3 ;  /* 0x000000445a057211 */ /* 0x010fca00018f0eff */
[----:B------:R0:W4:Y:S01]  /*b530*/  @P0 LDG.E.U16 R159, desc[UR20][R4.64] ;  /* 0x00000014049f0981 */ /* 0x000122000c1e1500 */
[----:B------:R-:W-:Y:S02]  /*b540*/  PRMT R144, RZ, 0x7610, R144 ;  /* 0x00007610ff907816 */ /* 0x000fe40000000090 */
[----:B--2---:R-:W-:-:S13]  /*b550*/  ISETP.GE.AND P6, PT, R148, RZ, PT ;  /* 0x000000ff9400720c */ /* 0x004fda0003fc6270 */
[----:B------:R-:W-:Y:S01]  /*b560*/  @!P6 IMAD.MOV R89, RZ, RZ, -R89 ;  /* 0x000000ffff59e224 */ /* 0x000fe200078e0a59 */
[----:B------:R-:W-:-:S04]  /*b570*/  ISETP.GE.AND P6, PT, R147, RZ, PT ;  /* 0x000000ff9300720c */ /* 0x000fc80003fc6270 */
[----:B------:R-:W-:-:S05]  /*b580*/  SEL R89, R75, R89, !P1 ;  /* 0x000000594b597207 */ /* 0x000fca0004800000 */
[----:B-1----:R-:W-:Y:S01]  /*b590*/  IMAD R89, R89, UR5, RZ ;  /* 0x0000000559597c24 */ /* 0x002fe2000f8e02ff */
[----:B---3--:R-:W-:-:S03]  /*b5a0*/  ISETP.GE.AND P5, PT, R143, RZ, PT ;  /* 0x000000ff8f00720c */ /* 0x008fc60003fa6270 */
[----:B------:R-:W-:Y:S01]  /*b5b0*/  @!P6 IMAD.MOV R74, RZ, RZ, -R74 ;  /* 0x000000ffff4ae224 */ /* 0x000fe200078e0a4a */
[C---:B------:R-:W-:Y:S01]  /*b5c0*/  LEA R147, P6, R89.reuse, R69, 0x1 ;  /* 0x0000004559937211 */ /* 0x040fe200078c08ff */
[----:B------:R-:W1:Y:S01]  /*b5d0*/  LDCU UR5, c[0x0][0x3b0] ;  /* 0x00007600ff0577ac */ /* 0x000e620008000800 */
[----:B------:R2:W-:Y:S02]  /*b5e0*/  STL [R1+0x818], R145 ;  /* 0x0008189101007387 */ /* 0x0005e40000100800 */
[----:B------:R-:W-:Y:S02]  /*b5f0*/  LEA.HI.X.SX32 R148, R89, R68, 0x1, P6 ;  /* 0x0000004459947211 */ /* 0x000fe400030f0eff */
[----:B------:R-:W-:Y:S01]  /*b600*/  SEL R74, R75, R74, !P1 ;  /* 0x0000004a4b4a7207 */ /* 0x000fe20004800000 */
[----:B--2---:R-:W2:Y:S04]  /*b610*/  LDL R145, [R1+0x880] ;  /* 0x0008800001917983 */ /* 0x004ea80000100800 */
[----:B------:R-:W-:Y:S04]  /*b620*/  STL [R1+0x81c], R161 ;  /* 0x00081ca101007387 */ /* 0x000fe80000100800 */
[----:B------:R-:W3:Y:S04]  /*b630*/  LDL R143, [R1+0x8e4] ;  /* 0x0008e400018f7983 */ /* 0x000ee80000100800 */
[----:B------:R0:W-:Y:S01]  /*b640*/  STL [R1+0x2f8], R4 ;  /* 0x0002f80401007387 */ /* 0x0001e20000100800 */
[----:B------:R-:W-:Y:S01]  /*b650*/  IMAD R74, R74, UR11, RZ ;  /* 0x0000000b4a4a7c24 */ /* 0x000fe2000f8e02ff */
[C---:B------:R-:W-:Y:S01]  /*b660*/  ISETP.GT.U32.AND P4, PT, R72.reuse, R92, PT ;  /* 0x0000005c4800720c */ /* 0x040fe20003f84070 */
[----:B------:R-:W-:Y:S01]  /*b670*/  @!P5 IMAD.MOV R91, RZ, RZ, -R91 ;  /* 0x000000ffff5bd224 */ /* 0x000fe200078e0a5b */
[----:B------:R-:W-:Y:S01]  /*b680*/  STL [R1+0x330], R147 ;  /* 0x0003309301007387 */ /* 0x000fe20000100800 */
[----:B------:R-:W-:Y:S01]  /*b690*/  ISETP.GT.U32.AND P3, PT, R72, R93, PT ;  /* 0x0000005d4800720c */ /* 0x000fe20003f64070 */
[----:B------:R-:W1:Y:S02]  /*b6a0*/  LDCU UR11, c[0x0][0x3b0] ;  /* 0x00007600ff0b77ac */ /* 0x000e640008000800 */
[----:B------:R1:W-:Y:S01]  /*b6b0*/  STL [R1+0x2f4], R5 ;  /* 0x0002f40501007387 */ /* 0x0003e20000100800 */
[----:B0-----:R-:W-:-:S02]  /*b6c0*/  @P0 IMAD.MOV.U32 R4, RZ, RZ, R147 ;  /* 0x000000ffff040224 */ /* 0x001fc400078e0093 */
[----:B-1----:R-:W-:-:S05]  /*b6d0*/  @P0 IMAD.MOV.U32 R5, RZ, RZ, R148 ;  /* 0x000000ffff050224 */ /* 0x002fca00078e0094 */
[----:B------:R0:W4:Y:S02]  /*b6e0*/  @P0 LDG.E.U16 R146, desc[UR20][R4.64] ;  /* 0x0000001404920981 */ /* 0x000124000c1e1500 */
[----:B0-----:R-:W-:-:S04]  /*b6f0*/  LEA R4, P5, R74, R69, 0x1 ;  /* 0x000000454a047211 */ /* 0x001fc800078a08ff */
[----:B------:R-:W-:-:S05]  /*b700*/  LEA.HI.X.SX32 R5, R74, R68, 0x1, P5 ;  /* 0x000000444a057211 */ /* 0x000fca00028f0eff */
[----:B------:R-:W4:Y:S01]  /*b710*/  @P0 LDG.E.U16 R144, desc[UR20][R4.64] ;  /* 0x0000001404900981 */ /* 0x000f22000c1e1500 */
[--C-:B------:R-:W-:Y:S02]  /*b720*/  @!P4 IMAD.IADD R92, R92, 0x1, -R72.reuse ;  /* 0x000000015c5cc824 */ /* 0x100fe400078e0a48 */
[----:B------:R-:W-:Y:S01]  /*b730*/  @!P3 IMAD.IADD R93, R93, 0x1, -R72 ;  /* 0x000000015d5db824 */ /* 0x000fe200078e0a48 */
[C---:B------:R-:W-:Y:S02]  /*b740*/  ISETP.GT.U32.AND P4, PT, R72.reuse, R94, PT ;  /* 0x0000005e4800720c */ /* 0x040fe40003f84070 */
[----:B------:R-:W-:Y:S02]  /*b750*/  SEL R91, R75, R91, !P1 ;  /* 0x0000005b4b5b7207 */ /* 0x000fe40004800000 */
[----:B------:R-:W-:Y:S01]  /*b760*/  ISETP.GT.U32.AND P3, PT, R72, R93, PT ;  /* 0x0000005d4800720c */ /* 0x000fe20003f64070 */
[----:B------:R-:W-:Y:S02]  /*b770*/  STL [R1+0x32c], R148 ;  /* 0x00032c9401007387 */ /* 0x000fe40000100800 */
[----:B------:R-:W-:-:S06]  /*b780*/  IMAD R91, R91, UR4, RZ ;  /* 0x000000045b5b7c24 */ /* 0x000fcc000f8e02ff */
[----:B------:R-:W-:Y:S01]  /*b790*/  @!P4 IMAD.IADD R94, R94, 0x1, -R72 ;  /* 0x000000015e5ec824 */ /* 0x000fe200078e0a48 */
[----:B------:R-:W-:-:S03]  /*b7a0*/  PRMT R7, RZ, 0x7610, R7 ;  /* 0x00007610ff077816 */ /* 0x000fc60000000007 */
[----:B------:R-:W-:Y:S01]  /*b7b0*/  @!P3 IMAD.IADD R93, R93, 0x1, -R72 ;  /* 0x000000015d5db824 */ /* 0x000fe200078e0a48 */
[----:B------:R-:W-:Y:S02]  /*b7c0*/  PRMT R43, RZ, 0x7610, R43 ;  /* 0x00007610ff2b7816 */ /* 0x000fe4000000002b */
[----:B--2---:R-:W-:Y:S02]  /*b7d0*/  ISETP.GE.AND P6, PT, R145, RZ, PT ;  /* 0x000000ff9100720c */ /* 0x004fe40003fc6270 */
[----:B------:R-:W2:Y:S04]  /*b7e0*/  LDL R145, [R1+0x8ec] ;  /* 0x0008ec0001917983 */ /* 0x000ea80000100800 */
[----:B------:R-:W-:Y:S07]  /*b7f0*/  STL [R1+0x368], R4 ;  /* 0x0003680401007387 */ /* 0x000fee0000100800 */
[----:B------:R-:W-:Y:S01]  /*b800*/  @!P6 IMAD.MOV R92, RZ, RZ, -R92 ;  /* 0x000000ffff5ce224 */ /* 0x000fe200078e0a5c */
[----:B------:R-:W-:Y:S04]  /*b810*/  STL [R1+0x364], R5 ;  /* 0x0003640501007387 */ /* 0x000fe80000100800 */
[----:B------:R-:W-:-:S02]  /*b820*/  SEL R92, R75, R92, !P1 ;  /* 0x0000005c4b5c7207 */ /* 0x000fc40004800000 */
[----:B---3--:R-:W-:-:S03]  /*b830*/  ISETP.GE.AND P4, PT, R143, RZ, PT ;  /* 0x000000ff8f00720c */ /* 0x008fc60003f86270 */
[----:B------:R-:W-:-:S05]  /*b840*/  IMAD R92, R92, UR4, RZ ;  /* 0x000000045c5c7c24 */ /* 0x000fca000f8e02ff */
[-C--:B------:R-:W-:Y:S01]  /*b850*/  LEA R160, P3, R92, R69.reuse, 0x1 ;  /* 0x000000455ca07211 */ /* 0x080fe200078608ff */
[----:B----4-:R0:W-:Y:S02]  /*b860*/  STL [R1+0x7b0], R144 ;  /* 0x0007b09001007387 */ /* 0x0101e40000100800 */
[C---:B0-----:R-:W-:Y:S02]  /*b870*/  LEA R144, P6, R91.reuse, R69, 0x1 ;  /* 0x000000455b907211 */ /* 0x041fe400078c08ff */
[----:B------:R0:W-:Y:S02]  /*b880*/  STL [R1+0x810], R146 ;  /* 0x0008109201007387 */ /* 0x0001e40000100800 */
[----:B------:R-:W-:Y:S01]  /*b890*/  LEA.HI.X.SX32 R143, R91, R68, 0x1, P6 ;  /* 0x000000445b8f7211 */ /* 0x000fe200030f0eff */
[----:B------:R-:W-:-:S04]  /*b8a0*/  @P0 IMAD.MOV.U32 R4, RZ, RZ, R144 ;  /* 0x000000ffff040224 */ /* 0x000fc800078e0090 */
[----:B------:R-:W-:Y:S01]  /*b8b0*/  @P0 IMAD.MOV.U32 R5, RZ, RZ, R143 ;  /* 0x000000ffff050224 */ /* 0x000fe200078e008f */
[----:B0-----:R-:W3:Y:S04]  /*b8c0*/  LDL R146, [R1+0x924] ;  /* 0x0009240001927983 */ /* 0x001ee80000100800 */
[----:B------:R0:W-:Y:S04]  /*b8d0*/  STL [R1+0x814], R159 ;  /* 0x0008149f01007387 */ /* 0x0001e80000100800 */
[----:B------:R1:W4:Y:S01]  /*b8e0*/  @P0 LDG.E.U16 R7, desc[UR20][R4.64] ;  /* 0x0000001404070981 */ /* 0x000322000c1e1500 */
[----:B0-----:R-:W-:Y:S01]  /*b8f0*/  LEA.HI.X.SX32 R159, R92, R68, 0x1, P3 ;  /* 0x000000445c9f7211 */ /* 0x001fe200018f0eff */
[----:B-1----:R-:W-:-:S04]  /*b900*/  @P0 IMAD.MOV.U32 R4, RZ, RZ, R160 ;  /* 0x000000ffff040224 */ /* 0x002fc800078e00a0 */
[----:B------:R-:W-:-:S05]  /*b910*/  @P0 IMAD.MOV.U32 R5, RZ, RZ, R159 ;  /* 0x000000ffff050224 */ /* 0x000fca00078e009f */
[----:B------:R0:W3:Y:S01]  /*b920*/  @P0 LDG.E.U16 R43, desc[UR20][R4.64] ;  /* 0x00000014042b0981 */ /* 0x0000e2000c1e1500 */
[----:B------:R-:W-:Y:S01]  /*b930*/  ISETP.GT.U32.AND P5, PT, R72, R95, PT ;  /* 0x0000005f4800720c */ /* 0x000fe20003fa4070 */
[----:B------:R-:W-:-:S12]  /*b940*/  @!P4 IMAD.MOV R93, RZ, RZ, -R93 ;  /* 0x000000ffff5dc224 */ /* 0x000fd800078e0a5d */
[----:B------:R-:W-:Y:S01]  /*b950*/  @!P5 IMAD.IADD R95, R95, 0x1, -R72 ;  /* 0x000000015f5fd824 */ /* 0x000fe200078e0a48 */
[----:B------:R-:W-:-:S04]  /*b960*/  ISETP.GT.U32.AND P5, PT, R72, R94, PT ;  /* 0x0000005e4800720c */ /* 0x000fc80003fa4070 */
[----:B------:R-:W-:Y:S02]  /*b970*/  ISETP.GT.U32.AND P6, PT, R72, R95, PT ;  /* 0x0000005f4800720c */ /* 0x000fe40003fc4070 */
[----:B------:R-:W-:-:S05]  /*b980*/  SEL R93, R75, R93, !P1 ;  /* 0x0000005d4b5d7207 */ /* 0x000fca0004800000 */
[----:B------:R-:W-:Y:S01]  /*b990*/  IMAD R93, R93, UR5, RZ ;  /* 0x000000055d5d7c24 */ /* 0x000fe2000f8e02ff */
[----:B------:R-:W-:Y:S01]  /*b9a0*/  STL [R1+0xa40], R144 ;  /* 0x000a409001007387 */ /* 0x000fe20000100800 */
[--C-:B------:R-:W-:Y:S01]  /*b9b0*/  @!P5 IMAD.IADD R94, R94, 0x1, -R72.reuse ;  /* 0x000000015e5ed824 */ /* 0x100fe200078e0a48 */
[----:B------:R-:W-:Y:S01]  /*b9c0*/  PRMT R45, RZ, 0x7610, R45 ;  /* 0x00007610ff2d7816 */ /* 0x000fe2000000002d */
[----:B------:R-:W1:Y:S02]  /*b9d0*/  LDCU UR5, c[0x0][0x3b0] ;  /* 0x00007600ff0577ac */ /* 0x000e640008000800 */
[----:B------:R-:W-:Y:S01]  /*b9e0*/  @!P6 IMAD.IADD R95, R95, 0x1, -R72 ;  /* 0x000000015f5fe824 */ /* 0x000fe200078e0a48 */
[----:B------:R-:W-:Y:S01]  /*b9f0*/  STL [R1+0xa3c], R143 ;  /* 0x000a3c8f01007387 */ /* 0x000fe20000100800 */
[----:B------:R-:W-:Y:S02]  /*ba00*/  PRMT R8, RZ, 0x7610, R8 ;  /* 0x00007610ff087816 */ /* 0x000fe40000000008 */
[----:B--2---:R-:W-:-:S02]  /*ba10*/  ISETP.GE.AND P3, PT, R145, RZ, PT ;  /* 0x000000ff9100720c */ /* 0x004fc40003f66270 */
[----:B------:R-:W-:-:S04]  /*ba20*/  LEA R145, P6, R93, R69, 0x1 ;  /* 0x000000455d917211 */ /* 0x000fc800078c08ff */
[----:B0-----:R-:W-:Y:S02]  /*ba30*/  LEA.HI.X.SX32 R4, R93, R68, 0x1, P6 ;  /* 0x000000445d047211 */ /* 0x001fe400030f0eff */
[----:B------:R-:W-:-:S05]  /*ba40*/  ISETP.GT.U32.AND P6, PT, R72, R97, PT ;  /* 0x000000614800720c */ /* 0x000fca0003fc4070 */
[----:B------:R-:W-:Y:S02]  /*ba50*/  @!P3 IMAD.MOV R94, RZ, RZ, -R94 ;  /* 0x000000ffff5eb224 */ /* 0x000fe400078e0a5e */
[----:B------:R-:W-:-:S03]  /*ba60*/  @P0 IMAD.MOV.U32 R5, RZ, RZ, R4 ;  /* 0x000000ffff050224 */ /* 0x000fc600078e0004 */
[----:B------:R-:W-:-:S05]  /*ba70*/  SEL R94, R75, R94, !P1 ;  /* 0x0000005e4b5e7207 */ /* 0x000fca0004800000 */
[----:B------:R-:W-:Y:S01]  /*ba80*/  IMAD R94, R94, UR7, RZ ;  /* 0x000000075e5e7c24 */ /* 0x000fe2000f8e02ff */
[----:B------:R-:W-:Y:S01]  /*ba90*/  ISETP.GT.U32.AND P4, PT, R72, R96, PT ;  /* 0x000000604800720c */ /* 0x000fe20003f84070 */
[----:B------:R-:W-:Y:S01]  /*baa0*/  @!P6 IMAD.IADD R97, R97, 0x1, -R72 ;  /* 0x000000016161e824 */ /* 0x000fe200078e0a48 */
[----:B------:R-:W-:Y:S01]  /*bab0*/  PRMT R6, RZ, 0x7610, R6 ;  /* 0x00007610ff067816 */ /* 0x000fe20000000006 */
[----:B------:R-:W0:Y:S01]  /*bac0*/  LDCU UR7, c[0x0][0x3b0] ;  /* 0x00007600ff0777ac */ /* 0x000e220008000800 */
[----:B----4-:R2:W-:Y:S04]  /*bad0*/  STL [R1+0x80c], R7 ;  /* 0x00080c0701007387 */ /* 0x0105e80000100800 */
[----:B--2---:R-:W2:Y:S04]  /*bae0*/  LDL R7, [R1+0x954] ;  /* 0x0009540001077983 */ /* 0x004ea80000100800 */
[----:B------:R-:W-:Y:S04]  /*baf0*/  STL [R1+0xa48], R160 ;  /* 0x000a48a001007387 */ /* 0x000fe80000100800 */
[----:B------:R-:W-:Y:S04]  /*bb00*/  STL [R1+0xa44], R159 ;  /* 0x000a449f01007387 */ /* 0x000fe80000100800 */
[----:B---3--:R3:W-:Y:S04]  /*bb10*/  STL [R1+0x808], R43 ;  /* 0x0008082b01007387 */ /* 0x0087e80000100800 */
[----:B---3--:R-:W3:Y:S04]  /*bb20*/  LDL R43, [R1+0x97c] ;  /* 0x00097c00012b7983 */ /* 0x008ee80000100800 */
[----:B------:R-:W-:Y:S04]  /*bb30*/  STL [R1+0x28], R145 ;  /* 0x0000289101007387 */ /* 0x000fe80000100800 */
[----:B------:R4:W-:Y:S02]  /*bb40*/  STL [R1+0x24], R4 ;  /* 0x0000240401007387 */ /* 0x0009e40000100800 */
[----:B----4-:R-:W-:-:S05]  /*bb50*/  @P0 IMAD.MOV.U32 R4, RZ, RZ, R145 ;  /* 0x000000ffff040224 */ /* 0x010fca00078e0091 */
[----:B------:R4:W3:Y:S02]  /*bb60*/  @P0 LDG.E.U16 R45, desc[UR20][R4.64] ;  /* 0x00000014042d0981 */ /* 0x0008e4000c1e1500 */
[----:B----4-:R-:W-:-:S04]  /*bb70*/  LEA R4, P6, R94, R69, 0x1 ;  /* 0x000000455e047211 */ /* 0x010fc800078c08ff */
[----:B------:R-:W-:-:S05]  /*bb80*/  LEA.HI.X.SX32 R5, R94, R68, 0x1, P6 ;  /* 0x000000445e057211 */ /* 0x000fca00030f0eff */
[----:B------:R4:W3:Y:S01]  /*bb90*/  @P0 LDG.E.U16 R8, desc[UR20][R4.64] ;  /* 0x0000001404080981 */ /* 0x0008e2000c1e1500 */
[----:B------:R-:W-:Y:S01]  /*bba0*/  @!P4 IMAD.IADD R96, R96, 0x1, -R72 ;  /* 0x000000016060c824 */ /* 0x000fe200078e0a48 */
[----:B------:R-:W-:-:S04]  /*bbb0*/  ISETP.GE.AND P4, PT, R146, RZ, PT ;  /* 0x000000ff9200720c */ /* 0x000fc80003f86270 */
[----:B------:R-:W-:-:S09]  /*bbc0*/  ISETP.GT.U32.AND P3, PT, R72, R96, PT ;  /* 0x000000604800720c */ /* 0x000fd20003f64070 */
[----:B------:R-:W-:-:S05]  /*bbd0*/  @!P4 IMAD.MOV R95, RZ, RZ, -R95 ;  /* 0x000000ffff5fc224 */ /* 0x000fca00078e0a5f */
[----:B------:R-:W-:Y:S01]  /*bbe0*/  SEL R95, R75, R95, !P1 ;  /* 0x0000005f4b5f7207 */ /* 0x000fe20004800000 */
[----:B------:R-:W-:-:S04]  /*bbf0*/  @!P3 IMAD.IADD R96, R96, 0x1, -R72 ;  /* 0x000000016060b824 */ /* 0x000fc800078e0a48 */
[----:B-1----:R-:W-:Y:S01]  /*bc00*/  IMAD R95, R95, UR5, RZ ;  /* 0x000000055f5f7c24 */ /* 0x002fe2000f8e02ff */
[----:B------:R-:W-:Y:S01]  /*bc10*/  PRMT R44, RZ, 0x7610, R44 ;  /* 0x00007610ff2c7816 */ /* 0x000fe2000000002c */
[----:B------:R-:W1:Y:S01]  /*bc20*/  LDCU UR5, c[0x0][0x3b0] ;  /* 0x00007600ff0577ac */ /* 0x000e620008000800 */
[----:B--2---:R-:W-:Y:S02]  /*bc30*/  ISETP.GE.AND P4, PT, R7, RZ, PT ;  /* 0x000000ff0700720c */ /* 0x004fe40003f86270 */
[----:B------:R-:W2:Y:S04]  /*bc40*/  LDL R7, [R1+0x9b4] ;  /* 0x0009b40001077983 */ /* 0x000ea80000100800 */
[----:B------:R4:W-:Y:S04]  /*bc50*/  STL [R1+0x68], R4 ;  /* 0x0000680401007387 */ /* 0x0009e80000100800 */
[----:B------:R-:W-:Y:S01]  /*bc60*/  STL [R1+0x64], R5 ;  /* 0x0000640501007387 */ /* 0x000fe20000100800 */
[----:B---3--:R-:W-:-:S02]  /*bc70*/  ISETP.GE.AND P3, PT, R43, RZ, PT ;  /* 0x000000ff2b00720c */ /* 0x008fc40003f66270 */
[----:B------:R-:W-:-:S05]  /*bc80*/  LEA R43, P6, R95, R69, 0x1 ;  /* 0x000000455f2b7211 */ /* 0x000fca00078c08ff */
[----:B----4-:R-:W-:Y:S01]  /*bc90*/  @P0 IMAD.MOV.U32 R4, RZ, RZ, R43 ;  /* 0x000000ffff040224 */ /* 0x010fe200078e002b */
[----:B------:R3:W-:Y:S04]  /*bca0*/  STL [R1+0x800], R8 ;  /* 0x0008000801007387 */ /* 0x0007e80000100800 */
[----:B---3--:R-:W3:Y:S04]  /*bcb0*/  LDL R8, [R1+0x9e4] ;  /* 0x0009e40001087983 */ /* 0x008ee80000100800 */
[----:B------:R-:W-:Y:S04]  /*bcc0*/  STL [R1+0xa8], R43 ;  /* 0x0000a82b01007387 */ /* 0x000fe80000100800 */
[----:B------:R4:W-:Y:S02]  /*bcd0*/  STL [R1+0x804], R45 ;  /* 0x0008042d01007387 */ /* 0x0009e40000100800 */
[----:B----4-:R-:W-:-:S05]  /*bce0*/  LEA.HI.X.SX32 R45, R95, R68, 0x1, P6 ;  /* 0x000000445f2d7211 */ /* 0x010fca00030f0eff */
[----:B------:R-:W-:-:S05]  /*bcf0*/  @P0 IMAD.MOV.U32 R5, RZ, RZ, R45 ;  /* 0x000000ffff050224 */ /* 0x000fca00078e002d */
[----:B------:R4:W2:Y:S01]  /*bd00*/  @P0 LDG.E.U16 R6, desc[UR20][R4.64] ;  /* 0x0000001404060981 */ /* 0x0008a2000c1e1500 */
[----:B------:R-:W-:Y:S01]  /*bd10*/  @!P4 IMAD.MOV R96, RZ, RZ, -R96 ;  /* 0x000000ffff60c224 */ /* 0x000fe200078e0a60 */
[----:B------:R-:W-:-:S04]  /*bd20*/  ISETP.GT.U32.AND P6, PT, R72, R100, PT ;  /* 0x000000644800720c */ /* 0x000fc80003fc4070 */
[----:B------:R-:W-:-:S05]  /*bd30*/  SEL R96, R75, R96, !P1 ;  /* 0x000000604b607207 */ /* 0x000fca0004800000 */
[----:B------:R-:W-:Y:S01]  /*bd40*/  IMAD R96, R96, UR11, RZ ;  /* 0x0000000b60607c24 */ /* 0x000fe2000f8e02ff */
[----:B------:R-:W-:Y:S01]  /*bd50*/  STL [R1+0xa4], R45 ;  /* 0x0000a42d01007387 */ /* 0x000fe20000100800 */
[----:B------:R-:W-:Y:S01]  /*bd60*/  ISETP.GT.U32.AND P5, PT, R72, R98, PT ;  /* 0x000000624800720c */ /* 0x000fe20003fa4070 */
[----:B------:R-:W0:Y:S01]  /*bd70*/  LDCU UR11, c[0x0][0x3b0] ;  /* 0x00007600ff0b77ac */ /* 0x000e220008000800 */
[----:B------:R-:W-:Y:S01]  /*bd80*/  @!P6 IMAD.IADD R100, R100, 0x1, -R72 ;  /* 0x000000016464e824 */ /* 0x000fe200078e0a48 */
[----:B----4-:R-:W-:-:S04]  /*bd90*/  LEA R4, P6, R96, R69, 0x1 ;  /* 0x0000004560047211 */ /* 0x010fc800078c08ff */
[----:B------:R-:W-:-:S05]  /*bda0*/  LEA.HI.X.SX32 R5, R96, R68, 0x1, P6 ;  /* 0x0000004460057211 */ /* 0x000fca00030f0eff */
[----:B------:R4:W3:Y:S01]  /*bdb0*/  @P0 LDG.E.U16 R44, desc[UR20][R4.64] ;  /* 0x00000014042c0981 */ /* 0x0008e2000c1e1500 */
[----:B------:R-:W-:-:S05]  /*bdc0*/  @!P5 IMAD.IADD R98, R98, 0x1, -R72 ;  /* 0x000000016262d824 */ /* 0x000fca00078e0a48 */
[C---:B------:R-:W-:Y:S02]  /*bdd0*/  ISETP.GT.U32.AND P5, PT, R72.reuse, R98, PT ;  /* 0x000000624800720c */ /* 0x040fe40003fa4070 */
[----:B------:R-:W-:-:S11]  /*bde0*/  ISETP.GT.U32.AND P4, PT, R72, R97, PT ;  /* 0x000000614800720c */ /* 0x000fd60003f84070 */
[----:B------:R-:W-:Y:S01]  /*bdf0*/  @!P5 IMAD.IADD R98, R98, 0x1, -R72 ;  /* 0x000000016262d824 */ /* 0x000fe200078e0a48 */
[----:B------:R-:W-:Y:S01]  /*be00*/  ISETP.GT.U32.AND P5, PT, R72, R99, PT ;  /* 0x000000634800720c */ /* 0x000fe20003fa4070 */
[----:B--2---:R2:W-:Y:S04]  /*be10*/  STL [R1+0x7fc], R6 ;  /* 0x0007fc0601007387 */ /* 0x0045e80000100800 */
[----:B--2---:R-:W2:Y:S01]  /*be20*/  LDL R6, [R1+0xa0c] ;  /* 0x000a0c0001067983 */ /* 0x004ea20000100800 */
[----:B------:R-:W-:Y:S01]  /*be30*/  @!P3 IMAD.MOV R98, RZ, RZ, -R98 ;  /* 0x000000ffff62b224 */ /* 0x000fe200078e0a62 */
[----:B------:R-:W-:-:S06]  /*be40*/  ISETP.GE.AND P3, PT, R7, RZ, PT ;  /* 0x000000ff0700720c */ /* 0x000fcc0003f66270 */
[----:B------:R-:W-:Y:S01]  /*be50*/  @!P5 IMAD.IADD R99, R99, 0x1, -R72 ;  /* 0x000000016363d824 */ /* 0x000fe200078e0a48 */
[----:B------:R-:W-:-:S04]  /*be60*/  SEL R98, R75, R98, !P1 ;  /* 0x000000624b627207 */ /* 0x000fc80004800000 */
[----:B------:R-:W-:Y:S01]  /*be70*/  ISETP.GT.U32.AND P5, PT, R72, R99, PT ;  /* 0x000000634800720c */ /* 0x000fe20003fa4070 */
[----:B------:R-:W-:Y:S02]  /*be80*/  @!P4 IMAD.IADD R97, R97, 0x1, -R72 ;  /* 0x000000016161c824 */ /* 0x000fe400078e0a48 */
[----:B-1----:R-:W-:Y:S01]  /*be90*/  IMAD R98, R98, UR5, RZ ;  /* 0x0000000562627c24 */ /* 0x002fe2000f8e02ff */
[----:B------:R4:W-:Y:S01]  /*bea0*/  STL [R1+0xe8], R4 ;  /* 0x0000e80401007387 */ /* 0x0009e20000100800 */
[----:B------:R-:W-:Y:S01]  /*beb0*/  ISETP.GT.U32.AND P4, PT, R72, R100, PT ;  /* 0x000000644800720c */ /* 0x000fe20003f84070 */
[----:B------:R-:W1:Y:S01]  /*bec0*/  LDCU UR5, c[0x0][0x3b0] ;  /* 0x00007600ff0577ac */ /* 0x000e620008000800 */
[----:B------:R-:W-:Y:S01]  /*bed0*/  @!P3 IMAD.MOV R97, RZ, RZ, -R97 ;  /* 0x000000ffff61b224 */ /* 0x000fe200078e0a61 */
[----:B------:R-:W-:-:S05]  /*bee0*/  LEA R7, P3, R98, R69, 0x1 ;  /* 0x0000004562077211 */ /* 0x000fca00078608ff */
[----:B------:R-:W-:Y:S01]  /*bef0*/  @!P5 IMAD.IADD R99, R99, 0x1, -R72 ;  /* 0x000000016363d824 */ /* 0x000fe200078e0a48 */
[----:B---3--:R-:W-:Y:S01]  /*bf00*/  ISETP.GE.AND P5, PT, R8, RZ, PT ;  /* 0x000000ff0800720c */ /* 0x008fe20003fa6270 */
[----:B------:R-:W-:Y:S04]  /*bf10*/  STL [R1+0x148], R7 ;  /* 0x0001480701007387 */ /* 0x000fe80000100800 */
[----:B------:R-:W3:Y:S01]  /*bf20*/  LDL R8, [R1+0x9ec] ;  /* 0x0009ec0001087983 */ /* 0x000ee20000100800 */
[----:B------:R-:W-:Y:S02]  /*bf30*/  LEA.HI.X.SX32 R43, R98, R68, 0x1, P3 ;  /* 0x00000044622b7211 */ /* 0x000fe400018f0eff */
[----:B------:R-:W-:Y:S01]  /*bf40*/  SEL R97, R75, R97, !P1 ;  /* 0x000000614b617207 */ /* 0x000fe20004800000 */
[----:B------:R1:W-:Y:S01]  /*bf50*/  STL [R1+0xe4], R5 ;  /* 0x0000e40501007387 */ /* 0x0003e20000100800 */
[----:B------:R-:W-:Y:S01]  /*bf60*/  PRMT R160, RZ, 0x7610, R160 ;  /* 0x00007610ffa07816 */ /* 0x000fe200000000a0 */
[----:B----4-:R-:W-:-:S02]  /*bf70*/  @P0 IMAD.MOV.U32 R4, RZ, RZ, R7 ;  /* 0x000000ffff040224 */ /* 0x010fc400078e0007 */
[----:B0-----:R-:W-:Y:S02]  /*bf80*/  IMAD R97, R97, UR7, RZ ;  /* 0x0000000761617c24 */ /* 0x001fe4000f8e02ff */
[----:B-1----:R-:W-:Y:S02]  /*bf90*/  @P0 IMAD.MOV.U32 R5, RZ, RZ, R43 ;  /* 0x000000ffff050224 */ /* 0x002fe400078e002b */
[----:B------:R-:W-:Y:S01]  /*bfa0*/  @!P4 IMAD.IADD R100, R100, 0x1, -R72 ;  /* 0x000000016464c824 */ /* 0x000fe200078e0a48 */
[----:B------:R-:W-:Y:S01]  /*bfb0*/  STL [R1+0x144], R43 ;  /* 0x0001442b01007387 */ /* 0x000fe20000100800 */
[----:B------:R-:W-:Y:S01]  /*bfc0*/  @!P5 IMAD.MOV R99, RZ, RZ, -R99 ;  /* 0x000000ffff63d224 */ /* 0x000fe200078e0a63 */
[----:B------:R-:W-:Y:S01]  /*bfd0*/  PRMT R159, RZ, 0x7610, R159 ;  /* 0x00007610ff9f7816 */ /* 0x000fe2000000009f */
[----:B------:R-:W0:Y:S01]  /*bfe0*/  LDCU UR7, c[0x0][0x3b0] ;  /* 0x00007600ff0777ac */ /* 0x000e220008000800 */
[----:B------:R1:W4:Y:S04]  /*bff0*/  @P0 LDG.E.U16 R160, desc[UR20][R4.64] ;  /* 0x0000001404a00981 */ /* 0x000328000c1e1500 */
[----:B------:R0:W-:Y:S01]  /*c000*/  STL [R1+0x7f8], R44 ;  /* 0x0007f82c01007387 */ /* 0x0001e20000100800 */
[----:B-1----:R-:W-:-:S04]  /*c010*/  LEA R4, P4, R97, R69, 0x1 ;  /* 0x0000004561047211 */ /* 0x002fc800078808ff */
[----:B------:R-:W-:Y:S01]  /*c020*/  LEA.HI.X.SX32 R5, R97, R68, 0x1, P4 ;  /* 0x0000004461057211 */ /* 0x000fe200020f0eff */
[----:B0-----:R-:W4:Y:S04]  /*c030*/  LDL R44, [R1+0x9a4] ;  /* 0x0009a400012c7983 */ /* 0x001f280000100800 */
[----:B------:R0:W-:Y:S04]  /*c040*/  STL [R1+0x188], R4 ;  /* 0x0001880401007387 */ /* 0x0001e80000100800 */
[----:B------:R1:W-:Y:S01]  /*c050*/  STL [R1+0x184], R5 ;  /* 0x0001840501007387 */ /* 0x0003e20000100800 */
[----:B------:R-:W-:-:S03]  /*c060*/  SEL R99, R75, R99, !P1 ;  /* 0x000000634b637207 */ /* 0x000fc60004800000 */
[----:B------:R0:W4:Y:S02]  /*c070*/  @P0 LDG.E.U16 R159, desc[UR20][R4.64] ;  /* 0x00000014049f0981 */ /* 0x000124000c1e1500 */
[----:B------:R-:W-:Y:S01]  /*c080*/  IMAD R99, R99, UR12, RZ ;  /* 0x0000000c63637c24 */ /* 0x000fe2000f8e02ff */
[----:B--2---:R-:W-:Y:S01]  /*c090*/  ISETP.GE.AND P6, PT, R6, RZ, PT ;  /* 0x000000ff0600720c */ /* 0x004fe20003fc6270 */
[----:B------:R-:W2:Y:S01]  /*c0a0*/  LDCU UR12, c[0x0][0x3b0] ;  /* 0x00007600ff0c77ac */ /* 0x000ea20008000800 */
[----:B------:R-:W2:Y:S11]  /*c0b0*/  LDL R6, [R1+0x964] ;  /* 0x0009640001067983 */ /* 0x000eb60000100800 */
[----:B------:R-:W-:Y:S01]  /*c0c0*/  @!P6 IMAD.MOV R100, RZ, RZ, -R100 ;  /* 0x000000ffff64e224 */ /* 0x000fe200078e0a64 */
[----:B------:R-:W-:-:S04]  /*c0d0*/  LEA R7, P6, R99, R69, 0x1 ;  /* 0x0000004563077211 */ /* 0x000fc800078c08ff */
[----:B0-----:R-:W-:Y:S01]  /*c0e0*/  LEA.HI.X.SX32 R4, R99, R68, 0x1, P6 ;  /* 0x0000004463047211 */ /* 0x001fe200030f0eff */
[----:B------:R-:W-:Y:S04]  /*c0f0*/  STL [R1+0x1c8], R7 ;  /* 0x0001c80701007387 */ /* 0x000fe80000100800 */
[----:B------:R0:W-:Y:S01]  /*c100*/  STL [R1+0x1c4], R4 ;  /* 0x0001c40401007387 */ /* 0x0001e20000100800 */
[----:B-1----:R-:W-:Y:S02]  /*c110*/  @P0 IMAD.MOV.U32 R5, RZ, RZ, R4 ;  /* 0x000000ffff050224 */ /* 0x002fe400078e0004 */
[----:B0-----:R-:W-:Y:S02]  /*c120*/  @P0 IMAD.MOV.U32 R4, RZ, RZ, R7 ;  /* 0x000000ffff040224 */ /* 0x001fe400078e0007 */
[----:B------:R-:W2:Y:S01]  /*c130*/  LDL R7, [R1+0x91c] ;  /* 0x00091c0001077983 */ /* 0x000ea20000100800 */
[----:B------:R-:W-:-:S02]  /*c140*/  ISETP.GT.U32.AND P3, PT, R72, R101, PT ;  /* 0x000000654800720c */ /* 0x000fc40003f64070 */
[C---:B------:R-:W-:Y:S02]  /*c150*/  ISETP.GT.U32.AND P5, PT, R72.reuse, R102, PT ;  /* 0x000000664800720c */ /* 0x040fe40003fa4070 */
[----:B------:R-:W-:-:S09]  /*c160*/  ISETP.GT.U32.AND P4, PT, R72, R103, PT ;  /* 0x000000674800720c */ /* 0x000fd20003f84070 */
[--C-:B------:R-:W-:Y:S02]  /*c170*/  @!P3 IMAD.IADD R101, R101, 0x1, -R72.reuse ;  /* 0x000000016565b824 */ /* 0x100fe400078e0a48 */
[----:B------:R-:W-:-:S03]  /*c180*/  @!P5 IMAD.IADD R102, R102, 0x1, -R72 ;  /* 0x000000016666d824 */ /* 0x000fc600078e0a48 */
[----:B------:R-:W-:Y:S02]  /*c190*/  ISETP.GT.U32.AND P3, PT, R72, R101, PT ;  /* 0x000000654800720c */ /* 0x000fe40003f64070 */
[----:B---3--:R-:W-:Y:S02]  /*c1a0*/  ISETP.GE.AND P5, PT, R8, RZ, PT ;  /* 0x000000ff0800720c */ /* 0x008fe40003fa6270 */
[----:B------:R-:W-:Y:S01]  /*c1b0*/  SEL R100, R75, R100, !P1 ;  /* 0x000000644b647207 */ /* 0x000fe20004800000 */
[----:B------:R-:W-:-:S04]  /*c1c0*/  @!P4 IMAD.IADD R103, R103, 0x1, -R72 ;  /* 0x000000016767c824 */ /* 0x000fc800078e0a48 */
[----:B------:R-:W-:-:S04]  /*c1d0*/  IMAD R100, R100, UR5, RZ ;  /* 0x0000000564647c24 */ /* 0x000fc8000f8e02ff */
[----:B------:R-:W-:Y:S01]  /*c1e0*/  @!P3 IMAD.IADD R101, R101, 0x1, -R72 ;  /* 0x000000016565b824 */ /* 0x000fe200078e0a48 */
[----:B------:R-:W-:Y:S01]  /*c1f0*/  ISETP.GT.U32.AND P3, PT, R72, R102, PT ;  /* 0x000000664800720c */ /* 0x000fe20003f64070 */
[----:B------:R-:W0:Y:S01]  /*c200*/  LDCU UR5, c[0x0][0x3b0] ;  /* 0x00007600ff0577ac */ /* 0x000e220008000800 */
[----:B------:R-:W-:Y:S01]  /*c210*/  LEA R8, P6, R100, R69, 0x1 ;  /* 0x0000004564087211 */ /* 0x000fe200078c08ff */
[----:B------:R-:W-:Y:S01]  /*c220*/  @!P5 IMAD.MOV R101, RZ, RZ, -R101 ;  /* 0x000000ffff65d224 */ /* 0x000fe200078e0a65 */
[----:B------:R-:W-:Y:S02]  /*c230*/  ISETP.GT.U32.AND P4, PT, R72, R103, PT ;  /* 0x000000674800720c */ /* 0x000fe40003f84070 */
[----:B------:R-:W-:Y:S02]  /*c240*/  PRMT R144, RZ, 0x7610, R144 ;  /* 0x00007610ff907816 */ /* 0x000fe40000000090 */
[----:B------:R-:W-:Y:S02]  /*c250*/  LEA.HI.X.SX32 R43, R100, R68, 0x1, P6 ;  /* 0x00000044642b7211 */ /* 0x000fe400030f0eff */
[----:B------:R-:W-:-:S02]  /*c260*/  ISETP.GT.U32.AND P5, PT, R72, R104, PT ;  /* 0x000000684800720c */ /* 0x000fc40003fa4070 */
[----:B------:R-:W-:Y:S01]  /*c270*/  SEL R101, R75, R101, !P1 ;  /* 0x000000654b657207 */ /* 0x000fe20004800000 */
[----:B------:R1:W3:Y:S01]  /*c280*/  @P0 LDG.E.U16 R144, desc[UR20][R4.64] ;  /* 0x0000001404900981 */ /* 0x0002e2000c1e1500 */
[----:B------:R-:W-:Y:S02]  /*c290*/  PRMT R143, RZ, 0x7610, R143 ;  /* 0x00007610ff8f7816 */ /* 0x000fe4000000008f */
[----:B----4-:R-:W-:Y:S01]  /*c2a0*/  ISETP.GE.AND P6, PT, R44, RZ, PT ;  /* 0x000000ff2c00720c */ /* 0x010fe20003fc6270 */
[----:B------:R-:W-:Y:S02]  /*c2b0*/  IMAD R101, R101, UR7, RZ ;  /* 0x0000000765657c24 */ /* 0x000fe4000f8e02ff */
[--C-:B------:R-:W-:Y:S01]  /*c2c0*/  @!P3 IMAD.IADD R102, R102, 0x1, -R72.reuse ;  /* 0x000000016666b824 */ /* 0x100fe200078e0a48 */
[----:B------:R-:W-:Y:S01]  /*c2d0*/  STL [R1+0x208], R8 ;  /* 0x0002080801007387 */ /* 0x000fe20000100800 */
[----:B------:R-:W-:Y:S01]  /*c2e0*/  @!P4 IMAD.IADD R103, R103, 0x1, -R72 ;  /* 0x000000016767c824 */ /* 0x000fe200078e0a48 */
[----:B------:R-:W4:Y:S01]  /*c2f0*/  LDCU UR7, c[0x0][0x3b0] ;  /* 0x00007600ff0777ac */ /* 0x000f220008000800 */
[----:B-1----:R-:W-:-:S02]  /*c300*/  @P0 IMAD.MOV.U32 R4, RZ, RZ, R8 ;  /* 0x000000ffff040224 */ /* 0x002fc400078e0008 */
[----:B------:R-:W-:Y:S01]  /*c310*/  @P0 IMAD.MOV.U32 R5, RZ, RZ, R43 ;  /* 0x000000ffff050224 */ /* 0x000fe200078e002b */
[----:B------:R1:W-:Y:S04]  /*c320*/  STL [R1+0x204], R43 ;  /* 0x0002042b01007387 */ /* 0x0003e80000100800 */
[----:B------:R0:W3:Y:S01]  /*c330*/  @P0 LDG.E.U16 R143, desc[UR20][R4.64] ;  /* 0x00000014048f0981 */ /* 0x0000e2000c1e1500 */
[----:B------:R-:W-:Y:S02]  /*c340*/  @!P5 IMAD.IADD R104, R104, 0x1, -R72 ;  /* 0x000000016868d824 */ /* 0x000fe400078e0a48 */
[----:B------:R-:W-:Y:S01]  /*c350*/  @!P6 IMAD.MOV R102, RZ, RZ, -R102 ;  /* 0x000000ffff66e224 */ /* 0x000fe200078e0a66 */
[----:B-1----:R-:W3:Y:S01]  /*c360*/  LDL R43, [R1+0x8b8] ;  /* 0x0008b800012b7983 */ /* 0x002ee20000100800 */
[----:B0-----:R-:W-:-:S04]  /*c370*/  LEA R4, P4, R101, R69, 0x1 ;  /* 0x0000004565047211 */ /* 0x001fc800078808ff */
[----:B------:R-:W-:Y:S01]  /*c380*/  LEA.HI.X.SX32 R5, R101, R68, 0x1, P4 ;  /* 0x0000004465057211 */ /* 0x000fe200020f0eff */
[----:B------:R0:W-:Y:S01]  /*c390*/  STL [R1+0x248], R4 ;  /* 0x0002480401007387 */ /* 0x0001e20000100800 */
[----:B------:R-:W-:-:S03]  /*c3a0*/  ISETP.GT.U32.AND P6, PT, R72, R104, PT ;  /* 0x000000684800720c */ /* 0x000fc60003fc4070 */
[----:B------:R1:W-:Y:S01]  /*c3b0*/  STL [R1+0x244], R5 ;  /* 0x0002440501007387 */ /* 0x0003e20000100800 */
[----:B------:R-:W-:Y:S02]  /*c3c0*/  SEL R102, R75, R102, !P1 ;  /* 0x000000664b667207 */ /* 0x000fe40004800000 */
[----:B------:R-:W-:-:S03]  /*c3d0*/  PRMT R158, RZ, 0x7610, R158 ;  /* 0x00007610ff9e7816 */ /* 0x000fc6000000009e */
[----:B------:R-:W-:Y:S01]  /*c3e0*/  IMAD R102, R102, UR5, RZ ;  /* 0x0000000566667c24 */ /* 0x000fe2000f8e02ff */
[----:B------:R-:W-:Y:S01]  /*c3f0*/  PRMT R157, RZ, 0x7610, R157 ;  /* 0x00007610ff9d7816 */ /* 0x000fe2000000009d */
[----:B------:R-:W2:Y:S01]  /*c400*/  LDCU UR5, c[0x0][0x3b0] ;  /* 0x00007600ff0577ac */ /* 0x000ea20008000800 */
[----:B------:R0:W3:Y:S01]  /*c410*/  @P0 LDG.E.U16 R158, desc[UR20][R4.64] ;  /* 0x00000014049e0981 */ /* 0x0000e2000c1e1500 */
[----:B------:R-:W-:Y:S01]  /*c420*/  @!P6 IMAD.IADD R104, R104, 0x1, -R72 ;  /* 0x000000016868e824 */ /* 0x000fe200078e0a48 */
[----:B0-----:R-:W-:-:S04]  /*c430*/  LEA R4, P6, R102, R69, 0x1 ;  /* 0x0000004566047211 */ /* 0x001fc800078c08ff */
[----:B-1----:R-:W-:-:S05]  /*c440*/  LEA.HI.X.SX32 R5, R102, R68, 0x1, P6 ;  /* 0x0000004466057211 */ /* 0x002fca00030f0eff */
[----:B------:R0:W3:Y:S01]  /*c450*/  @P0 LDG.E.U16 R157, desc[UR20][R4.64] ;  /* 0x00000014049d0981 */ /* 0x0000e2000c1e1500 */
[----:B--2---:R-:W-:-:S03]  /*c460*/  ISETP.GE.AND P3, PT, R6, RZ, PT ;  /* 0x000000ff0600720c */ /* 0x004fc60003f66270 */
[----:B------:R-:W2:Y:S10]  /*c470*/  LDL R6, [R1+0x894] ;  /* 0x0008940001067983 */ /* 0x000eb40000100800 */
[----:B------:R-:W-:-:S05]  /*c480*/  @!P3 IMAD.MOV R103, RZ, RZ, -R103 ;  /* 0x000000ffff67b224 */ /* 0x000fca00078e0a67 */
[----:B------:R-:W-:-:S05]  /*c490*/  SEL R103, R75, R103, !P1 ;  /* 0x000000674b677207 */ /* 0x000fca0004800000 */
[----:B----4-:R-:W-:Y:S01]  /*c4a0*/  IMAD R103, R103, UR7, RZ ;  /* 0x0000000767677c24 */ /* 0x010fe2000f8e02ff */
[----:B------:R-:W-:Y:S01]  /*c4b0*/  STL [R1+0x288], R4 ;  /* 0x0002880401007387 */ /* 0x000fe20000100800 */
[C---:B------:R-:W-:Y:S01]  /*c4c0*/  ISETP.GT.U32.AND P5, PT, R72.reuse, R105, PT ;  /* 0x000000694800720c */ /* 0x040fe20003fa4070 */
[----:B------:R-:W1:Y:S01]  /*c4d0*/  LDCU UR7, c[0x0][0x3b0] ;  /* 0x00007600ff0777ac */ /* 0x000e620008000800 */
[----:B------:R-:W-:Y:S02]  /*c4e0*/  ISETP.GE.AND P3, PT, R7, RZ, PT ;  /* 0x000000ff0700720c */ /* 0x000fe40003f66270 */
[C---:B------:R-:W-:Y:S01]  /*c4f0*/  LEA R7, P6, R103.reuse, R69, 0x1 ;  /* 0x0000004567077211 */ /* 0x040fe200078c08ff */
[----:B------:R0:W-:Y:S03]  /*c500*/  STL [R1+0x284], R5 ;  /* 0x0002840501007387 */ /* 0x0001e60000100800 */
[----:B------:R-:W-:Y:S01]  /*c510*/  LEA.HI.X.SX32 R8, R103, R68, 0x1, P6 ;  /* 0x0000004467087211 */ /* 0x000fe200030f0eff */
[----:B------:R-:W-:Y:S04]  /*c520*/  STL [R1+0x2c8], R7 ;  /* 0x0002c80701007387 */ /* 0x000fe80000100800 */
[----:B------:R4:W-:Y:S01]  /*c530*/  STL [R1+0x2c4], R8 ;  /* 0x0002c40801007387 */ /* 0x0009e20000100800 */
[----:B0-----:R-:W-:Y:S01]  /*c540*/  @P0 IMAD.MOV.U32 R5, RZ, RZ, R8 ;  /* 0x000000ffff050224 */ /* 0x001fe200078e0008 */
[C---:B------:R-:W-:Y:S01]  /*c550*/  ISETP.GT.U32.AND P4, PT, R72.reuse, R106, PT ;  /* 0x0000006a4800720c */ /* 0x040fe20003f84070 */
[----:B------:R-:W-:Y:S01]  /*c560*/  @!P5 IMAD.IADD R105, R105, 0x1, -R72 ;  /* 0x000000016969d824 */ /* 0x000fe200078e0a48 */
[----:B------:R-:W2:Y:S04]  /*c570*/  LDL R44, [R1+0x884] ;  /* 0x00088400012c7983 */ /* 0x000ea80000100800 */
[----:B----4-:R-:W4:Y:S01]  /*c580*/  LDL R8, [R1+0x864] ;  /* 0x0008640001087983 */ /* 0x010f220000100800 */
[----:B------:R-:W-:Y:S01]  /*c590*/  @!P3 IMAD.MOV R104, RZ, RZ, -R104 ;  /* 0x000000ffff68b224 */ /* 0x000fe200078e0a68 */
[----:B------:R-:W-:-:S05]  /*c5a0*/  ISETP.GT.U32.AND P6, PT, R72, R105, PT ;  /* 0x000000694800720c */ /* 0x000fca0003fc4070 */
[----:B------:R-:W-:Y:S01]  /*c5b0*/  @!P4 IMAD.IADD R106, R106, 0x1, -R72 ;  /* 0x000000016a6ac824 */ /* 0x000fe200078e0a48 */
[C---:B------:R-:W-:Y:S02]  /*c5c0*/  ISETP.GT.U32.AND P4, PT, R72.reuse, R109, PT ;  /* 0x0000006d4800720c */ /* 0x040fe40003f84070 */
[----:B------:R-:W-:Y:S02]  /*c5d0*/  SEL R104, R75, R104, !P1 ;  /* 0x000000684b687207 */ /* 0x000fe40004800000 */
[----:B------:R-:W-:Y:S01]  /*c5e0*/  ISETP.GT.U32.AND P5, PT, R72, R106, PT ;  /* 0x0000006a4800720c */ /* 0x000fe20003fa4070 */
[----:B------:R-:W-:Y:S01]  /*c5f0*/  @P0 IMAD.MOV.U32 R4, RZ, RZ, R7 ;  /* 0x000000ffff040224 */ /* 0x000fe200078e0007 */
[----:B------:R-:W-:Y:S01]  /*c600*/  PRMT R142, RZ, 0x7610, R142 ;  /* 0x00007610ff8e7816 */ /* 0x000fe2000000008e */
[----:B------:R-:W-:Y:S01]  /*c610*/  IMAD R104, R104, UR11, RZ ;  /* 0x0000000b68687c24 */ /* 0x000fe2000f8e02ff */
[----:B------:R-:W4:Y:S01]  /*c620*/  LDL R7, [R1+0x8e0] ;  /* 0x0008e00001077983 */ /* 0x000f220000100800 */
[--C-:B------:R-:W-:Y:S01]  /*c630*/  @!P6 IMAD.IADD R105, R105, 0x1, -R72.reuse ;  /* 0x000000016969e824 */ /* 0x100fe200078e0a48 */
[----:B------:R-:W-:Y:S01]  /*c640*/  PRMT R141, RZ, 0x7610, R141 ;  /* 0x00007610ff8d7816 */ /* 0x000fe2000000008d */
[----:B------:R-:W0:Y:S01]  /*c650*/  LDCU UR11, c[0x0][0x3b0] ;  /* 0x00007600ff0b77ac */ /* 0x000e220008000800 */
[----:B------:R1:W4:Y:S01]  /*c660*/  @P0 LDG.E.U16 R142, desc[UR20][R4.64] ;  /* 0x00000014048e0981 */ /* 0x000322000c1e1500 */
[----:B------:R-:W-:-:S04]  /*c670*/  @!P4 IMAD.IADD R109, R109, 0x1, -R72 ;  /* 0x000000016d6dc824 */ /* 0x000fc800078e0a48 */
[----:B------:R-:W-:Y:S01]  /*c680*/  @!P5 IMAD.IADD R106, R106, 0x1, -R72 ;  /* 0x000000016a6ad824 */ /* 0x000fe200078e0a48 */
[----:B------:R-:W-:Y:S02]  /*c690*/  ISETP.GT.U32.AND P5, PT, R72, R108, PT ;  /* 0x0000006c4800720c */ /* 0x000fe40003fa4070 */
[----:B-1----:R-:W-:-:S04]  /*c6a0*/  LEA R4, P6, R104, R69, 0x1 ;  /* 0x0000004568047211 */ /* 0x002fc800078c08ff */
[----:B------:R-:W-:Y:S01]  /*c6b0*/  LEA.HI.X.SX32 R5, R104, R68, 0x1, P6 ;  /* 0x0000004468057211 */ /* 0x000fe200030f0eff */
[----:B------:R1:W-:Y:S01]  /*c6c0*/  STL [R1+0x300], R4 ;  /* 0x0003000401007387 */ /* 0x0003e20000100800 */
[----:B---3--:R-:W-:-:S03]  /*c6d0*/  ISETP.GE.AND P3, PT, R43, RZ, PT ;  /* 0x000000ff2b00720c */ /* 0x008fc60003f66270 */
[----:B------:R3:W-:Y:S02]  /*c6e0*/  STL [R1+0x2fc], R5 ;  /* 0x0002fc0501007387 */ /* 0x0007e40000100800 */
[----:B------:R-:W-:Y:S01]  /*c6f0*/  @!P5 IMAD.IADD R108, R108, 0x1, -R72 ;  /* 0x000000016c6cd824 */ /* 0x000fe200078e0a48 */
[----:B------:R-:W-:Y:S01]  /*c700*/  ISETP.GT.U32.AND P5, PT, R72, R109, PT ;  /* 0x0000006d4800720c */ /* 0x000fe20003fa4070 */
[----:B------:R1:W4:Y:S06]  /*c710*/  @P0 LDG.E.U16 R141, desc[UR20][R4.64] ;  /* 0x00000014048d0981 */ /* 0x00032c000c1e1500 */
[----:B------:R-:W-:-:S05]  /*c720*/  @!P3 IMAD.MOV R106, RZ, RZ, -R106 ;  /* 0x000000ffff6ab224 */ /* 0x000fca00078e0a6a */
[----:B------:R-:W-:-:S05]  /*c730*/  SEL R106, R75, R106, !P1 ;  /* 0x0000006a4b6a7207 */ /* 0x000fca0004800000 */
[----:B------:R-:W-:Y:S02]  /*c740*/  IMAD R106, R106, UR5, RZ ;  /* 0x000000056a6a7c24 */ /* 0x000fe4000f8e02ff */
[----:B------:R-:W-:Y:S01]  /*c750*/  @!P5 IMAD.IADD R109, R109, 0x1, -R72 ;  /* 0x000000016d6dd824 */ /* 0x000fe200078e0a48 */
[----:B------:R-:W-:Y:S01]  /*c760*/  PRMT R71, RZ, 0x7610, R71 ;  /* 0x00007610ff477816 */ /* 0x000fe20000000047 */
[----:B------:R-:W0:Y:S01]  /*c770*/  LDCU UR5, c[0x0][0x3b0] ;  /* 0x00007600ff0577ac */ /* 0x000e220008000800 */
[----:B------:R-:W-:-:S04]  /*c780*/  LEA R43, P6, R106, R69, 0x1 ;  /* 0x000000456a2b7211 */ /* 0x000fc800078c08ff */
[----:B------:R-:W-:Y:S01]  /*c790*/  LEA.HI.X.SX32 R45, R106, R68, 0x1, P6 ;  /* 0x000000446a2d7211 */ /* 0x000fe200030f0eff */
[----:B-1----:R-:W-:-:S04]  /*c7a0*/  @P0 IMAD.MOV.U32 R4, RZ, RZ, R43 ;  /* 0x000000ffff040224 */ /* 0x002fc800078e002b */
[----:B---3--:R-:W-:-:S05]  /*c7b0*/  @P0 IMAD.MOV.U32 R5, RZ, RZ, R45 ;  /* 0x000000ffff050224 */ /* 0x008fca00078e002d */
[----:B------:R1:W3:Y:S01]  /*c7c0*/  @P0 LDG.E.U16 R71, desc[UR20][R4.64] ;  /* 0x0000001404470981 */ /* 0x0002e2000c1e1500 */
[----:B--2---:R-:W-:-:S03]  /*c7d0*/  ISETP.GE.AND P4, PT, R6, RZ, PT ;  /* 0x000000ff0600720c */ /* 0x004fc60003f86270 */
[----:B------:R-:W2:Y:S10]  /*c7e0*/  LDL R6, [R1+0x8f4] ;  /* 0x0008f40001067983 */ /* 0x000eb40000100800 */
[----:B------:R-:W-:-:S05]  /*c7f0*/  @!P4 IMAD.MOV R105, RZ, RZ, -R105 ;  /* 0x000000ffff69c224 */ /* 0x000fca00078e0a69 */
[----:B------:R-:W-:-:S05]  /*c800*/  SEL R105, R75, R105, !P1 ;  /* 0x000000694b697207 */ /* 0x000fca0004800000 */
[----:B------:R-:W-:Y:S01]  /*c810*/  IMAD R105, R105, UR7, RZ ;  /* 0x0000000769697c24 */ /* 0x000fe2000f8e02ff */
[----:B------:R0:W-:Y:S01]  /*c820*/  STL [R1+0x338], R43 ;  /* 0x0003382b01007387 */ /* 0x0001e20000100800 */
[----:B----4-:R-:W-:Y:S01]  /*c830*/  ISETP.GE.AND P6, PT, R8, RZ, PT ;  /* 0x000000ff0800720c */ /* 0x010fe20003fc6270 */
[----:B------:R-:W4:Y:S02]  /*c840*/  LDCU UR7, c[0x0][0x3b0] ;  /* 0x00007600ff0777ac */ /* 0x000f240008000800 */
[C---:B------:R-:W-:Y:S01]  /*c850*/  LEA R8, P5, R105.reuse, R69, 0x1 ;  /* 0x0000004569087211 */ /* 0x040fe200078a08ff */
[----:B------:R-:W-:Y:S03]  /*c860*/  STL [R1+0x334], R45 ;  /* 0x0003342d01007387 */ /* 0x000fe60000100800 */
[----:B0-----:R-:W-:Y:S01]  /*c870*/  LEA.HI.X.SX32 R43, R105, R68, 0x1, P5 ;  /* 0x00000044692b7211 */ /* 0x001fe200028f0eff */
[----:B------:R-:W-:Y:S04]  /*c880*/  STL [R1+0x370], R8 ;  /* 0x0003700801007387 */ /* 0x000fe80000100800 */
[----:B------:R0:W-:Y:S01]  /*c890*/  STL [R1+0x36c], R43 ;  /* 0x00036c2b01007387 */ /* 0x0001e20000100800 */
[----:B-1----:R-:W-:-:S03]  /*c8a0*/  @P0 IMAD.MOV.U32 R5, RZ, RZ, R43 ;  /* 0x000000ffff050224 */ /* 0x002fc600078e002b */
[----:B0-----:R-:W3:Y:S01]  /*c8b0*/  LDL R43, [R1+0x920] ;  /* 0x00092000012b7983 */ /* 0x001ee20000100800 */
[C---:B------:R-:W-:Y:S02]  /*c8c0*/  ISETP.GT.U32.AND P3, PT, R72.reuse, R107, PT ;  /* 0x0000006b4800720c */ /* 0x040fe40003f64070 */
[----:B------:R-:W-:Y:S02]  /*c8d0*/  ISETP.GT.U32.AND P4, PT, R72, R108, PT ;  /* 0x0000006c4800720c */ /* 0x000fe40003f84070 */
[----:B------:R-:W-:Y:S01]  /*c8e0*/  ISETP.GE.AND P5, PT, R44, RZ, PT ;  /* 0x000000ff2c00720c */ /* 0x000fe20003fa6270 */
[----:B------:R-:W-:Y:S01]  /*c8f0*/  @!P6 IMAD.MOV R109, RZ, RZ, -R109 ;  /* 0x000000ffff6de224 */ /* 0x000fe200078e0a6d */
[----:B------:R-:W3:Y:S07]  /*c900*/  LDL R44, [R1+0x950] ;  /* 0x00095000012c7983 */ /* 0x000eee0000100800 */
[--C-:B------:R-:W-:Y:S01]  /*c910*/  @!P3 IMAD.IADD R107, R107, 0x1, -R72.reuse ;  /* 0x000000016b6bb824 */ /* 0x100fe200078e0a48 */
[----:B------:R-:W-:Y:S01]  /*c920*/  ISETP.GT.U32.AND P3, PT, R72, R110, PT ;  /* 0x0000006e4800720c */ /* 0x000fe20003f64070 */
[----:B------:R-:W-:-:S03]  /*c930*/  @!P4 IMAD.IADD R108, R108, 0x1, -R72 ;  /* 0x000000016c6cc824 */ /* 0x000fc600078e0a48 */
[C---:B------:R-:W-:Y:S01]  /*c940*/  ISETP.GT.U32.AND P4, PT, R72.reuse, R107, PT ;  /* 0x0000006b4800720c */ /* 0x040fe20003f84070 */
[----:B------:R-:W-:Y:S01]  /*c950*/  @!P5 IMAD.MOV R108, RZ, RZ, -R108 ;  /* 0x000000ffff6cd224 */ /* 0x000fe200078e0a6c */
[----:B------:R-:W-:-:S07]  /*c960*/  ISETP.GT.U32.AND P5, PT, R72, R112, PT ;  /* 0x000000704800720c */ /* 0x000fce0003fa4070 */
[--C-:B------:R-:W-:Y:S01]  /*c970*/  @!P3 IMAD.IADD R110, R110, 0x1, -R72.reuse ;  /* 0x000000016e6eb824 */ /* 0x100fe200078e0a48 */
[----:B------:R-:W-:Y:S02]  /*c980*/  ISETP.GE.AND P3, PT, R7, RZ, PT ;  /* 0x000000ff0700720c */ /* 0x000fe40003f66270 */
[----:B------:R-:W-:Y:S01]  /*c990*/  SEL R109, R75, R109, !P1 ;  /* 0x0000006d4b6d7207 */ /* 0x000fe20004800000 */
[----:B------:R-:W-:Y:S01]  /*c9a0*/  @!P4 IMAD.IADD R107, R107, 0x1, -R72 ;  /* 0x000000016b6bc824 */ /* 0x000fe200078e0a48 */
[----:B------:R-:W-:Y:S02]  /*c9b0*/  ISETP.GT.U32.AND P6, PT, R72, R110, PT ;  /* 0x0000006e4800720c */ /* 0x000fe40003fc4070 */
[----:B------:R-:W-:Y:S01]  /*c9c0*/  SEL R108, R75, R108, !P1 ;  /* 0x0000006c4b6c7207 */ /* 0x000fe20004800000 */
[----:B------:R-:W-:Y:S01]  /*c9d0*/  IMAD R109, R109, UR4, RZ ;  /* 0x000000046d6d7c24 */ /* 0x000fe2000f8e02ff */
[----:B------:R-:W-:Y:S01]  /*c9e0*/  PRMT R70, RZ, 0x7610, R70 ;  /* 0x00007610ff467816 */ /* 0x000fe20000000046 */
[----:B------:R-:W-:Y:S01]  /*c9f0*/  @!P5 IMAD.IADD R112, R112, 0x1, -R72 ;  /* 0x000000017070d824 */ /* 0x000fe200078e0a48 */
[----:B------:R-:W-:Y:S01]  /*ca00*/  PRMT R3, RZ, 0x7610, R3 ;  /* 0x00007610ff037816 */ /* 0x000fe20000000003 */
[----:B------:R-:W-:Y:S01]  /*ca10*/  @P0 IMAD.MOV.U32 R4, RZ, RZ, R8 ;  /* 0x000000ffff040224 */ /* 0x000fe200078e0008 */
[----:B------:R-:W3:Y:S01]  /*ca20*/  LDL R7, [R1+0x9b0] ;  /* 0x0009b00001077983 */ /* 0x000ee20000100800 */
[----:B------:R-:W-:Y:S01]  /*ca30*/  @!P3 IMAD.MOV R107, RZ, RZ, -R107 ;  /* 0x000000ffff6bb224 */ /* 0x000fe200078e0a6b */
[----:B------:R-:W-:-:S03]  /*ca40*/  ISETP.GT.U32.AND P3, PT, R72, R111, PT ;  /* 0x0000006f4800720c */ /* 0x000fc60003f64070 */
[--C-:B------:R-:W-:Y:S01]  /*ca50*/  @!P6 IMAD.IADD R110, R110, 0x1, -R72.reuse ;  /* 0x000000016e6ee824 */ /* 0x100fe200078e0a48 */
[----:B------:R-:W-:Y:S01]  /*ca60*/  LEA R146, P6, R109, R69, 0x1 ;  /* 0x000000456d927211 */ /* 0x000fe200078c08ff */
[----:B------:R-:W-:Y:S01]  /*ca70*/  IMAD R108, R108, UR4, RZ ;  /* 0x000000046c6c7c24 */ /* 0x000fe2000f8e02ff */
[----:B------:R-:W-:Y:S01]  /*ca80*/  SEL R107, R75, R107, !P1 ;  /* 0x0000006b4b6b7207 */ /* 0x000fe20004800000 */
[----:B------:R0:W3:Y:S01]  /*ca90*/  @P0 LDG.E.U16 R70, desc[UR20][R4.64] ;  /* 0x0000001404460981 */ /* 0x0000e2000c1e1500 */
[----:B------:R-:W-:Y:S02]  /*caa0*/  LEA.HI.X.SX32 R145, R109, R68, 0x1, P6 ;  /* 0x000000446d917211 */ /* 0x000fe400030f0eff */
[----:B------:R-:W-:Y:S01]  /*cab0*/  ISETP.GT.U32.AND P6, PT, R72, R112, PT ;  /* 0x000000704800720c */ /* 0x000fe20003fc4070 */
[----:B------:R-:W-:Y:S01]  /*cac0*/  IMAD R107, R107, UR5, RZ ;  /* 0x000000056b6b7c24 */ /* 0x000fe2000f8e02ff */
[C---:B------:R-:W-:Y:S01]  /*cad0*/  LEA R162, P5, R108.reuse, R69, 0x1 ;  /* 0x000000456ca27211 */ /* 0x040fe200078a08ff */
[----:B------:R-:W-:Y:S01]  /*cae0*/  @!P3 IMAD.IADD R111, R111, 0x1, -R72 ;  /* 0x000000016f6fb824 */ /* 0x000fe200078e0a48 */
[----:B------:R-:W-:Y:S01]  /*caf0*/  PRMT R2, RZ, 0x7610, R2 ;  /* 0x00007610ff027816 */ /* 0x000fe20000000002 */
[----:B------:R-:W3:Y:S01]  /*cb00*/  LDL R8, [R1+0x984] ;  /* 0x0009840001087983 */ /* 0x000ee20000100800 */
[----:B------:R-:W-:Y:S01]  /*cb10*/  LEA.HI.X.SX32 R161, R108, R68, 0x1, P5 ;  /* 0x000000446ca17211 */ /* 0x000fe200028f0eff */
[----:B0-----:R-:W-:-:S02]  /*cb20*/  @P0 IMAD.MOV.U32 R4, RZ, RZ, R146 ;  /* 0x000000ffff040224 */ /* 0x001fc400078e0092 */
[----:B------:R-:W-:Y:S01]  /*cb30*/  @P0 IMAD.MOV.U32 R5, RZ, RZ, R145 ;  /* 0x000000ffff050224 */ /* 0x000fe200078e0091 */
[C---:B------:R-:W-:Y:S01]  /*cb40*/  LEA R45, P3, R107.reuse, R69, 0x1 ;  /* 0x000000456b2d7211 */ /* 0x040fe200078608ff */
[----:B------:R-:W0:Y:S03]  /*cb50*/  LDCU UR5, c[0x0][0x3b0] ;  /* 0x00007600ff0577ac */ /* 0x000e260008000800 */
[----:B------:R1:W3:Y:S01]  /*cb60*/  @P0 LDG.E.U16 R3, desc[UR20][R4.64] ;  /* 0x0000001404030981 */ /* 0x0002e2000c1e1500 */
[----:B------:R-:W-:Y:S01]  /*cb70*/  LEA.HI.X.SX32 R147, R107, R68, 0x1, P3 ;  /* 0x000000446b937211 */ /* 0x000fe200018f0eff */
[----:B------:R-:W-:Y:S01]  /*cb80*/  @!P6 IMAD.IADD R112, R112, 0x1, -R72 ;  /* 0x000000017070e824 */ /* 0x000fe200078e0a48 */
[----:B------:R-:W-:Y:S01]  /*cb90*/  PRMT R108, RZ, 0x7610, R108 ;  /* 0x00007610ff6c7816 */ /* 0x000fe2000000006c */
[----:B-1----:R-:W-:Y:S02]  /*cba0*/  @P0 IMAD.MOV.U32 R4, RZ, RZ, R162 ;  /* 0x000000ffff040224 */ /* 0x002fe400078e00a2 */
[----:B------:R-:W-:Y:S01]  /*cbb0*/  @P0 IMAD.MOV.U32 R5, RZ, RZ, R161 ;  /* 0x000000ffff050224 */ /* 0x000fe200078e00a1 */
[----:B------:R-:W-:Y:S04]  /*cbc0*/  STL [R1+0x30], R45 ;  /* 0x0000302d01007387 */ /* 0x000fe80000100800 */
[----:B------:R1:W3:Y:S02]  /*cbd0*/  @P0 LDG.E.U16 R2, desc[UR20][R4.64] ;  /* 0x0000001404020981 */ /* 0x0002e4000c1e1500 */
[----:B-1----:R-:W-:-:S02]  /*cbe0*/  @P0 IMAD.MOV.U32 R4, RZ, RZ, R45 ;  /* 0x000000ffff040224 */ /* 0x002fc400078e002d */
[----:B------:R-:W-:-:S05]  /*cbf0*/  @P0 IMAD.MOV.U32 R5, RZ, RZ, R147 ;  /* 0x000000ffff050224 */ /* 0x000fca00078e0093 */
[----:B------:R1:W3:Y:S01]  /*cc00*/  @P0 LDG.E.U16 R108, desc[UR20][R4.64] ;  /* 0x00000014046c0981 */ /* 0x0002e2000c1e1500 */
[----:B--2---:R-:W-:-:S13]  /*cc10*/  ISETP.GE.AND P4, PT, R6, RZ, PT ;  /* 0x000000ff0600720c */ /* 0x004fda0003f86270 */
[----:B------:R-:W-:-:S05]  /*cc20*/  @!P4 IMAD.MOV R110, RZ, RZ, -R110 ;  /* 0x000000ffff6ec224 */ /* 0x000fca00078e0a6e */
[----:B------:R-:W-:-:S05]  /*cc30*/  SEL R110, R75, R110, !P1 ;  /* 0x0000006e4b6e7207 */ /* 0x000fca0004800000 */
[----:B----4-:R-:W-:Y:S01]  /*cc40*/  IMAD R110, R110, UR7, RZ ;  /* 0x000000076e6e7c24 */ /* 0x010fe2000f8e02ff */
[----:B---3--:R-:W-:Y:S01]  /*cc50*/  ISETP.GE.AND P3, PT, R43, RZ, PT ;  /* 0x000000ff2b00720c */ /* 0x008fe20003f66270 */
[----:B------:R-:W2:Y:S03]  /*cc60*/  LDCU UR7, c[0x0][0x3b0] ;  /* 0x00007600ff0777ac */ /* 0x000ea60008000800 */
[----:B------:R-:W-:-:S04]  /*cc70*/  LEA R6, P6, R110, R69, 0x1 ;  /* 0x000000456e067211 */ /* 0x000fc800078c08ff */
[----:B------:R-:W-:Y:S01]  /*cc80*/  LEA.HI.X.SX32 R43, R110, R68, 0x1, P6 ;  /* 0x000000446e2b7211 */ /* 0x000fe200030f0eff */
[----:B------:R3:W-:Y:S01]  /*cc90*/  STL [R1+0x70], R6 ;  /* 0x0000700601007387 */ /* 0x0007e20000100800 */
[----:B-1----:R-:W-:-:S03]  /*cca0*/  @P0 IMAD.MOV.U32 R4, RZ, RZ, R6 ;  /* 0x000000ffff040224 */ /* 0x002fc600078e0006 */
[----:B------:R-:W-:Y:S04]  /*ccb0*/  STL [R1+0x2c], R147 ;  /* 0x00002c9301007387 */ /* 0x000fe80000100800 */
[----:B------:R-:W-:Y:S04]  /*ccc0*/  STL [R1+0x6c], R43 ;  /* 0x00006c2b01007387 */ /* 0x000fe80000100800 */
[----:B---3--:R-:W3:Y:S01]  /*ccd0*/  LDL R6, [R1+0x9e0] ;  /* 0x0009e00001067983 */ /* 0x008ee20000100800 */
[C---:B------:R-:W-:Y:S02]  /*cce0*/  ISETP.GT.U32.AND P4, PT, R72.reuse, R113, PT ;  /* 0x000000714800720c */ /* 0x040fe40003f84070 */
[----:B------:R-:W-:-:S02]  /*ccf0*/  ISETP.GT.U32.AND P5, PT, R72, R115, PT ;  /* 0x000000734800720c */ /* 0x000fc40003fa4070 */
[----:B------:R-:W-:-:S09]  /*cd00*/  ISETP.GE.AND P6, PT, R44, RZ, PT ;  /* 0x000000ff2c00720c */ /* 0x000fd20003fc6270 */
[--C-:B------:R-:W-:Y:S01]  /*cd10*/  @!P4 IMAD.IADD R113, R113, 0x1, -R72.reuse ;  /* 0x000000017171c824 */ /* 0x100fe200078e0a48 */
[----:B------:R-:W-:Y:S01]  /*cd20*/  ISETP.GT.U32.AND P4, PT, R72, R111, PT ;  /* 0x0000006f4800720c */ /* 0x000fe20003f84070 */
[----:B------:R-:W-:-:S03]  /*cd30*/  @!P5 IMAD.IADD R115, R115, 0x1, -R72 ;  /* 0x000000017373d824 */ /* 0x000fc600078e0a48 */
[C---:B------:R-:W-:Y:S01]  /*cd40*/  ISETP.GT.U32.AND P5, PT, R72.reuse, R113, PT ;  /* 0x000000714800720c */ /* 0x040fe20003fa4070 */
[----:B------:R-:W-:Y:S01]  /*cd50*/  @!P3 IMAD.MOV R112, RZ, RZ, -R112 ;  /* 0x000000ffff70b224 */ /* 0x000fe200078e0a70 */
[----:B------:R-:W-:-:S07]  /*cd60*/  ISETP.GT.U32.AND P3, PT, R72, R114, PT ;  /* 0x000000724800720c */ /* 0x000fce0003f64070 */
[----:B------:R-:W-:Y:S01]  /*cd70*/  @!P4 IMAD.IADD R111, R111, 0x1, -R72 ;  /* 0x000000016f6fc824 */ /* 0x000fe200078e0a48 */
[----:B------:R-:W-:-:S03]  /*cd80*/  ISETP.GT.U32.AND P4, PT, R72, R115, PT ;  /* 0x000000734800720c */ /* 0x000fc60003f84070 */
[----:B------:R-:W-:Y:S01]  /*cd90*/  @!P6 IMAD.MOV R111, RZ, RZ, -R111 ;  /* 0x000000ffff6fe224 */ /* 0x000fe200078e0a6f */
[C---:B------:R-:W-:Y:S01]  /*cda0*/  SEL R112, R75.reuse, R112, !P1 ;  /* 0x000000704b707207 */ /* 0x040fe20004800000 */
[----:B------:R-:W-:Y:S01]  /*cdb0*/  @P0 IMAD.MOV.U32 R5, RZ, RZ, R43 ;  /* 0x000000ffff050224 */ /* 0x000fe200078e002b */
[----:B------:R-:W-:Y:S02]  /*cdc0*/  PRMT R107, RZ, 0x7610, R107 ;  /* 0x00007610ff6b7816 */ /* 0x000fe4000000006b */
[----:B------:R-:W-:Y:S01]  /*cdd0*/  SEL R111, R75, R111, !P1 ;  /* 0x0000006f4b6f7207 */ /* 0x000fe20004800000 */
[----:B------:R-:W-:Y:S02]  /*cde0*/  IMAD R112, R112, UR11, RZ ;  /* 0x0000000b70707c24 */ /* 0x000fe4000f8e02ff */
[--C-:B------:R-:W-:Y:S01]  /*cdf0*/  @!P5 IMAD.IADD R113, R113, 0x1, -R72.reuse ;  /* 0x000000017171d824 */ /* 0x100fe200078e0a48 */
[----:B------:R-:W-:Y:S01]  /*ce00*/  ISETP.GE.AND P5, PT, R7, RZ, PT ;  /* 0x000000ff0700720c */ /* 0x000fe20003fa6270 */
[----:B0-----:R-:W-:Y:S01]  /*ce10*/  IMAD R111, R111, UR5, RZ ;  /* 0x000000056f6f7c24 */ /* 0x001fe2000f8e02ff */
[----:B------:R0:W4:Y:S01]  /*ce20*/  @P0 LDG.E.U16 R107, desc[UR20][R4.64] ;  /* 0x00000014046b0981 */ /* 0x000122000c1e1500 */
[----:B------:R-:W-:-:S02]  /*ce30*/  @!P4 IMAD.IADD R115, R115, 0x1, -R72 ;  /* 0x000000017373c824 */ /* 0x000fc400078e0a48 */
[----:B------:R-:W-:Y:S01]  /*ce40*/  @!P3 IMAD.IADD R114, R114, 0x1, -R72 ;  /* 0x000000017272b824 */ /* 0x000fe200078e0a48 */
[CC--:B------:R-:W-:Y:S01]  /*ce50*/  LEA R7, P3, R111.reuse, R69.reuse, 0x1 ;  /* 0x000000456f077211 */ /* 0x0c0fe200078608ff */
[----:B------:R-:W1:Y:S01]  /*ce60*/  LDCU UR5, c[0x0][0x3b0] ;  /* 0x00007600ff0577ac */ /* 0x000e620008000800 */
[----:B------:R-:W-:Y:S02]  /*ce70*/  ISETP.GE.AND P6, PT, R8, RZ, PT ;  /* 0x000000ff0800720c */ /* 0x000fe40003fc6270 */
[----:B------:R-:W-:Y:S01]  /*ce80*/  PRMT R106, RZ, 0x7610, R106 ;  /* 0x00007610ff6a7816 */ /* 0x000fe2000000006a */
[----:B------:R-:W1:Y:S01]  /*ce90*/  LDCU UR11, c[0x0][0x3b0] ;  /* 0x00007600ff0b77ac */ /* 0x000e620008000800 */
[C---:B0-----:R-:W-:Y:S02]  /*cea0*/  LEA R4, P4, R112.reuse, R69, 0x1 ;  /* 0x0000004570047211 */ /* 0x041fe400078808ff */
[-C--:B------:R-:W-:Y:S02]  /*ceb0*/  LEA.HI.X.SX32 R8, R111, R68.reuse, 0x1, P3 ;  /* 0x000000446f087211 */ /* 0x080fe400018f0eff */
[----:B------:R-:W-:Y:S01]  /*cec0*/  LEA.HI.X.SX32 R5, R112, R68, 0x1, P4 ;  /* 0x0000004470057211 */ /* 0x000fe200020f0eff */
[----:B------:R-:W-:Y:S01]  /*ced0*/  STL [R1+0xb0], R4 ;  /* 0x0000b00401007387 */ /* 0x000fe20000100800 */
[----:B------:R-:W-:-:S03]  /*cee0*/  @!P5 IMAD.MOV R115, RZ, RZ, -R115 ;  /* 0x000000ffff73d224 */ /* 0x000fc600078e0a73 */
[----:B------:R-:W-:Y:S04]  /*cef0*/  STL [R1+0xf0], R7 ;  /* 0x0000f00701007387 */ /* 0x000fe80000100800 */
[----:B------:R0:W-:Y:S04]  /*cf00*/  STL [R1+0xac], R5 ;  /* 0x0000ac0501007387 */ /* 0x0001e80000100800 */
[----:B------:R0:W-:Y:S01]  /*cf10*/  STL [R1+0xec], R8 ;  /* 0x0000ec0801007387 */ /* 0x0001e20000100800 */
[C---:B------:R-:W-:Y:S01]  /*cf20*/  ISETP.GT.U32.AND P4, PT, R72.reuse, R114, PT ;  /* 0x000000724800720c */ /* 0x040fe20003f84070 */
[----:B------:R-:W-:Y:S01]  /*cf30*/  @!P6 IMAD.MOV R113, RZ, RZ, -R113 ;  /* 0x000000ffff71e224 */ /* 0x000fe200078e0a71 */
[----:B------:R-:W-:Y:S01]  /*cf40*/  ISETP.GT.U32.AND P3, PT, R72, R117, PT ;  /* 0x000000754800720c */ /* 0x000fe20003f64070 */
[----:B------:R0:W4:Y:S01]  /*cf50*/  @P0 LDG.E.U16 R106, desc[UR20][R4.64] ;  /* 0x00000014046a0981 */ /* 0x000122000c1e1500 */
[----:B---3--:R-:W-:-:S03]  /*cf60*/  ISETP.GE.AND P5, PT, R6, RZ, PT ;  /* 0x000000ff0600720c */ /* 0x008fc60003fa6270 */
[----:B------:R-:W3:Y:S01]  /*cf70*/  LDL R6, [R1+0x9dc] ;  /* 0x0009dc0001067983 */ /* 0x000ee20000100800 */
[----:B0-----:R-:W-:-:S03]  /*cf80*/  @P0 IMAD.MOV.U32 R5, RZ, RZ, R8 ;  /* 0x000000ffff050224 */ /* 0x001fc600078e0008 */
[----:B------:R-:W4:Y:S01]  /*cf90*/  LDL R8, [R1+0xa14] ;  /* 0x000a140001087983 */ /* 0x000f220000100800 */
[----:B------:R-:W-:Y:S02]  /*cfa0*/  ISETP.GT.U32.AND P6, PT, R72, R118, PT ;  /* 0x000000764800720c */ /* 0x000fe40003fc4070 */
[C---:B------:R-:W-:Y:S02]  /*cfb0*/  SEL R113, R75.reuse, R113, !P1 ;  /* 0x000000714b717207 */ /* 0x040fe40004800000 */
[----:B------:R-:W-:Y:S01]  /*cfc0*/  SEL R115, R75, R115, !P1 ;  /* 0x000000734b737207 */ /* 0x000fe20004800000 */
[----:B------:R-:W-:Y:S01]  /*cfd0*/  @P0 IMAD.MOV.U32 R4, RZ, RZ, R7 ;  /* 0x000000ffff040224 */ /* 0x000fe200078e0007 */
[----:B------:R-:W-:Y:S01]  /*cfe0*/  PRMT R105, RZ, 0x7610, R105 ;  /* 0x00007610ff697816 */ /* 0x000fe20000000069 */
[----:B--2---:R-:W-:Y:S01]  /*cff0*/  IMAD R113, R113, UR7, RZ ;  /* 0x0000000771717c24 */ /* 0x004fe2000f8e02ff */
[----:B------:R-:W-:Y:S01]  /*d000*/  PRMT R104, RZ, 0x7610, R104 ;  /* 0x00007610ff687816 */ /* 0x000fe20000000068 */
[--C-:B------:R-:W-:Y:S01]  /*d010*/  @!P4 IMAD.IADD R114, R114, 0x1, -R72.reuse ;  /* 0x000000017272c824 */ /* 0x100fe200078e0a48 */
[----:B------:R-:W2:Y:S01]  /*d020*/  LDL R7, [R1+0x9a0] ;  /* 0x0009a00001077983 */ /* 0x000ea20000100800 */
[----:B------:R-:W-:Y:S01]  /*d030*/  IMAD R115, R115, UR12, RZ ;  /* 0x0000000c73737c24 */ /* 0x000fe2000f8e02ff */
[----:B------:R-:W-:Y:S01]  /*d040*/  PRMT R103, RZ, 0x7610, R103 ;  /* 0x00007610ff677816 */ /* 0x000fe20000000067 */
[----:B------:R-:W-:Y:S01]  /*d050*/  @!P3 IMAD.IADD R117, R117, 0x1, -R72 ;  /* 0x000000017575b824 */ /* 0x000fe200078e0a48 */
[----:B------:R0:W2:Y:S01]  /*d060*/  @P0 LDG.E.U16 R105, desc[UR20][R4.64] ;  /* 0x0000001404690981 */ /* 0x0000a2000c1e1500 */
[----:B------:R-:W-:Y:S01]  /*d070*/  @!P5 IMAD.MOV R114, RZ, RZ, -R114 ;  /* 0x000000ffff72d224 */ /* 0x000fe200078e0a72 */
[----:B------:R-:W-:Y:S01]  /*d080*/  LEA R43, P5, R115, R69, 0x1 ;  /* 0x00000045732b7211 */ /* 0x000fe200078a08ff */
[----:B------:R-:W-:Y:S01]  /*d090*/  @!P6 IMAD.IADD R118, R118, 0x1, -R72 ;  /* 0x000000017676e824 */ /* 0x000fe200078e0a48 */
[----:B------:R-:W-:Y:S01]  /*d0a0*/  ISETP.GT.U32.AND P6, PT, R72, R117, PT ;  /* 0x000000754800720c */ /* 0x000fe20003fc4070 */
[----:B------:R-:W2:Y:S01]  /*d0b0*/  LDCU UR7, c[0x0][0x3b0] ;  /* 0x00007600ff0777ac */ /* 0x000ea20008000800 */
[----:B------:R-:W-:-:S02]  /*d0c0*/  PRMT R102, RZ, 0x7610, R102 ;  /* 0x00007610ff667816 */ /* 0x000fc40000000066 */
[----:B------:R-:W-:Y:S01]  /*d0d0*/  PRMT R101, RZ, 0x7610, R101 ;  /* 0x00007610ff657816 */ /* 0x000fe20000000065 */
[----:B------:R-:W2:Y:S01]  /*d0e0*/  LDCU UR12, c[0x0][0x3b0] ;  /* 0x00007600ff0c77ac */ /* 0x000ea20008000800 */
[----:B0-----:R-:W-:Y:S02]  /*d0f0*/  LEA R4, P4, R113, R69, 0x1 ;  /* 0x0000004571047211 */ /* 0x001fe400078808ff */
[-C--:B------:R-:W-:Y:S02]  /*d100*/  LEA.HI.X.SX32 R44, R115, R68.reuse, 0x1, P5 ;  /* 0x00000044732c7211 */ /* 0x080fe400028f0eff */
[----:B------:R-:W-:Y:S01]  /*d110*/  LEA.HI.X.SX32 R5, R113, R68, 0x1, P4 ;  /* 0x0000004471057211 */ /* 0x000fe200020f0eff */
[----:B------:R0:W-:Y:S01]  /*d120*/  STL [R1+0x150], R4 ;  /* 0x0001500401007387 */ /* 0x0001e20000100800 */
[----:B------:R-:W-:Y:S02]  /*d130*/  SEL R114, R75, R114, !P1 ;  /* 0x000000724b727207 */ /* 0x000fe40004800000 */
[----:B------:R-:W-:Y:S01]  /*d140*/  ISETP.GT.U32.AND P4, PT, R72, R116, PT ;  /* 0x000000744800720c */ /* 0x000fe20003f84070 */
[----:B------:R-:W-:Y:S02]  /*d150*/  STL [R1+0x190], R43 ;  /* 0x0001902b01007387 */ /* 0x000fe40000100800 */
[----:B-1----:R-:W-:Y:S01]  /*d160*/  IMAD R114, R114, UR5, RZ ;  /* 0x0000000572727c24 */ /* 0x002fe2000f8e02ff */
[----:B------:R-:W-:Y:S01]  /*d170*/  ISETP.GT.U32.AND P3, PT, R72, R118, PT ;  /* 0x000000764800720c */ /* 0x000fe20003f64070 */
[----:B------:R1:W-:Y:S01]  /*d180*/  STL [R1+0x14c], R5 ;  /* 0x00014c0501007387 */ /* 0x0003e20000100800 */
[----:B------:R-:W-:Y:S01]  /*d190*/  @!P6 IMAD.IADD R117, R117, 0x1, -R72 ;  /* 0x000000017575e824 */ /* 0x000fe200078e0a48 */
[----:B------:R-:W2:Y:S02]  /*d1a0*/  LDCU UR5, c[0x0][0x3b0] ;  /* 0x00007600ff0577ac */ /* 0x000ea40008000800 */
[----:B------:R0:W2:Y:S02]  /*d1b0*/  @P0 LDG.E.U16 R104, desc[UR20][R4.64] ;  /* 0x0000001404680981 */ /* 0x0000a4000c1e1500 */
[----:B0-----:R-:W-:-:S02]  /*d1c0*/  @P0 IMAD.MOV.U32 R4, RZ, RZ, R43 ;  /* 0x000000ffff040224 */ /* 0x001fc400078e002b */
[----:B-1----:R-:W-:-:S05]  /*d1d0*/  @P0 IMAD.MOV.U32 R5, RZ, RZ, R44 ;  /* 0x000000ffff050224 */ /* 0x002fca00078e002c */
[----:B------:R0:W2:Y:S01]  /*d1e0*/  @P0 LDG.E.U16 R103, desc[UR20][R4.64] ;  /* 0x0000001404670981 */ /* 0x0000a2000c1e1500 */
[----:B------:R-:W-:-:S03]  /*d1f0*/  @!P4 IMAD.IADD R116, R116, 0x1, -R72 ;  /* 0x000000017474c824 */ /* 0x000fc600078e0a48 */
[----:B------:R-:W-:Y:S01]  /*d200*/  STL [R1+0x18c], R44 ;  /* 0x00018c2c01007387 */ /* 0x000fe20000100800 */
[----:B0-----:R-:W-:-:S05]  /*d210*/  LEA R4, P6, R114, R69, 0x1 ;  /* 0x0000004572047211 */ /* 0x001fca00078c08ff */
[----:B------:R0:W-:Y:S01]  /*d220*/  STL [R1+0x1d0], R4 ;  /* 0x0001d00401007387 */ /* 0x0001e20000100800 */
[----:B---3--:R-:W-:-:S03]  /*d230*/  ISETP.GE.AND P4, PT, R6, RZ, PT ;  /* 0x000000ff0600720c */ /* 0x008fc60003f86270 */
[----:B------:R-:W3:Y:S01]  /*d240*/  LDL R6, [R1+0x95c] ;  /* 0x00095c0001067983 */ /* 0x000ee20000100800 */
[--C-:B------:R-:W-:Y:S01]  /*d250*/  @!P3 IMAD.IADD R118, R118, 0x1, -R72.reuse ;  /* 0x000000017676b824 */ /* 0x100fe200078e0a48 */
[----:B------:R-:W-:Y:S02]  /*d260*/  ISETP.GT.U32.AND P3, PT, R72, R120, PT ;  /* 0x000000784800720c */ /* 0x000fe40003f64070 */
[----:B----4-:R-:W-:Y:S02]  /*d270*/  ISETP.GE.AND P5, PT, R8, RZ, PT ;  /* 0x000000ff0800720c */ /* 0x010fe40003fa6270 */
[----:B------:R-:W-:Y:S02]  /*d280*/  LEA.HI.X.SX32 R5, R114, R68, 0x1, P6 ;  /* 0x0000004472057211 */ /* 0x000fe400030f0eff */
[----:B------:R-:W-:Y:S02]  /*d290*/  ISETP.GT.U32.AND P6, PT, R72, R116, PT ;  /* 0x000000744800720c */ /* 0x000fe40003fc4070 */
[----:B------:R-:W-:Y:S01]  /*d2a0*/  @!P4 IMAD.MOV R117, RZ, RZ, -R117 ;  /* 0x000000ffff75c224 */ /* 0x000fe200078e0a75 */
[----:B------:R0:W4:Y:S04]  /*d2b0*/  @P0 LDG.E.U16 R102, desc[UR20][R4.64] ;  /* 0x0000001404660981 */ /* 0x000128000c1e1500 */
[----:B------:R-:W-:-:S02]  /*d2c0*/  @!P3 IMAD.IADD R120, R120, 0x1, -R72 ;  /* 0x000000017878b824 */ /* 0x000fc400078e0a48 */
[----:B------:R-:W-:-:S03]  /*d2d0*/  @!P5 IMAD.MOV R118, RZ, RZ, -R118 ;  /* 0x000000ffff76d224 */ /* 0x000fc600078e0a76 */
[----:B------:R-:W-:Y:S02]  /*d2e0*/  ISETP.GT.U32.AND P3, PT, R72, R120, PT ;  /* 0x000000784800720c */ /* 0x000fe40003f64070 */
[C---:B------:R-:W-:Y:S02]  /*d2f0*/  SEL R118, R75.reuse, R118, !P1 ;  /* 0x000000764b767207 */ /* 0x040fe40004800000 */
[----:B------:R-:W-:Y:S02]  /*d300*/  SEL R117, R75, R117, !P1 ;  /* 0x000000754b757207 */ /* 0x000fe40004800000 */
[----:B--2---:R-:W-:Y:S01]  /*d310*/  ISETP.GE.AND P5, PT, R7, RZ, PT ;  /* 0x000000ff0700720c */ /* 0x004fe20003fa6270 */
[----:B------:R-:W-:Y:S02]  /*d320*/  IMAD R118, R118, UR5, RZ ;  /* 0x0000000576767c24 */ /* 0x000fe4000f8e02ff */
[--C-:B------:R-:W-:Y:S01]  /*d330*/  @!P6 IMAD.IADD R116, R116, 0x1, -R72.reuse ;  /* 0x000000017474e824 */ /* 0x100fe200078e0a48 */
[----:B------:R1:W-:Y:S01]  /*d340*/  STL [R1+0x1cc], R5 ;  /* 0x0001cc0501007387 */ /* 0x0003e20000100800 */
[----:B------:R-:W-:Y:S01]  /*d350*/  IMAD R117, R117, UR7, RZ ;  /* 0x0000000775757c24 */ /* 0x000fe2000f8e02ff */
[----:B0-----:R-:W-:Y:S01]  /*d360*/  LEA R4, P6, R118, R69, 0x1 ;  /* 0x0000004576047211 */ /* 0x001fe200078c08ff */
[----:B------:R-:W-:Y:S01]  /*d370*/  @!P3 IMAD.IADD R120, R120, 0x1, -R72 ;  /* 0x000000017878b824 */ /* 0x000fe200078e0a48 */
[----:B------:R-:W2:Y:S01]  /*d380*/  LDL R43, [R1+0x914] ;  /* 0x00091400012b7983 */ /* 0x000ea20000100800 */
[----:B------:R-:W-:Y:S01]  /*d390*/  ISETP.GT.U32.AND P4, PT, R72, R123, PT ;  /* 0x0000007b4800720c */ /* 0x000fe20003f84070 */
[----:B------:R-:W0:Y:S01]  /*d3a0*/  LDCU UR5, c[0x0][0x3b0] ;  /* 0x00007600ff0577ac */ /* 0x000e220008000800 */
[----:B------:R-:W-:-:S02]  /*d3b0*/  LEA R7, P3, R117, R69, 0x1 ;  /* 0x0000004575077211 */ /* 0x000fc400078608ff */
[----:B-1----:R-:W-:Y:S01]  /*d3c0*/  LEA.HI.X.SX32 R5, R118, R68, 0x1, P6 ;  /* 0x0000004476057211 */ /* 0x002fe200030f0eff */
[----:B------:R1:W-:Y:S01]  /*d3d0*/  STL [R1+0x210], R4 ;  /* 0x0002100401007387 */ /* 0x0003e20000100800 */
[----:B------:R-:W-:Y:S01]  /*d3e0*/  @!P5 IMAD.MOV R116, RZ, RZ, -R116 ;  /* 0x000000ffff74d224 */ /* 0x000fe200078e0a74 */
[----:B------:R-:W-:Y:S01]  /*d3f0*/  PRMT R100, RZ, 0x7610, R100 ;  /* 0x00007610ff647816 */ /* 0x000fe20000000064 */
[----:B------:R-:W0:Y:S01]  /*d400*/  LDCU UR7, c[0x0][0x3b0] ;  /* 0x00007600ff0777ac */ /* 0x000e220008000800 */
[----:B------:R-:W-:Y:S04]  /*d410*/  STL [R1+0x250], R7 ;  /* 0x0002500701007387 */ /* 0x000fe80000100800 */
[----:B------:R0:W-:Y:S01]  /*d420*/  STL [R1+0x20c], R5 ;  /* 0x00020c0501007387 */ /* 0x0001e20000100800 */
[----:B------:R-:W-:Y:S01]  /*d430*/  SEL R116, R75, R116, !P1 ;  /* 0x000000744b747207 */ /* 0x000fe20004800000 */
[----:B------:R-:W-:Y:S01]  /*d440*/  @!P4 IMAD.IADD R123, R123, 0x1, -R72 ;  /* 0x000000017b7bc824 */ /* 0x000fe200078e0a48 */
[----:B------:R-:W-:Y:S01]  /*d450*/  LEA.HI.X.SX32 R8, R117, R68, 0x1, P3 ;  /* 0x0000004475087211 */ /* 0x000fe200018f0eff */
[----:B------:R1:W2:Y:S01]  /*d460*/  @P0 LDG.E.U16 R101, desc[UR20][R4.64] ;  /* 0x0000001404650981 */ /* 0x0002a2000c1e1500 */
[----:B---3--:R-:W-:-:S03]  /*d470*/  ISETP.GE.AND P5, PT, R6, RZ, PT ;  /* 0x000000ff0600720c */ /* 0x008fc60003fa6270 */
[----:B------:R-:W3:Y:S01]  /*d480*/  LDL R6, [R1+0x8b4] ;  /* 0x0008b40001067983 */ /* 0x000ee20000100800 */
[----:B------:R-:W-:Y:S01]  /*d490*/  IMAD R116, R116, UR11, RZ ;  /* 0x0000000b74747c24 */ /* 0x000fe2000f8e02ff */
[----:B------:R-:W-:Y:S01]  /*d4a0*/  ISETP.GT.U32.AND P6, PT, R72, R122, PT ;  /* 0x0000007a4800720c */ /* 0x000fe20003fc4070 */
[----:B-1----:R-:W-:Y:S02]  /*d4b0*/  @P0 IMAD.MOV.U32 R4, RZ, RZ, R7 ;  /* 0x000000ffff040224 */ /* 0x002fe400078e0007 */
[----:B0-----:R-:W-:Y:S01]  /*d4c0*/  @P0 IMAD.MOV.U32 R5, RZ, RZ, R8 ;  /* 0x000000ffff050224 */ /* 0x001fe200078e0008 */
[C---:B------:R-:W-:Y:S01]  /*d4d0*/  LEA R7, P4, R116.reuse, R69, 0x1 ;  /* 0x0000004574077211 */ /* 0x040fe200078808ff */
[----:B------:R0:W-:Y:S01]  /*d4e0*/  STL [R1+0x24c], R8 ;  /* 0x00024c0801007387 */ /* 0x0001e20000100800 */
[----:B------:R-:W-:Y:S01]  /*d4f0*/  PRMT R99, RZ, 0x7610, R99 ;  /* 0x00007610ff637816 */ /* 0x000fe20000000063 */
[----:B------:R-:W1:Y:S01]  /*d500*/  LDCU UR11, c[0x0][0x3b0] ;  /* 0x00007600ff0b77ac */ /* 0x000e620008000800 */
[----:B------:R-:W-:Y:S01]  /*d510*/  LEA.HI.X.SX32 R44, R116, R68, 0x1, P4 ;  /* 0x00000044742c7211 */ /* 0x000fe200020f0eff */
[----:B------:R4:W2:Y:S04]  /*d520*/  @P0 LDG.E.U16 R100, desc[UR20][R4.64] ;  /* 0x0000001404640981 */ /* 0x0008a8000c1e1500 */
[----:B0-----:R-:W2:Y:S04]  /*d530*/  LDL R8, [R1+0x88c] ;  /* 0x00088c0001087983 */ /* 0x001ea80000100800 */
[----:B------:R0:W-:Y:S01]  /*d540*/  STL [R1+0x290], R7 ;  /* 0x0002900701007387 */ /* 0x0001e20000100800 */
[----:B----4-:R-:W-:-:S03]  /*d550*/  @P0 IMAD.MOV.U32 R4, RZ, RZ, R7 ;  /* 0x000000ffff040224 */ /* 0x010fc600078e0007 */
[----:B------:R-:W-:Y:S04]  /*d560*/  STL [R1+0x28c], R44 ;  /* 0x00028c2c01007387 */ /* 0x000fe80000100800 */
[----:B0-----:R-:W4:Y:S01]  /*d570*/  LDL R7, [R1+0x860] ;  /* 0x0008600001077983 */ /* 0x001f220000100800 */
[----:B------:R-:W-:Y:S01]  /*d580*/  @!P6 IMAD.IADD R122, R122, 0x1, -R72 ;  /* 0x000000017a7ae824 */ /* 0x000fe200078e0a48 */
[----:B------:R-:W-:Y:S01]  /*d590*/  ISETP.GT.U32.AND P6, PT, R72, R123, PT ;  /* 0x0000007b4800720c */ /* 0x000fe20003fc4070 */
[----:B------:R-:W-:-:S05]  /*d5a0*/  @!P5 IMAD.MOV R120, RZ, RZ, -R120 ;  /* 0x000000ffff78d224 */ /* 0x000fca00078e0a78 */
[----:B------:R-:W-:Y:S01]  /*d5b0*/  SEL R120, R75, R120, !P1 ;  /* 0x000000784b787207 */ /* 0x000fe20004800000 */
[----:B------:R-:W-:Y:S01]  /*d5c0*/  @P0 IMAD.MOV.U32 R5, RZ, RZ, R44 ;  /* 0x000000ffff050224 */ /* 0x000fe200078e002c */
[----:B------:R-:W-:-:S03]  /*d5d0*/  ISETP.GT.U32.AND P5, PT, R72, R121, PT ;  /* 0x000000794800720c */ /* 0x000fc60003fa4070 */
[----:B------:R-:W-:Y:S01]  /*d5e0*/  IMAD R120, R120, UR5, RZ ;  /* 0x0000000578787c24 */ /* 0x000fe2000f8e02ff */
[----:B------:R0:W4:Y:S01]  /*d5f0*/  @P0 LDG.E.U16 R99, desc[UR20][R4.64] ;  /* 0x0000001404630981 */ /* 0x000122000c1e1500 */
[----:B------:R-:W-:Y:S01]  /*d600*/  @!P6 IMAD.IADD R123, R123, 0x1, -R72 ;  /* 0x000000017b7be824 */ /* 0x000fe200078e0a48 */
[----:B------:R-:W-:Y:S01]  /*d610*/  ISETP.GT.U32.AND P4, PT, R72, R122, PT ;  /* 0x0000007a4800720c */ /* 0x000fe20003f84070 */
[----:B------:R-:W1:Y:S01]  /*d620*/  LDCU UR5, c[0x0][0x3b0] ;  /* 0x00007600ff0577ac */ /* 0x000e620008000800 */
[----:B0-----:R-:W-:-:S04]  /*d630*/  LEA R4, P6, R120, R69, 0x1 ;  /* 0x0000004578047211 */ /* 0x001fc800078c08ff */
[----:B------:R-:W-:Y:S01]  /*d640*/  LEA.HI.X.SX32 R5, R120, R68, 0x1, P6 ;  /* 0x0000004478057211 */ /* 0x000fe200030f0eff */
[----:B------:R-:W-:Y:S01]  /*d650*/  @!P5 IMAD.IADD R121, R121, 0x1, -R72 ;  /* 0x000000017979d824 */ /* 0x000fe200078e0a48 */
[----:B------:R0:W-:Y:S04]  /*d660*/  STL [R1+0x2d0], R4 ;  /* 0x0002d00401007387 */ /* 0x0001e80000100800 */
[----:B------:R0:W-:Y:S01]  /*d670*/  STL [R1+0x2cc], R5 ;  /* 0x0002cc0501007387 */ /* 0x0001e20000100800 */
[----:B---3--:R-:W-:-:S03]  /*d680*/  ISETP.GE.AND P5, PT, R6, RZ, PT ;  /* 0x000000ff0600720c */ /* 0x008fc60003fa6270 */
[----:B------:R-:W3:Y:S01]  /*d690*/  LDL R6, [R1+0x888] ;  /* 0x0008880001067983 */ /* 0x000ee20000100800 */
[----:B------:R-:W-:Y:S01]  /*d6a0*/  ISETP.GT.U32.AND P3, PT, R72, R124, PT ;  /* 0x0000007c4800720c */ /* 0x000fe20003f64070 */
[----:B------:R-:W-:Y:S01]  /*d6b0*/  @!P4 IMAD.IADD R122, R122, 0x1, -R72 ;  /* 0x000000017a7ac824 */ /* 0x000fe200078e0a48 */
[----:B------:R-:W-:-:S11]  /*d6c0*/  ISETP.GT.U32.AND P4, PT, R72, R121, PT ;  /* 0x000000794800720c */ /* 0x000fd60003f84070 */
[--C-:B------:R-:W-:Y:S01]  /*d6d0*/  @!P3 IMAD.IADD R124, R124, 0x1, -R72.reuse ;  /* 0x000000017c7cb824 */ /* 0x100fe200078e0a48 */
[----:B--2---:R-:W-:Y:S01]  /*d6e0*/  ISETP.GE.AND P3, PT, R43, RZ, PT ;  /* 0x000000ff2b00720c */ /* 0x004fe20003f66270 */
[----:B------:R-:W-:Y:S01]  /*d6f0*/  @!P4 IMAD.IADD R121, R121, 0x1, -R72 ;  /* 0x000000017979c824 */ /* 0x000fe200078e0a48 */
[----:B------:R-:W-:Y:S02]  /*d700*/  ISETP.GT.U32.AND P6, PT, R72, R125, PT ;  /* 0x0000007d4800720c */ /* 0x000fe40003fc4070 */
[----:B----4-:R-:W-:Y:S02]  /*d710*/  ISETP.GE.AND P4, PT, R7, RZ, PT ;  /* 0x000000ff0700720c */ /* 0x010fe40003f86270 */
[----:B------:R-:W2:Y:S07]  /*d720*/  LDL R7, [R1+0x8dc] ;  /* 0x0008dc0001077983 */ /* 0x000eae0000100800 */
[----:B------:R-:W-:-:S02]  /*d730*/  @!P3 IMAD.MOV R123, RZ, RZ, -R123 ;  /* 0x000000ffff7bb224 */ /* 0x000fc400078e0a7b */
[----:B------:R-:W-:Y:S01]  /*d740*/  @!P5 IMAD.MOV R122, RZ, RZ, -R122 ;  /* 0x000000ffff7ad224 */ /* 0x000fe200078e0a7a */
[----:B------:R-:W-:Y:S02]  /*d750*/  ISETP.GE.AND P5, PT, R8, RZ, PT ;  /* 0x000000ff0800720c */ /* 0x000fe40003fa6270 */
[C---:B------:R-:W-:Y:S02]  /*d760*/  SEL R123, R75.reuse, R123, !P1 ;  /* 0x0000007b4b7b7207 */ /* 0x040fe40004800000 */
[----:B------:R-:W-:Y:S02]  /*d770*/  SEL R122, R75, R122, !P1 ;  /* 0x0000007a4b7a7207 */ /* 0x000fe40004800000 */
[----:B------:R-:W-:Y:S01]  /*d780*/  PRMT R98, RZ, 0x7610, R98 ;  /* 0x00007610ff627816 */ /* 0x000fe20000000062 */
[----:B------:R-:W-:Y:S02]  /*d790*/  IMAD R123, R123, UR7, RZ ;  /* 0x000000077b7b7c24 */ /* 0x000fe4000f8e02ff */
[----:B------:R-:W-:Y:S01]  /*d7a0*/  @!P6 IMAD.IADD R125, R125, 0x1, -R72 ;  /* 0x000000017d7de824 */ /* 0x000fe200078e0a48 */
[----:B------:R-:W-:Y:S01]  /*d7b0*/  ISETP.GT.U32.AND P3, PT, R72, R124, PT ;  /* 0x0000007c4800720c */ /* 0x000fe20003f64070 */
[----:B-1----:R-:W-:Y:S01]  /*d7c0*/  IMAD R122, R122, UR5, RZ ;  /* 0x000000057a7a7c24 */ /* 0x002fe2000f8e02ff */
[----:B------:R0:W4:Y:S01]  /*d7d0*/  @P0 LDG.E.U16 R98, desc[UR20][R4.64] ;  /* 0x0000001404620981 */ /* 0x000122000c1e1500 */
[----:B------:R-:W-:Y:S01]  /*d7e0*/  @!P5 IMAD.MOV R121, RZ, RZ, -R121 ;  /* 0x000000ffff79d224 */ /* 0x000fe200078e0a79 */
[----:B------:R-:W-:Y:S01]  /*d7f0*/  PRMT R97, RZ, 0x7610, R97 ;  /* 0x00007610ff617816 */ /* 0x000fe20000000061 */
[----:B------:R-:W1:Y:S01]  /*d800*/  LDCU UR5, c[0x0][0x3b0] ;  /* 0x00007600ff0577ac */ /* 0x000e620008000800 */
[----:B------:R-:W-:-:S02]  /*d810*/  LEA R8, P5, R122, R69, 0x1 ;  /* 0x000000457a087211 */ /* 0x000fc400078a08ff */
[----:B------:R-:W-:Y:S01]  /*d820*/  PRMT R96, RZ, 0x7610, R96 ;  /* 0x00007610ff607816 */ /* 0x000fe20000000060 */
[----:B------:R-:W1:Y:S01]  /*d830*/  LDCU UR7, c[0x0][0x3b0] ;  /* 0x00007600ff0777ac */ /* 0x000e620008000800 */
[C---:B0-----:R-:W-:Y:S02]  /*d840*/  LEA R4, P6, R123.reuse, R69, 0x1 ;  /* 0x000000457b047211 */ /* 0x041fe400078c08ff */
[-C--:B------:R-:W-:Y:S02]  /*d850*/  LEA.HI.X.SX32 R43, R122, R68.reuse, 0x1, P5 ;  /* 0x000000447a2b7211 */ /* 0x080fe400028f0eff */
[----:B------:R-:W-:Y:S01]  /*d860*/  LEA.HI.X.SX32 R5, R123, R68, 0x1, P6 ;  /* 0x000000447b057211 */ /* 0x000fe200030f0eff */
[----:B------:R0:W-:Y:S04]  /*d870*/  STL [R1+0x308], R4 ;  /* 0x0003080401007387 */ /* 0x0001e80000100800 */
[----:B------:R-:W-:Y:S04]  /*d880*/  STL [R1+0x340], R8 ;  /* 0x0003400801007387 */ /* 0x000fe80000100800 */
[----:B------:R0:W-:Y:S04]  /*d890*/  STL [R1+0x304], R5 ;  /* 0x0003040501007387 */ /* 0x0001e80000100800 */
[----:B------:R0:W-:Y:S01]  /*d8a0*/  STL [R1+0x33c], R43 ;  /* 0x00033c2b01007387 */ /* 0x0001e20000100800 */
[----:B------:R-:W-:Y:S01]  /*d8b0*/  SEL R121, R75, R121, !P1 ;  /* 0x000000794b797207 */ /* 0x000fe20004800000 */
[----:B------:R-:W-:-:S02]  /*d8c0*/  @!P3 IMAD.IADD R124, R124, 0x1, -R72 ;  /* 0x000000017c7cb824 */ /* 0x000fc400078e0a48 */
[----:B------:R0:W4:Y:S01]  /*d8d0*/  @P0 LDG.E.U16 R97, desc[UR20][R4.64] ;  /* 0x0000001404610981 */ /* 0x000122000c1e1500 */
[----:B---3--:R-:W-:-:S03]  /*d8e0*/  ISETP.GE.AND P5, PT, R6, RZ, PT ;  /* 0x000000ff0600720c */ /* 0x008fc60003fa6270 */
[----:B------:R-:W3:Y:S01]  /*d8f0*/  LDL R6, [R1+0x900] ;  /* 0x0009000001067983 */ /* 0x000ee20000100800 */
[----:B0-----:R-:W-:Y:S01]  /*d900*/  @P0 IMAD.MOV.U32 R4, RZ, RZ, R8 ;  /* 0x000000ffff040224 */ /* 0x001fe200078e0008 */
[C---:B------:R-:W-:Y:S01]  /*d910*/  ISETP.GT.U32.AND P3, PT, R72.reuse, R125, PT ;  /* 0x0000007d4800720c */ /* 0x040fe20003f64070 */
[----:B------:R-:W-:Y:S02]  /*d920*/  @P0 IMAD.MOV.U32 R5, RZ, RZ, R43 ;  /* 0x000000ffff050224 */ /* 0x000fe400078e002b */
[----:B------:R-:W-:Y:S01]  /*d930*/  IMAD R121, R121, UR11, RZ ;  /* 0x0000000b79797c24 */ /* 0x000fe2000f8e02ff */
[----:B------:R-:W-:Y:S01]  /*d940*/  ISETP.GT.U32.AND P6, PT, R72, R126, PT ;  /* 0x0000007e4800720c */ /* 0x000fe20003fc4070 */
[----:B------:R-:W-:Y:S01]  /*d950*/  @!P4 IMAD.MOV R124, RZ, RZ, -R124 ;  /* 0x000000ffff7cc224 */ /* 0x000fe200078e0a7c */
[----:B------:R0:W4:Y:S01]  /*d960*/  @P0 LDG.E.U16 R96, desc[UR20][R4.64] ;  /* 0x0000001404600981 */ /* 0x000122000c1e1500 */
[----:B------:R-:W-:Y:S01]  /*d970*/  PRMT R95, RZ, 0x7610, R95 ;  /* 0x00007610ff5f7816 */ /* 0x000fe2000000005f */
[----:B------:R-:W1:Y:S01]  /*d980*/  LDCU UR11, c[0x0][0x3b0] ;  /* 0x00007600ff0b77ac */ /* 0x000e620008000800 */
[----:B0-----:R-:W-:-:S04]  /*d990*/  LEA R4, P4, R121, R69, 0x1 ;  /* 0x0000004579047211 */ /* 0x001fc800078808ff */
[----:B------:R-:W-:Y:S01]  /*d9a0*/  LEA.HI.X.SX32 R5, R121, R68, 0x1, P4 ;  /* 0x0000004479057211 */ /* 0x000fe200020f0eff */
[----:B------:R-:W-:Y:S01]  /*d9b0*/  @!P3 IMAD.IADD R125, R125, 0x1, -R72 ;  /* 0x000000017d7db824 */ /* 0x000fe200078e0a48 */
[----:B------:R0:W-:Y:S01]  /*d9c0*/  STL [R1+0x378], R4 ;  /* 0x0003780401007387 */ /* 0x0001e20000100800 */
[----:B------:R-:W-:-:S03]  /*d9d0*/  ISETP.GT.U32.AND P3, PT, R72, R127, PT ;  /* 0x0000007f4800720c */ /* 0x000fc60003f64070 */
[----:B------:R0:W-:Y:S04]  /*d9e0*/  STL [R1+0x374], R5 ;  /* 0x0003740501007387 */ /* 0x0001e80000100800 */
[----:B------:R-:W4:Y:S01]  /*d9f0*/  LDL R43, [R1+0x928] ;  /* 0x00092800012b7983 */ /* 0x000f220000100800 */
[--C-:B------:R-:W-:Y:S01]  /*da00*/  @!P6 IMAD.IADD R126, R126, 0x1, -R72.reuse ;  /* 0x000000017e7ee824 */ /* 0x100fe200078e0a48 */
[----:B------:R-:W-:Y:S02]  /*da10*/  ISETP.GT.U32.AND P4, PT, R72, R128, PT ;  /* 0x000000804800720c */ /* 0x000fe40003f84070 */
[----:B------:R-:W-:Y:S01]  /*da20*/  SEL R124, R75, R124, !P1 ;  /* 0x0000007c4b7c7207 */ /* 0x000fe20004800000 */
[----:B------:R0:W4:Y:S01]  /*da30*/  @P0 LDG.E.U16 R95, desc[UR20][R4.64] ;  /* 0x00000014045f0981 */ /* 0x000122000c1e1500 */
[----:B------:R-:W-:Y:S01]  /*da40*/  @!P3 IMAD.IADD R127, R127, 0x1, -R72 ;  /* 0x000000017f7fb824 */ /* 0x000fe200078e0a48 */
[----:B--2---:R-:W-:-:S02]  /*da50*/  ISETP.GE.AND P3, PT, R7, RZ, PT ;  /* 0x000000ff0700720c */ /* 0x004fc40003f66270 */
[----:B------:R-:W2:Y:S01]  /*da60*/  LDL R7, [R1+0x958] ;  /* 0x0009580001077983 */ /* 0x000ea20000100800 */
[----:B------:R-:W-:Y:S01]  /*da70*/  @!P5 IMAD.MOV R125, RZ, RZ, -R125 ;  /* 0x000000ffff7dd224 */ /* 0x000fe200078e0a7d */
[----:B------:R-:W-:-:S04]  /*da80*/  ISETP.GT.U32.AND P6, PT, R72, R126, PT ;  /* 0x0000007e4800720c */ /* 0x000fc80003fc4070 */
[----:B------:R-:W-:-:S05]  /*da90*/  SEL R125, R75, R125, !P1 ;  /* 0x0000007d4b7d7207 */ /* 0x000fca0004800000 */
[----:B------:R-:W-:-:S04]  /*daa0*/  IMAD R125, R125, UR4, RZ ;  /* 0x000000047d7d7c24 */ /* 0x000fc8000f8e02ff */
[----:B------:R-:W-:Y:S01]  /*dab0*/  @!P6 IMAD.IADD R126, R126, 0x1, -R72 ;  /* 0x000000017e7ee824 */ /* 0x000fe200078e0a48 */
[----:B------:R-:W-:-:S04]  /*dac0*/  LEA R164, P6, R125, R69, 0x1 ;  /* 0x000000457da47211 */ /* 0x000fc800078c08ff */
[----:B------:R-:W-:Y:S01]  /*dad0*/  LEA.HI.X.SX32 R163, R125, R68, 0x1, P6 ;  /* 0x000000447da37211 */ /* 0x000fe200030f0eff */
[----:B------:R-:W-:Y:S02]  /*dae0*/  IMAD R124, R124, UR4, RZ ;  /* 0x000000047c7c7c24 */ /* 0x000fe4000f8e02ff */
[----:B------:R-:W-:Y:S01]  /*daf0*/  @!P3 IMAD.MOV R126, RZ, RZ, -R126 ;  /* 0x000000ffff7eb224 */ /* 0x000fe200078e0a7e */
[----:B---3--:R-:W-:Y:S02]  /*db00*/  ISETP.GE.AND P6, PT, R6, RZ, PT ;  /* 0x000000ff0600720c */ /* 0x008fe40003fc6270 */
[----:B------:R-:W3:Y:S01]  /*db10*/  LDL R6, [R1+0x990] ;  /* 0x0009900001067983 */ /* 0x000ee20000100800 */
[----:B------:R-:W-:Y:S01]  /*db20*/  @!P4 IMAD.IADD R128, R128, 0x1, -R72 ;  /* 0x000000018080c824 */ /* 0x000fe200078e0a48 */
[----:B------:R-:W-:Y:S02]  /*db30*/  ISETP.GT.U32.AND P3, PT, R72, R129, PT ;  /* 0x000000814800720c */ /* 0x000fe40003f64070 */
[----:B------:R-:W-:-:S02]  /*db40*/  LEA R148, P5, R124, R69, 0x1 ;  /* 0x000000457c947211 */ /* 0x000fc400078a08ff */
[----:B------:R-:W-:Y:S02]  /*db50*/  ISETP.GT.U32.AND P4, PT, R72, R128, PT ;  /* 0x000000804800720c */ /* 0x000fe40003f84070 */
[----:B------:R-:W-:Y:S02]  /*db60*/  LEA.HI.X.SX32 R147, R124, R68, 0x1, P5 ;  /* 0x000000447c937211 */ /* 0x000fe400028f0eff */
[----:B------:R-:W-:Y:S02]  /*db70*/  ISETP.GT.U32.AND P5, PT, R72, R127, PT ;  /* 0x0000007f4800720c */ /* 0x000fe40003fa4070 */
[----:B------:R-:W-:Y:S01]  /*db80*/  SEL R126, R75, R126, !P1 ;  /* 0x0000007e4b7e7207 */ /* 0x000fe20004800000 */
[----:B0-----:R-:W-:Y:S01]  /*db90*/  @P0 IMAD.MOV.U32 R4, RZ, RZ, R148 ;  /* 0x000000ffff040224 */ /* 0x001fe200078e0094 */
[----:B------:R-:W-:Y:S01]  /*dba0*/  PRMT R94, RZ, 0x7610, R94 ;  /* 0x00007610ff5e7816 */ /* 0x000fe2000000005e */
[----:B------:R-:W-:Y:S02]  /*dbb0*/  @P0 IMAD.MOV.U32 R5, RZ, RZ, R147 ;  /* 0x000000ffff050224 */ /* 0x000fe400078e0093 */
[----:B------:R-:W-:-:S02]  /*dbc0*/  @!P3 IMAD.IADD R129, R129, 0x1, -R72 ;  /* 0x000000018181b824 */ /* 0x000fc400078e0a48 */
[----:B-1----:R-:W-:Y:S01]  /*dbd0*/  IMAD R126, R126, UR5, RZ ;  /* 0x000000057e7e7c24 */ /* 0x002fe2000f8e02ff */
[----:B------:R0:W3:Y:S01]  /*dbe0*/  @P0 LDG.E.U16 R94, desc[UR20][R4.64] ;  /* 0x00000014045e0981 */ /* 0x0000e2000c1e1500 */
[----:B------:R-:W-:Y:S01]  /*dbf0*/  PRMT R93, RZ, 0x7610, R93 ;  /* 0x00007610ff5d7816 */ /* 0x000fe2000000005d */
[----:B------:R-:W-:Y:S01]  /*dc00*/  @!P4 IMAD.IADD R128, R128, 0x1, -R72 ;  /* 0x000000018080c824 */ /* 0x000fe200078e0a48 */
[----:B------:R-:W-:Y:S01]  /*dc10*/  PRMT R92, RZ, 0x7610, R92 ;  /* 0x00007610ff5c7816 */ /* 0x000fe2000000005c */
[----:B------:R-:W-:Y:S01]  /*dc20*/  @!P5 IMAD.IADD R127, R127, 0x1, -R72 ;  /* 0x000000017f7fd824 */ /* 0x000fe200078e0a48 */
[----:B------:R-:W-:Y:S01]  /*dc30*/  LEA R8, P4, R126, R69, 0x1 ;  /* 0x000000457e087211 */ /* 0x000fe200078808ff */
[----:B------:R-:W1:Y:S01]  /*dc40*/  LDCU UR5, c[0x0][0x3b0] ;  /* 0x00007600ff0577ac */ /* 0x000e620008000800 */
[----:B----4-:R-:W-:Y:S01]  /*dc50*/  ISETP.GE.AND P3, PT, R43, RZ, PT ;  /* 0x000000ff2b00720c */ /* 0x010fe20003f66270 */
[----:B0-----:R-:W-:Y:S02]  /*dc60*/  @P0 IMAD.MOV.U32 R4, RZ, RZ, R164 ;  /* 0x000000ffff040224 */ /* 0x001fe400078e00a4 */
[----:B------:R-:W-:-:S02]  /*dc70*/  @P0 IMAD.MOV.U32 R5, RZ, RZ, R163 ;  /* 0x000000ffff050224 */ /* 0x000fc400078e00a3 */
[----:B------:R-:W-:Y:S01]  /*dc80*/  @!P6 IMAD.MOV R127, RZ, RZ, -R127 ;  /* 0x000000ffff7fe224 */ /* 0x000fe200078e0a7f */
[----:B------:R-:W-:Y:S02]  /*dc90*/  ISETP.GT.U32.AND P6, PT, R72, R130, PT ;  /* 0x000000824800720c */ /* 0x000fe40003fc4070 */
[----:B------:R0:W4:Y:S02]  /*dca0*/  @P0 LDG.E.U16 R93, desc[UR20][R4.64] ;  /* 0x00000014045d0981 */ /* 0x000124000c1e1500 */
[----:B------:R-:W-:Y:S02]  /*dcb0*/  SEL R127, R75, R127, !P1 ;  /* 0x0000007f4b7f7207 */ /* 0x000fe40004800000 */
[----:B------:R-:W-:Y:S01]  /*dcc0*/  STL [R1+0x38], R8 ;  /* 0x0000380801007387 */ /* 0x000fe20000100800 */
[----:B------:R-:W-:Y:S01]  /*dcd0*/  @!P3 IMAD.MOV R128, RZ, RZ, -R128 ;  /* 0x000000ffff80b224 */ /* 0x000fe200078e0a80 */
[----:B0-----:R-:W-:Y:S02]  /*dce0*/  LEA.HI.X.SX32 R4, R126, R68, 0x1, P4 ;  /* 0x000000447e047211 */ /* 0x001fe400020f0eff */
[----:B--2---:R-:W-:-:S03]  /*dcf0*/  ISETP.GE.AND P3, PT, R7, RZ, PT ;  /* 0x000000ff0700720c */ /* 0x004fc60003f66270 */
[----:B------:R0:W-:Y:S01]  /*dd00*/  STL [R1+0x34], R4 ;  /* 0x0000340401007387 */ /* 0x0001e20000100800 */
[----:B------:R-:W-:-:S03]  /*dd10*/  @P0 IMAD.MOV.U32 R5, RZ, RZ, R4 ;  /* 0x000000ffff050224 */ /* 0x000fc600078e0004 */
[----:B------:R-:W2:Y:S01]  /*dd20*/  LDL R7, [R1+0x9b8] ;  /* 0x0009b80001077983 */ /* 0x000ea20000100800 */
[----:B------:R-:W-:Y:S02]  /*dd30*/  IMAD R127, R127, UR7, RZ ;  /* 0x000000077f7f7c24 */ /* 0x000fe4000f8e02ff */
[----:B------:R-:W-:Y:S01]  /*dd40*/  @!P6 IMAD.IADD R130, R130, 0x1, -R72 ;  /* 0x000000018282e824 */ /* 0x000fe200078e0a48 */
[----:B------:R-:W-:Y:S01]  /*dd50*/  ISETP.GT.U32.AND P4, PT, R72, R129, PT ;  /* 0x000000814800720c */ /* 0x000fe20003f84070 */
[----:B------:R-:W1:Y:S01]  /*dd60*/  LDCU UR7, c[0x0][0x3b0] ;  /* 0x00007600ff0777ac */ /* 0x000e620008000800 */
[----:B0-----:R-:W-:-:S05]  /*dd70*/  @P0 IMAD.MOV.U32 R4, RZ, RZ, R8 ;  /* 0x000000ffff040224 */ /* 0x001fca00078e0008 */
[----:B------:R0:W4:Y:S02]  /*dd80*/  @P0 LDG.E.U16 R92, desc[UR20][R4.64] ;  /* 0x00000014045c0981 */ /* 0x000124000c1e1500 */
[----:B0-----:R-:W-:-:S04]  /*dd90*/  LEA R4, P6, R127, R69, 0x1 ;  /* 0x000000457f047211 */ /* 0x001fc800078c08ff */
[----:B------:R-:W-:Y:S01]  /*dda0*/  LEA.HI.X.SX32 R5, R127, R68, 0x1, P6 ;  /* 0x000000447f057211 */ /* 0x000fe200030f0eff */
[----:B------:R0:W-:Y:S04]  /*ddb0*/  STL [R1+0x78], R4 ;  /* 0x0000780401007387 */ /* 0x0001e80000100800 */
[----:B------:R-:W-:Y:S04]  /*ddc0*/  STL [R1+0x74], R5 ;  /* 0x0000740501007387 */ /* 0x000fe80000100800 */
[----:B------:R-:W4:Y:S01]  /*ddd0*/  LDL R8, [R1+0x9e8] ;  /* 0x0009e80001087983 */ /* 0x000f220000100800 */
[----:B------:R-:W-:Y:S01]  /*dde0*/  SEL R128, R75, R128, !P1 ;  /* 0x000000804b807207 */ /* 0x000fe20004800000 */
[----:B------:R-:W-:-:S04]  /*ddf0*/  @!P4 IMAD.IADD R129, R129, 0x1, -R72 ;  /* 0x000000018181c824 */ /* 0x000fc800078e0a48 */
[----:B-1----:R-:W-:Y:S01]  /*de00*/  IMAD R128, R128, UR5, RZ ;  /* 0x0000000580807c24 */ /* 0x002fe2000f8e02ff */
[----:B------:R-:W-:Y:S01]  /*de10*/  PRMT R91, RZ, 0x7610, R91 ;  /* 0x00007610ff5b7816 */ /* 0x000fe2000000005b */
[----:B------:R-:W-:Y:S01]  /*de20*/  @!P3 IMAD.MOV R129, RZ, RZ, -R129 ;  /* 0x000000ffff81b224 */ /* 0x000fe200078e0a81 */
[----:B------:R-:W-:Y:S01]  /*de30*/  ISETP.GT.U32.AND P5, PT, R72, R131, PT ;  /* 0x000000834800720c */ /* 0x000fe20003fa4070 */
[----:B------:R-:W1:Y:S03]  /*de40*/  LDCU UR5, c[0x0][0x3b0] ;  /* 0x00007600ff0577ac */ /* 0x000e660008000800 */
[----:B------:R0:W4:Y:S01]  /*de50*/  @P0 LDG.E.U16 R91, desc[UR20][R4.64] ;  /* 0x00000014045b0981 */ /* 0x000122000c1e1500 */
[----:B---3--:R-:W-:Y:S02]  /*de60*/  ISETP.GE.AND P4, PT, R6, RZ, PT ;  /* 0x000000ff0600720c */ /* 0x008fe40003f86270 */
[----:B------:R-:W-:-:S04]  /*de70*/  LEA R6, P3, R128, R69, 0x1 ;  /* 0x0000004580067211 */ /* 0x000fc800078608ff */
[----:B------:R-:W-:Y:S01]  /*de80*/  LEA.HI.X.SX32 R43, R128, R68, 0x1, P3 ;  /* 0x00000044802b7211 */ /* 0x000fe200018f0eff */
[----:B------:R3:W-:Y:S01]  /*de90*/  STL [R1+0xb8], R6 ;  /* 0x0000b80601007387 */ /* 0x0007e20000100800 */
[----:B0-----:R-:W-:-:S03]  /*dea0*/  @P0 IMAD.MOV.U32 R4, RZ, RZ, R6 ;  /* 0x000000ffff040224 */ /* 0x001fc600078e0006 */
[----:B------:R0:W-:Y:S04]  /*deb0*/  STL [R1+0xb4], R43 ;  /* 0x0000b42b01007387 */ /* 0x0001e80000100800 */
[----:B---3--:R-:W3:Y:S01]  /*dec0*/  LDL R6, [R1+0xa18] ;  /* 0x000a180001067983 */ /* 0x008ee20000100800 */
[----:B------:R-:W-:-:S05]  /*ded0*/  @!P5 IMAD.IADD R131, R131, 0x1, -R72 ;  /* 0x000000018383d824 */ /* 0x000fca00078e0a48 */
[C---:B------:R-:W-:Y:S02]  /*dee0*/  ISETP.GT.U32.AND P5, PT, R72.reuse, R131, PT ;  /* 0x000000834800720c */ /* 0x040fe40003fa4070 */
[----:B------:R-:W-:-:S11]  /*def0*/  ISETP.GT.U32.AND P6, PT, R72, R130, PT ;  /* 0x000000824800720c */ /* 0x000fd60003fc4070 */
[----:B------:R-:W-:Y:S01]  /*df00*/  @!P5 IMAD.IADD R131, R131, 0x1, -R72 ;  /* 0x000000018383d824 */ /* 0x000fe200078e0a48 */
[----:B------:R-:W-:-:S03]  /*df10*/  ISETP.GT.U32.AND P5, PT, R72, R133, PT ;  /* 0x000000854800720c */ /* 0x000fc60003fa4070 */
[----:B------:R-:W-:Y:S01]  /*df20*/  @!P4 IMAD.MOV R131, RZ, RZ, -R131 ;  /* 0x000000ffff83c224 */ /* 0x000fe200078e0a83 */
[C---:B------:R-:W-:Y:S01]  /*df30*/  SEL R129, R75.reuse, R129, !P1 ;  /* 0x000000814b817207 */ /* 0x040fe20004800000 */
[----:B------:R-:W-:Y:S01]  /*df40*/  @P0 IMAD.MOV.U32 R5, RZ, RZ, R43 ;  /* 0x000000ffff050224 */ /* 0x000fe200078e002b */
[----:B------:R-:W-:Y:S02]  /*df50*/  PRMT R90, RZ, 0x7610, R90 ;  /* 0x00007610ff5a7816 */ /* 0x000fe4000000005a */
[----:B------:R-:W-:-:S05]  /*df60*/  SEL R131, R75, R131, !P1 ;  /* 0x000000834b837207 */ /* 0x000fca0004800000 */
[----:B------:R-:W-:Y:S01]  /*df70*/  @!P5 IMAD.IADD R133, R133, 0x1, -R72 ;  /* 0x000000018585d824 */ /* 0x000fe200078e0a48 */
[----:B------:R0:W3:Y:S01]  /*df80*/  @P0 LDG.E.U16 R90, desc[UR20][R4.64] ;  /* 0x00000014045a0981 */ /* 0x0000e2000c1e1500 */
[----:B--2---:R-:W-:-:S03]  /*df90*/  ISETP.GE.AND P5, PT, R7, RZ, PT ;  /* 0x000000ff0700720c */ /* 0x004fc60003fa6270 */
[----:B------:R-:W-:Y:S01]  /*dfa0*/  ISETP.GT.U32.AND P4, PT, R72, R133, PT ;  /* 0x000000854800720c */ /* 0x000fe20003f84070 */
[----:B------:R-:W-:Y:S01]  /*dfb0*/  IMAD R129, R129, UR11, RZ ;  /* 0x0000000b81817c24 */ /* 0x000fe2000f8e02ff */
[----:B------:R-:W-:Y:S01]  /*dfc0*/  PRMT R89, RZ, 0x7610, R89 ;  /* 0x00007610ff597816 */ /* 0x000fe20000000059 */
[----:B------:R-:W-:Y:S01]  /*dfd0*/  @!P6 IMAD.IADD R130, R130, 0x1, -R72 ;  /* 0x000000018282e824 */ /* 0x000fe200078e0a48 */
[----:B------:R-:W-:Y:S01]  /*dfe0*/  ISETP.GT.U32.AND P3, PT, R72, R134, PT ;  /* 0x000000864800720c */ /* 0x000fe20003f64070 */
[----:B-1----:R-:W-:Y:S01]  /*dff0*/  IMAD R131, R131, UR5, RZ ;  /* 0x0000000583837c24 */ /* 0x002fe2000f8e02ff */
[-C--:B0-----:R-:W-:Y:S01]  /*e000*/  LEA R4, P6, R129, R69.reuse, 0x1 ;  /* 0x0000004581047211 */ /* 0x081fe200078c08ff */
[----:B------:R-:W0:Y:S03]  /*e010*/  LDCU UR5, c[0x0][0x3b0] ;  /* 0x00007600ff0577ac */ /* 0x000e260008000800 */
[----:B------:R-:W-:Y:S01]  /*e020*/  @!P5 IMAD.MOV R130, RZ, RZ, -R130 ;  /* 0x000000ffff82d224 */ /* 0x000fe200078e0a82 */
[----:B------:R-:W-:-:S02]  /*e030*/  LEA R7, P5, R131, R69, 0x1 ;  /* 0x0000004583077211 */ /* 0x000fc400078a08ff */
[----:B------:R-:W-:Y:S01]  /*e040*/  @!P4 IMAD.IADD R133, R133, 0x1, -R72 ;  /* 0x000000018585c824 */ /* 0x000fe200078e0a48 */
[----:B------:R1:W-:Y:S01]  /*e050*/  STL [R1+0xf8], R4 ;  /* 0x0000f80401007387 */ /* 0x0003e20000100800 */
[----:B------:R-:W-:Y:S01]  /*e060*/  PRMT R88, RZ, 0x7610, R88 ;  /* 0x00007610ff587816 */ /* 0x000fe20000000058 */
[----:B------:R-:W2:Y:S02]  /*e070*/  LDCU UR11, c[0x0][0x3b0] ;  /* 0x00007600ff0b77ac */ /* 0x000ea40008000800 */
[----:B------:R-:W-:Y:S01]  /*e080*/  STL [R1+0x158], R7 ;  /* 0x0001580701007387 */ /* 0x000fe20000100800 */
[-C--:B------:R-:W-:Y:S02]  /*e090*/  LEA.HI.X.SX32 R5, R129, R68.reuse, 0x1, P6 ;  /* 0x0000004481057211 */ /* 0x080fe400030f0eff */
[----:B------:R-:W-:Y:S02]  /*e0a0*/  LEA.HI.X.SX32 R43, R131, R68, 0x1, P5 ;  /* 0x00000044832b7211 */ /* 0x000fe400028f0eff */
[----:B------:R-:W-:Y:S01]  /*e0b0*/  SEL R130, R75, R130, !P1 ;  /* 0x000000824b827207 */ /* 0x000fe20004800000 */
[----:B------:R1:W2:Y:S01]  /*e0c0*/  @P0 LDG.E.U16 R89, desc[UR20][R4.64] ;  /* 0x0000001404590981 */ /* 0x0002a2000c1e1500 */
[----:B----4-:R-:W-:-:S03]  /*e0d0*/  ISETP.GE.AND P4, PT, R8, RZ, PT ;  /* 0x000000ff0800720c */ /* 0x010fc60003f86270 */
[----:B------:R-:W4:Y:S01]  /*e0e0*/  LDL R8, [R1+0x9d4] ;  /* 0x0009d40001087983 */ /* 0x000f220000100800 */
[----:B-1----:R-:W-:-:S03]  /*e0f0*/  @P0 IMAD.MOV.U32 R4, RZ, RZ, R7 ;  /* 0x000000ffff040224 */ /* 0x002fc600078e0007 */
[----:B------:R1:W-:Y:S01]  /*e100*/  STL [R1+0xf4], R5 ;  /* 0x0000f40501007387 */ /* 0x0003e20000100800 */
[----:B------:R-:W-:Y:S02]  /*e110*/  IMAD R130, R130, UR7, RZ ;  /* 0x0000000782827c24 */ /* 0x000fe4000f8e02ff */
[----:B------:R-:W-:Y:S02]  /*e120*/  @!P3 IMAD.IADD R134, R134, 0x1, -R72 ;  /* 0x000000018686b824 */ /* 0x000fe400078e0a48 */
[----:B-1----:R-:W-:Y:S02]  /*e130*/  @P0 IMAD.MOV.U32 R5, RZ, RZ, R43 ;  /* 0x000000ffff050224 */ /* 0x002fe400078e002b */
[----:B------:R-:W-:Y:S01]  /*e140*/  @!P4 IMAD.MOV R133, RZ, RZ, -R133 ;  /* 0x000000ffff85c224 */ /* 0x000fe200078e0a85 */
[----:B------:R-:W-:Y:S01]  /*e150*/  STL [R1+0x154], R43 ;  /* 0x0001542b01007387 */ /* 0x000fe20000100800 */
[----:B------:R-:W-:Y:S01]  /*e160*/  PRMT R87, RZ, 0x7610, R87 ;  /* 0x00007610ff577816 */ /* 0x000fe20000000057 */
[----:B------:R-:W1:Y:S02]  /*e170*/  LDCU UR7, c[0x0][0x3b0] ;  /* 0x00007600ff0777ac */ /* 0x000e640008000800 */
[----:B------:R0:W2:Y:S01]  /*e180*/  @P0 LDG.E.U16 R88, desc[UR20][R4.64] ;  /* 0x0000001404580981 */ /* 0x0000a2000c1e1500 */
[----:B------:R-:W-:-:S03]  /*e190*/  ISETP.GT.U32.AND P3, PT, R72, R134, PT ;  /* 0x000000864800720c */ /* 0x000fc60003f64070 */
[----:B------:R-:W2:Y:S01]  /*e1a0*/  LDL R44, [R1+0x994] ;  /* 0x00099400012c7983 */ /* 0x000ea20000100800 */
[----:B0-----:R-:W-:-:S04]  /*e1b0*/  LEA R4, P4, R130, R69, 0x1 ;  /* 0x0000004582047211 */ /* 0x001fc800078808ff */
[----:B------:R-:W-:Y:S01]  /*e1c0*/  LEA.HI.X.SX32 R5, R130, R68, 0x1, P4 ;  /* 0x0000004482057211 */ /* 0x000fe200020f0eff */
[----:B------:R0:W-:Y:S04]  /*e1d0*/  STL [R1+0x198], R4 ;  /* 0x0001980401007387 */ /* 0x0001e80000100800 */
[----:B------:R0:W-:Y:S01]  /*e1e0*/  STL [R1+0x194], R5 ;  /* 0x0001940501007387 */ /* 0x0001e20000100800 */
[----:B------:R-:W-:Y:S01]  /*e1f0*/  SEL R133, R75, R133, !P1 ;  /* 0x000000854b857207 */ /* 0x000fe20004800000 */
[----:B------:R-:W-:Y:S02]  /*e200*/  @!P3 IMAD.IADD R134, R134, 0x1, -R72 ;  /* 0x000000018686b824 */ /* 0x000fe400078e0a48 */
[----:B------:R0:W2:Y:S02]  /*e210*/  @P0 LDG.E.U16 R87, desc[UR20][R4.64] ;  /* 0x0000001404570981 */ /* 0x0000a4000c1e1500 */
[----:B------:R-:W-:Y:S01]  /*e220*/  IMAD R133, R133, UR12, RZ ;  /* 0x0000000c85857c24 */ /* 0x000fe2000f8e02ff */
[----:B---3--:R-:W-:Y:S01]  /*e230*/  ISETP.GE.AND P5, PT, R6, RZ, PT ;  /* 0x000000ff0600720c */ /* 0x008fe20003fa6270 */
[----:B------:R-:W3:Y:S01]  /*e240*/  LDCU UR12, c[0x0][0x3b0] ;  /* 0x00007600ff0c77ac */ /* 0x000ee20008000800 */
[----:B------:R-:W3:Y:S11]  /*e250*/  LDL R6, [R1+0x94c] ;  /* 0x00094c0001067983 */ /* 0x000ef60000100800 */
[----:B------:R-:W-:Y:S01]  /*e260*/  @!P5 IMAD.MOV R134, RZ, RZ, -R134 ;  /* 0x000000ffff86d224 */ /* 0x000fe200078e0a86 */
[----:B------:R-:W-:-:S04]  /*e270*/  LEA R7, P5, R133, R69, 0x1 ;  /* 0x0000004585077211 */ /* 0x000fc800078a08ff */
[----:B0-----:R-:W-:Y:S01]  /*e280*/  LEA.HI.X.SX32 R4, R133, R68, 0x1, P5 ;  /* 0x0000004485047211 */ /* 0x001fe200028f0eff */
[----:B------:R-:W-:Y:S04]  /*e290*/  STL [R1+0x1d8], R7 ;  /* 0x0001d80701007387 */ /* 0x000fe80000100800 */
[----:B------:R0:W-:Y:S01]  /*e2a0*/  STL [R1+0x1d4], R4 ;  /* 0x0001d40401007387 */ /* 0x0001e20000100800 */
[----:B------:R-:W-:Y:S02]  /*e2b0*/  @P0 IMAD.MOV.U32 R5, RZ, RZ, R4 ;  /* 0x000000ffff050224 */ /* 0x000fe400078e0004 */
[----:B0-----:R-:W-:Y:S02]  /*e2c0*/  @P0 IMAD.MOV.U32 R4, RZ, RZ, R7 ;  /* 0x000000ffff040224 */ /* 0x001fe400078e0007 */
[----:B------:R-:W3:Y:S01]  /*e2d0*/  LDL R7, [R1+0x904] ;  /* 0x0009040001077983 */ /* 0x000ee20000100800 */
[----:B------:R-:W-:-:S02]  /*e2e0*/  ISETP.GT.U32.AND P6, PT, R72, R135, PT ;  /* 0x000000874800720c */ /* 0x000fc40003fc4070 */
[C---:B------:R-:W-:Y:S02]  /*e2f0*/  ISETP.GT.U32.AND P3, PT, R72.reuse, R136, PT ;  /* 0x000000884800720c */ /* 0x040fe40003f64070 */
[----:B------:R-:W-:-:S09]  /*e300*/  ISETP.GT.U32.AND P4, PT, R72, R137, PT ;  /* 0x000000894800720c */ /* 0x000fd20003f84070 */
[--C-:B------:R-:W-:Y:S02]  /*e310*/  @!P6 IMAD.IADD R135, R135, 0x1, -R72.reuse ;  /* 0x000000018787e824 */ /* 0x100fe400078e0a48 */
[----:B------:R-:W-:-:S03]  /*e320*/  @!P3 IMAD.IADD R136, R136, 0x1, -R72 ;  /* 0x000000018888b824 */ /* 0x000fc600078e0a48 */
[----:B------:R-:W-:Y:S02]  /*e330*/  ISETP.GT.U32.AND P6, PT, R72, R135, PT ;  /* 0x000000874800720c */ /* 0x000fe40003fc4070 */
[----:B------:R-:W-:Y:S01]  /*e340*/  SEL R134, R75, R134, !P1 ;  /* 0x000000864b867207 */ /* 0x000fe20004800000 */
[----:B------:R-:W-:-:S04]  /*e350*/  @!P4 IMAD.IADD R137, R137, 0x1, -R72 ;  /* 0x000000018989c824 */ /* 0x000fc800078e0a48 */
[----:B------:R-:W-:Y:S01]  /*e360*/  IMAD R134, R134, UR5, RZ ;  /* 0x0000000586867c24 */ /* 0x000fe2000f8e02ff */
[----:B------:R-:W-:Y:S01]  /*e370*/  ISETP.GT.U32.AND P5, PT, R72, R136, PT ;  /* 0x000000884800720c */ /* 0x000fe20003fa4070 */
[----:B------:R-:W0:Y:S04]  /*e380*/  LDCU UR5, c[0x0][0x3b0] ;  /* 0x00007600ff0577ac */ /* 0x000e280008000800 */
[----:B------:R-:W-:Y:S01]  /*e390*/  @!P6 IMAD.IADD R135, R135, 0x1, -R72 ;  /* 0x000000018787e824 */ /* 0x000fe200078e0a48 */
[----:B----4-:R-:W-:Y:S02]  /*e3a0*/  ISETP.GE.AND P3, PT, R8, RZ, PT ;  /* 0x000000ff0800720c */ /* 0x010fe40003f66270 */
[----:B------:R-:W-:Y:S02]  /*e3b0*/  LEA R8, P6, R134, R69, 0x1 ;  /* 0x0000004586087211 */ /* 0x000fe400078c08ff */
[----:B------:R-:W-:-:S02]  /*e3c0*/  ISETP.GT.U32.AND P4, PT, R72, R137, PT ;  /* 0x000000894800720c */ /* 0x000fc40003f84070 */
[----:B------:R-:W-:Y:S02]  /*e3d0*/  PRMT R86, RZ, 0x7610, R86 ;  /* 0x00007610ff567816 */ /* 0x000fe40000000056 */
[----:B------:R-:W-:Y:S02]  /*e3e0*/  LEA.HI.X.SX32 R43, R134, R68, 0x1, P6 ;  /* 0x00000044862b7211 */ /* 0x000fe400030f0eff */
[----:B------:R-:W-:Y:S02]  /*e3f0*/  PRMT R85, RZ, 0x7610, R85 ;  /* 0x00007610ff557816 */ /* 0x000fe40000000055 */
[----:B------:R4:W3:Y:S01]  /*e400*/  @P0 LDG.E.U16 R86, desc[UR20][R4.64] ;  /* 0x0000001404560981 */ /* 0x0008e2000c1e1500 */
[----:B------:R-:W-:Y:S01]  /*e410*/  @!P3 IMAD.MOV R135, RZ, RZ, -R135 ;  /* 0x000000ffff87b224 */ /* 0x000fe200078e0a87 */
[----:B------:R-:W-:-:S04]  /*e420*/  ISETP.GT.U32.AND P3, PT, R72, R138, PT ;  /* 0x0000008a4800720c */ /* 0x000fc80003f64070 */
[----:B------:R-:W-:Y:S01]  /*e430*/  SEL R135, R75, R135, !P1 ;  /* 0x000000874b877207 */ /* 0x000fe20004800000 */
[----:B----4-:R-:W-:Y:S02]  /*e440*/  @P0 IMAD.MOV.U32 R4, RZ, RZ, R8 ;  /* 0x000000ffff040224 */ /* 0x010fe400078e0008 */
[----:B------:R-:W-:Y:S01]  /*e450*/  @P0 IMAD.MOV.U32 R5, RZ, RZ, R43 ;  /* 0x000000ffff050224 */ /* 0x000fe200078e002b */
[----:B--2---:R-:W-:Y:S01]  /*e460*/  ISETP.GE.AND P6, PT, R44, RZ, PT ;  /* 0x000000ff2c00720c */ /* 0x004fe20003fc6270 */
[----:B-1----:R-:W-:Y:S02]  /*e470*/  IMAD R135, R135, UR7, RZ ;  /* 0x0000000787877c24 */ /* 0x002fe4000f8e02ff */
[--C-:B------:R-:W-:Y:S01]  /*e480*/  @!P5 IMAD.IADD R136, R136, 0x1, -R72.reuse ;  /* 0x000000018888d824 */ /* 0x100fe200078e0a48 */
[----:B------:R1:W2:Y:S01]  /*e490*/  @P0 LDG.E.U16 R85, desc[UR20][R4.64] ;  /* 0x0000001404550981 */ /* 0x0002a2000c1e1500 */
[--C-:B------:R-:W-:Y:S01]  /*e4a0*/  @!P4 IMAD.IADD R137, R137, 0x1, -R72.reuse ;  /* 0x000000018989c824 */ /* 0x100fe200078e0a48 */
[----:B------:R-:W4:Y:S01]  /*e4b0*/  LDCU UR7, c[0x0][0x3b0] ;  /* 0x00007600ff0777ac */ /* 0x000f220008000800 */
[----:B------:R-:W-:Y:S01]  /*e4c0*/  @!P3 IMAD.IADD R138, R138, 0x1, -R72 ;  /* 0x000000018a8ab824 */ /* 0x000fe200078e0a48 */
[----:B------:R-:W-:Y:S01]  /*e4d0*/  STL [R1+0x218], R8 ;  /* 0x0002180801007387 */ /* 0x000fe20000100800 */
[----:B-1----:R-:W-:-:S03]  /*e4e0*/  LEA R4, P4, R135, R69, 0x1 ;  /* 0x0000004587047211 */ /* 0x002fc600078808ff */
[----:B------:R1:W-:Y:S01]  /*e4f0*/  STL [R1+0x214], R43 ;  /* 0x0002142b01007387 */ /* 0x0003e20000100800 */
[----:B------:R-:W-:Y:S01]  /*e500*/  LEA.HI.X.SX32 R5, R135, R68, 0x1, P4 ;  /* 0x0000004487057211 */ /* 0x000fe200020f0eff */
[----:B------:R-:W-:Y:S01]  /*e510*/  @!P6 IMAD.MOV R136, RZ, RZ, -R136 ;  /* 0x000000ffff88e224 */ /* 0x000fe200078e0a88 */
[----:B------:R-:W-:Y:S01]  /*e520*/  ISETP.GT.U32.AND P6, PT, R72, R138, PT ;  /* 0x0000008a4800720c */ /* 0x000fe20003fc4070 */
[----:B-1----:R-:W2:Y:S04]  /*e530*/  LDL R43, [R1+0x8ac] ;  /* 0x0008ac00012b7983 */ /* 0x002ea80000100800 */
[----:B------:R1:W-:Y:S01]  /*e540*/  STL [R1+0x258], R4 ;  /* 0x0002580401007387 */ /* 0x0003e20000100800 */
[----:B------:R-:W-:-:S03]  /*e550*/  SEL R136, R75, R136, !P1 ;  /* 0x000000884b887207 */ /* 0x000fc60004800000 */
[----:B------:R1:W-:Y:S01]  /*e560*/  STL [R1+0x254], R5 ;  /* 0x0002540501007387 */ /* 0x0003e20000100800 */
[----:B------:R-:W-:Y:S01]  /*e570*/  PRMT R84, RZ, 0x7610, R84 ;  /* 0x00007610ff547816 */ /* 0x000fe20000000054 */
[----:B0-----:R-:W-:Y:S01]  /*e580*/  IMAD R136, R136, UR5, RZ ;  /* 0x0000000588887c24 */ /* 0x001fe2000f8e02ff */
[----:B------:R-:W-:Y:S01]  /*e590*/  PRMT R83, RZ, 0x7610, R83 ;  /* 0x00007610ff537816 */ /* 0x000fe20000000053 */
[----:B------:R-:W-:Y:S01]  /*e5a0*/  @!P6 IMAD.IADD R138, R138, 0x1, -R72 ;  /* 0x000000018a8ae824 */ /* 0x000fe200078e0a48 */
[----:B---3--:R-:W-:Y:S02]  /*e5b0*/  ISETP.GE.AND P5, PT, R6, RZ, PT ;  /* 0x000000ff0600720c */ /* 0x008fe40003fa6270 */
[----:B------:R1:W3:Y:S01]  /*e5c0*/  @P0 LDG.E.U16 R84, desc[UR20][R4.64] ;  /* 0x0000001404540981 */ /* 0x0002e2000c1e1500 */
[----:B------:R-:W-:Y:S01]  /*e5d0*/  ISETP.GT.U32.AND P4, PT, R72, R119, PT ;  /* 0x000000774800720c */ /* 0x000fe20003f84070 */
[----:B------:R-:W0:Y:S02]  /*e5e0*/  LDCU UR5, c[0x0][0x3b0] ;  /* 0x00007600ff0577ac */ /* 0x000e240008000800 */
[----:B------:R-:W3:Y:S07]  /*e5f0*/  LDL R6, [R1+0x85c] ;  /* 0x00085c0001067983 */ /* 0x000eee0000100800 */
[----:B------:R-:W-:-:S05]  /*e600*/  @!P5 IMAD.MOV R137, RZ, RZ, -R137 ;  /* 0x000000ffff89d224 */ /* 0x000fca00078e0a89 */
[----:B------:R-:W-:Y:S02]  /*e610*/  SEL R137, R75, R137, !P1 ;  /* 0x000000894b897207 */ /* 0x000fe40004800000 */
[----:B-1----:R-:W-:-:S03]  /*e620*/  LEA R4, P6, R136, R69, 0x1 ;  /* 0x0000004588047211 */ /* 0x002fc600078c08ff */
[----:B----4-:R-:W-:Y:S01]  /*e630*/  IMAD R137, R137, UR7, RZ ;  /* 0x0000000789897c24 */ /* 0x010fe2000f8e02ff */
[-C--:B------:R-:W-:Y:S01]  /*e640*/  LEA.HI.X.SX32 R5, R136, R68.reuse, 0x1, P6 ;  /* 0x0000004488057211 */ /* 0x080fe200030f0eff */
[----:B------:R-:W-:Y:S01]  /*e650*/  STL [R1+0x298], R4 ;  /* 0x0002980401007387 */ /* 0x000fe20000100800 */
[----:B------:R-:W-:Y:S01]  /*e660*/  ISETP.GT.U32.AND P3, PT, R72, R139, PT ;  /* 0x0000008b4800720c */ /* 0x000fe20003f64070 */
[----:B------:R-:W-:Y:S01]  /*e670*/  @!P4 IMAD.IADD R119, R119, 0x1, -R72 ;  /* 0x000000017777c824 */ /* 0x000fe200078e0a48 */
[----:B------:R-:W-:Y:S02]  /*e680*/  PRMT R82, RZ, 0x7610, R82 ;  /* 0x00007610ff527816 */ /* 0x000fe40000000052 */
[----:B------:R-:W-:Y:S01]  /*e690*/  ISETP.GE.AND P5, PT, R7, RZ, PT ;  /* 0x000000ff0700720c */ /* 0x000fe20003fa6270 */
[----:B------:R1:W4:Y:S01]  /*e6a0*/  @P0 LDG.E.U16 R83, desc[UR20][R4.64] ;  /* 0x0000001404530981 */ /* 0x000322000c1e1500 */
[C---:B------:R-:W-:Y:S01]  /*e6b0*/  LEA R7, P6, R137.reuse, R69, 0x1 ;  /* 0x0000004589077211 */ /* 0x040fe200078c08ff */
[----:B------:R-:W0:Y:S03]  /*e6c0*/  LDCU UR7, c[0x0][0x3b0] ;  /* 0x00007600ff0777ac */ /* 0x000e260008000800 */
[----:B------:R-:W-:Y:S01]  /*e6d0*/  LEA.HI.X.SX32 R8, R137, R68, 0x1, P6 ;  /* 0x0000004489087211 */ /* 0x000fe200030f0eff */
[----:B------:R1:W-:Y:S04]  /*e6e0*/  STL [R1+0x294], R5 ;  /* 0x0002940501007387 */ /* 0x0003e80000100800 */
[----:B------:R-:W-:Y:S04]  /*e6f0*/  STL [R1+0x2d8], R7 ;  /* 0x0002d80701007387 */ /* 0x000fe80000100800 */
[----:B------:R0:W-:Y:S01]  /*e700*/  STL [R1+0x2d4], R8 ;  /* 0x0002d40801007387 */ /* 0x0001e20000100800 */
[----:B-1----:R-:W-:-:S03]  /*e710*/  @P0 IMAD.MOV.U32 R5, RZ, RZ, R8 ;  /* 0x000000ffff050224 */ /* 0x002fc600078e0008 */
[----:B------:R-:W4:Y:S04]  /*e720*/  LDL R44, [R1+0x890] ;  /* 0x00089000012c7983 */ /* 0x000f280000100800 */
[----:B0-----:R-:W4:Y:S01]  /*e730*/  LDL R8, [R1+0x870] ;  /* 0x0008700001087983 */ /* 0x001f220000100800 */
[----:B------:R-:W-:Y:S01]  /*e740*/  @!P3 IMAD.IADD R139, R139, 0x1, -R72 ;  /* 0x000000018b8bb824 */ /* 0x000fe200078e0a48 */
[C---:B------:R-:W-:Y:S01]  /*e750*/  ISETP.GT.U32.AND P6, PT, R72.reuse, R119, PT ;  /* 0x000000774800720c */ /* 0x040fe20003fc4070 */
[----:B------:R-:W-:Y:S01]  /*e760*/  @!P5 IMAD.MOV R138, RZ, RZ, -R138 ;  /* 0x000000ffff8ad224 */ /* 0x000fe200078e0a8a */
[C---:B------:R-:W-:Y:S02]  /*e770*/  ISETP.GT.U32.AND P3, PT, R72.reuse, R150, PT ;  /* 0x000000964800720c */ /* 0x040fe40003f64070 */
[----:B------:R-:W-:-:S02]  /*e780*/  ISETP.GT.U32.AND P4, PT, R72, R139, PT ;  /* 0x0000008b4800720c */ /* 0x000fc40003f84070 */
[----:B------:R-:W-:Y:S01]  /*e790*/  SEL R138, R75, R138, !P1 ;  /* 0x0000008a4b8a7207 */ /* 0x000fe20004800000 */
[----:B------:R-:W-:Y:S02]  /*e7a0*/  @P0 IMAD.MOV.U32 R4, RZ, RZ, R7 ;  /* 0x000000ffff040224 */ /* 0x000fe400078e0007 */
[----:B------:R-:W4:Y:S02]  /*e7b0*/  LDL R7, [R1+0x8d8] ;  /* 0x0008d80001077983 */ /* 0x000f240000100800 */
[----:B------:R-:W-:Y:S01]  /*e7c0*/  IMAD R138, R138, UR11, RZ ;  /* 0x0000000b8a8a7c24 */ /* 0x000fe2000f8e02ff */
[----:B------:R-:W-:Y:S01]  /*e7d0*/  PRMT R81, RZ, 0x7610, R81 ;  /* 0x00007610ff517816 */ /* 0x000fe20000000051 */
[----:B------:R0:W4:Y:S01]  /*e7e0*/  @P0 LDG.E.U16 R82, desc[UR20][R4.64] ;  /* 0x0000001404520981 */ /* 0x000122000c1e1500 */
[----:B------:R-:W-:Y:S01]  /*e7f0*/  @!P6 IMAD.IADD R119, R119, 0x1, -R72 ;  /* 0x000000017777e824 */ /* 0x000fe200078e0a48 */
[----:B------:R-:W-:Y:S01]  /*e800*/  PRMT R80, RZ, 0x7610, R80 ;  /* 0x00007610ff507816 */ /* 0x000fe20000000050 */
[--C-:B------:R-:W-:Y:S01]  /*e810*/  @!P3 IMAD.IADD R150, R150, 0x1, -R72.reuse ;  /* 0x000000019696b824 */ /* 0x100fe200078e0a48 */
[----:B------:R-:W-:Y:S01]  /*e820*/  PRMT R79, RZ, 0x7610, R79 ;  /* 0x00007610ff4f7816 */ /* 0x000fe2000000004f */
[----:B------:R-:W-:Y:S01]  /*e830*/  @!P4 IMAD.IADD R139, R139, 0x1, -R72 ;  /* 0x000000018b8bc824 */ /* 0x000fe200078e0a48 */
[----:B------:R-:W-:Y:S01]  /*e840*/  ISETP.GT.U32.AND P4, PT, R72, R149, PT ;  /* 0x000000954800720c */ /* 0x000fe20003f84070 */
[----:B------:R-:W1:Y:S01]  /*e850*/  LDCU UR11, c[0x0][0x3b0] ;  /* 0x00007600ff0b77ac */ /* 0x000e620008000800 */
[----:B0-----:R-:W-:-:S04]  /*e860*/  LEA R4, P6, R138, R69, 0x1 ;  /* 0x000000458a047211 */ /* 0x001fc800078c08ff */
[----:B------:R-:W-:Y:S01]  /*e870*/  LEA.HI.X.SX32 R5, R138, R68, 0x1, P6 ;  /* 0x000000448a057211 */ /* 0x000fe200030f0eff */
[----:B------:R0:W-:Y:S04]  /*e880*/  STL [R1+0x310], R4 ;  /* 0x0003100401007387 */ /* 0x0001e80000100800 */
[----:B------:R0:W-:Y:S02]  /*e890*/  STL [R1+0x30c], R5 ;  /* 0x00030c0501007387 */ /* 0x0001e40000100800 */
[----:B------:R-:W-:Y:S01]  /*e8a0*/  @!P4 IMAD.IADD R149, R149, 0x1, -R72 ;  /* 0x000000019595c824 */ /* 0x000fe200078e0a48 */
[----:B------:R-:W-:Y:S01]  /*e8b0*/  ISETP.GT.U32.AND P4, PT, R72, R150, PT ;  /* 0x000000964800720c */ /* 0x000fe20003f84070 */
[----:B------:R0:W4:Y:S01]  /*e8c0*/  @P0 LDG.E.U16 R81, desc[UR20][R4.64] ;  /* 0x0000001404510981 */ /* 0x000122000c1e1500 */
[----:B--2---:R-:W-:-:S13]  /*e8d0*/  ISETP.GE.AND P5, PT, R43, RZ, PT ;  /* 0x000000ff2b00720c */ /* 0x004fda0003fa6270 */
[----:B------:R-:W-:-:S05]  /*e8e0*/  @!P5 IMAD.MOV R139, RZ, RZ, -R139 ;  /* 0x000000ffff8bd224 */ /* 0x000fca00078e0a8b */
[----:B------:R-:W-:-:S05]  /*e8f0*/  SEL R139, R75, R139, !P1 ;  /* 0x0000008b4b8b7207 */ /* 0x000fca0004800000 */
[----:B------:R-:W-:Y:S02]  /*e900*/  IMAD R139, R139, UR5, RZ ;  /* 0x000000058b8b7c24 */ /* 0x000fe4000f8e02ff */
[----:B------:R-:W-:Y:S01]  /*e910*/  @!P4 IMAD.IADD R150, R150, 0x1, -R72 ;  /* 0x000000019696c824 */ /* 0x000fe200078e0a48 */
[----:B---3--:R-:W-:Y:S01]  /*e920*/  ISETP.GE.AND P3, PT, R6, RZ, PT ;  /* 0x000000ff0600720c */ /* 0x008fe20003f66270 */
[----:B------:R-:W2:Y:S01]  /*e930*/  LDCU UR5, c[0x0][0x3b0] ;  /* 0x00007600ff0577ac */ /* 0x000ea20008000800 */
[----:B------:R-:W3:Y:S01]  /*e940*/  LDL R6, [R1+0x8fc] ;  /* 0x0008fc0001067983 */ /* 0x000ee20000100800 */
[----:B------:R-:W-:-:S10]  /*e950*/  LEA R43, P6, R139, R69, 0x1 ;  /* 0x000000458b2b7211 */ /* 0x000fd400078c08ff */
[----:B------:R-:W-:-:S05]  /*e960*/  @!P3 IMAD.MOV R119, RZ, RZ, -R119 ;  /* 0x000000ffff77b224 */ /* 0x000fca00078e0a77 */
[----:B------:R-:W-:Y:S02]  /*e970*/  SEL R119, R75, R119, !P1 ;  /* 0x000000774b777207 */ /* 0x000fe40004800000 */
[----:B------:R-:W-:-:S03]  /*e980*/  ISETP.GT.U32.AND P3, PT, R72, R149, PT ;  /* 0x000000954800720c */ /* 0x000fc60003f64070 */
[----:B------:R-:W-:Y:S01]  /*e990*/  IMAD R119, R119, UR7, RZ ;  /* 0x0000000777777c24 */ /* 0x000fe2000f8e02ff */
[----:B------:R-:W-:Y:S01]  /*e9a0*/  LEA.HI.X.SX32 R45, R139, R68, 0x1, P6 ;  /* 0x000000448b2d7211 */ /* 0x000fe200030f0eff */
[----:B------:R1:W-:Y:S01]  /*e9b0*/  STL [R1+0x348], R43 ;  /* 0x0003482b01007387 */ /* 0x0003e20000100800 */
[----:B0-----:R-:W-:Y:S01]  /*e9c0*/  @P0 IMAD.MOV.U32 R4, RZ, RZ, R43 ;  /* 0x000000ffff040224 */ /* 0x001fe200078e002b */
[----:B------:R-:W-:Y:S01]  /*e9d0*/  ISETP.GT.U32.AND P5, PT, R72, R140, PT ;  /* 0x0000008c4800720c */ /* 0x000fe20003fa4070 */
[----:B------:R-:W0:Y:S01]  /*e9e0*/  LDCU UR7, c[0x0][0x3b0] ;  /* 0x00007600ff0777ac */ /* 0x000e220008000800 */
[----:B------:R-:W-:Y:S01]  /*e9f0*/  @P0 IMAD.MOV.U32 R5, RZ, RZ, R45 ;  /* 0x000000ffff050224 */ /* 0x000fe200078e002d */
[----:B------:R-:W-:Y:S03]  /*ea00*/  STL [R1+0x344], R45 ;  /* 0x0003442d01007387 */ /* 0x000fe60000100800 */
[----:B------:R-:W-:Y:S01]  /*ea10*/  @!P3 IMAD.IADD R149, R149, 0x1, -R72 ;  /* 0x000000019595b824 */ /* 0x000fe200078e0a48 */
[----:B------:R0:W3:Y:S01]  /*ea20*/  @P0 LDG.E.U16 R80, desc[UR20][R4.64] ;  /* 0x0000001404500981 */ /* 0x0000e2000c1e1500 */
[----:B----4-:R-:W-:-:S02]  /*ea30*/  ISETP.GE.AND P4, PT, R8, RZ, PT ;  /* 0x000000ff0800720c */ /* 0x010fc40003f86270 */
[----:B------:R-:W-:-:S04]  /*ea40*/  LEA R8, P6, R119, R69, 0x1 ;  /* 0x0000004577087211 */ /* 0x000fc800078c08ff */
[----:B-1----:R-:W-:Y:S01]  /*ea50*/  LEA.HI.X.SX32 R43, R119, R68, 0x1, P6 ;  /* 0x00000044772b7211 */ /* 0x002fe200030f0eff */
[----:B------:R1:W-:Y:S01]  /*ea60*/  STL [R1+0x380], R8 ;  /* 0x0003800801007387 */ /* 0x0003e20000100800 */
[----:B0-----:R-:W-:Y:S01]  /*ea70*/  @P0 IMAD.MOV.U32 R4, RZ, RZ, R8 ;  /* 0x000000ffff040224 */ /* 0x001fe200078e0008 */
[----:B------:R-:W-:Y:S02]  /*ea80*/  ISETP.GE.AND P3, PT, R44, RZ, PT ;  /* 0x000000ff2c00720c */ /* 0x000fe40003f66270 */
[----:B------:R-:W-:Y:S04]  /*ea90*/  STL [R1+0x37c], R43 ;  /* 0x00037c2b01007387 */ /* 0x000fe80000100800 */
[----:B-1----:R-:W4:Y:S04]  /*eaa0*/  LDL.LU R8, [R1+0x4] ;  /* 0x0000040001087983 */ /* 0x002f280000300800 */
[----:B------:R-:W4:Y:S04]  /*eab0*/  LDL R44, [R1+0x930] ;  /* 0x00093000012c7983 */ /* 0x000f280000100800 */
[----:B------:R-:W4:Y:S01]  /*eac0*/  LDL R45, [R1+0x960] ;  /* 0x00096000012d7983 */ /* 0x000f220000100800 */
[----:B------:R-:W-:Y:S01]  /*ead0*/  @!P5 IMAD.IADD R140, R140, 0x1, -R72 ;  /* 0x000000018c8cd824 */ /* 0x000fe200078e0a48 */
[----:B------:R-:W-:-:S04]  /*eae0*/  ISETP.GT.U32.AND P5, PT, R72, R151, PT ;  /* 0x000000974800720c */ /* 0x000fc80003fa4070 */
[C---:B------:R-:W-:Y:S01]  /*eaf0*/  ISETP.GT.U32.AND P6, PT, R72.reuse, R140, PT ;  /* 0x0000008c4800720c */ /* 0x040fe20003fc4070 */
[----:B------:R-:W-:Y:S02]  /*eb00*/  @!P4 IMAD.MOV R150, RZ, RZ, -R150 ;  /* 0x000000ffff96c224 */ /* 0x000fe400078e0a96 */
[----:B------:R-:W-:Y:S01]  /*eb10*/  @!P3 IMAD.MOV R149, RZ, RZ, -R149 ;  /* 0x000000ffff95b224 */ /* 0x000fe200078e0a95 */
[----:B------:R-:W-:-:S05]  /*eb20*/  ISETP.GT.U32.AND P3, PT, R72, R154, PT ;  /* 0x0000009a4800720c */ /* 0x000fca0003f64070 */
[--C-:B------:R-:W-:Y:S01]  /*eb30*/  @!P5 IMAD.IADD R151, R151, 0x1, -R72.reuse ;  /* 0x000000019797d824 */ /* 0x100fe200078e0a48 */
[----:B------:R-:W-:Y:S01]  /*eb40*/  ISETP.GE.AND P5, PT, R7, RZ, PT ;  /* 0x000000ff0700720c */ /* 0x000fe20003fa6270 */
[----:B------:R-:W-:Y:S01]  /*eb50*/  @P0 IMAD.MOV.U32 R5, RZ, RZ, R43 ;  /* 0x000000ffff050224 */ /* 0x000fe200078e002b */
[C---:B------:R-:W-:Y:S02]  /*eb60*/  SEL R150, R75.reuse, R150, !P1 ;  /* 0x000000964b967207 */ /* 0x040fe40004800000 */
[----:B------:R-:W-:Y:S01]  /*eb70*/  ISETP.GT.U32.AND P4, PT, R72, R151, PT ;  /* 0x000000974800720c */ /* 0x000fe20003f84070 */
[--C-:B------:R-:W-:Y:S01]  /*eb80*/  @!P6 IMAD.IADD R140, R140, 0x1, -R72.reuse ;  /* 0x000000018c8ce824 */ /* 0x100fe200078e0a48 */
[----:B------:R0:W4:Y:S01]  /*eb90*/  @P0 LDG.E.U16 R79, desc[UR20][R4.64] ;  /* 0x00000014044f0981 */ /* 0x000122000c1e1500 */
[----:B------:R-:W-:Y:S01]  /*eba0*/  SEL R149, R75, R149, !P1 ;  /* 0x000000954b957207 */ /* 0x000fe20004800000 */
[----:B------:R-:W-:Y:S02]  /*ebb0*/  @!P3 IMAD.IADD R154, R154, 0x1, -R72 ;  /* 0x000000019a9ab824 */ /* 0x000fe400078e0a48 */
[----:B0-----:R-:W-:-:S03]  /*ebc0*/  IMAD R4, R150, UR4, RZ ;  /* 0x0000000496047c24 */ /* 0x001fc6000f8e02ff */
[----:B------:R-:W-:-:S04]  /*ebd0*/  @!P5 IMAD.MOV R140, RZ, RZ, -R140 ;  /* 0x000000ffff8cd224 */ /* 0x000fc800078e0a8c */
[----:B------:R-:W-:Y:S01]  /*ebe0*/  @!P4 IMAD.IADD R151, R151, 0x1, -R72 ;  /* 0x000000019797c824 */ /* 0x000fe200078e0a48 */
[----:B------:R-:W-:Y:S01]  /*ebf0*/  LEA R150, P5, R4, R69, 0x1 ;  /* 0x0000004504967211 */ /* 0x000fe200078a08ff */
[----:B------:R-:W-:Y:S01]  /*ec00*/  IMAD R165, R149, UR4, RZ ;  /* 0x0000000495a57c24 */ /* 0x000fe2000f8e02ff */
[----:B------:R-:W-:Y:S02]  /*ec10*/  ISETP.GT.U32.AND P4, PT, R72, R152, PT ;  /* 0x000000984800720c */ /* 0x000fe40003f84070 */
[----:B------:R-:W-:Y:S01]  /*ec20*/  LEA.HI.X.SX32 R149, R4, R68, 0x1, P5 ;  /* 0x0000004404957211 */ /* 0x000fe200028f0eff */
[----:B------:R-:W-:Y:S01]  /*ec30*/  @P0 IMAD.MOV.U32 R4, RZ, RZ, R150 ;  /* 0x000000ffff040224 */ /* 0x000fe200078e0096 */
[----:B------:R-:W-:Y:S02]  /*ec40*/  PRMT R78, RZ, 0x7610, R78 ;  /* 0x00007610ff4e7816 */ /* 0x000fe4000000004e */
[----:B------:R-:W-:Y:S01]  /*ec50*/  SEL R140, R75, R140, !P1 ;  /* 0x0000008c4b8c7207 */ /* 0x000fe20004800000 */
[----:B------:R-:W-:-:S04]  /*ec60*/  @P0 IMAD.MOV.U32 R5, RZ, RZ, R149 ;  /* 0x000000ffff050224 */ /* 0x000fc800078e0095 */
[----:B--2---:R-:W-:Y:S01]  /*ec70*/  IMAD R140, R140, UR5, RZ ;  /* 0x000000058c8c7c24 */ /* 0x004fe2000f8e02ff */
[----:B------:R0:W2:Y:S01]  /*ec80*/  @P0 LDG.E.U16 R78, desc[UR20][R4.64] ;  /* 0x00000014044e0981 */ /* 0x0000a2000c1e1500 */
[----:B------:R-:W-:Y:S01]  /*ec90*/  @!P4 IMAD.IADD R152, R152, 0x1, -R72 ;  /* 0x000000019898c824 */ /* 0x000fe200078e0a48 */
[----:B---3--:R-:W-:Y:S01]  /*eca0*/  ISETP.GE.AND P6, PT, R6, RZ, PT ;  /* 0x000000ff0600720c */ /* 0x008fe20003fc6270 */
[----:B------:R-:W1:Y:S01]  /*ecb0*/  LDCU UR5, c[0x0][0x3b0] ;  /* 0x00007600ff0577ac */ /* 0x000e620008000800 */
[----:B------:R-:W-:-:S11]  /*ecc0*/  LEA R6, P3, R165, R69, 0x1 ;  /* 0x00000045a5067211 */ /* 0x000fd600078608ff */
[----:B------:R-:W-:Y:S01]  /*ecd0*/  @!P6 IMAD.MOV R151, RZ, RZ, -R151 ;  /* 0x000000ffff97e224 */ /* 0x000fe200078e0a97 */
[----:B------:R-:W-:-:S04]  /*ece0*/  ISETP.GT.U32.AND P6, PT, R72, R154, PT ;  /* 0x0000009a4800720c */ /* 0x000fc80003fc4070 */
[----:B------:R-:W-:Y:S01]  /*ecf0*/  SEL R151, R75, R151, !P1 ;  /* 0x000000974b977207 */ /* 0x000fe20004800000 */
[----:B------:R3:W-:Y:S01]  /*ed00*/  STL [R1], R6 ;  /* 0x0000000601007387 */ /* 0x0007e20000100800 */
[----:B0-----:R-:W-:-:S03]  /*ed10*/  @P0 IMAD.MOV.U32 R4, RZ, RZ, R6 ;  /* 0x000000ffff040224 */ /* 0x001fc600078e0006 */
[----:B------:R-:W-:Y:S01]  /*ed20*/  IMAD R151, R151, UR7, RZ ;  /* 0x0000000797977c24 */ /* 0x000fe2000f8e02ff */
[----:B------:R-:W-:Y:S01]  /*ed30*/  LEA R109, P4, R140, R69, 0x1 ;  /* 0x000000458c6d7211 */ /* 0x000fe200078808ff */
[----:B------:R-:W2:Y:S01]  /*ed40*/  LDL R7, [R1+0x98c] ;  /* 0x00098c0001077983 */ /* 0x000ea20000100800 */
[----:B------:R-:W-:Y:S01]  /*ed50*/  ISETP.GT.U32.AND P5, PT, R72, R155, PT ;  /* 0x0000009b4800720c */ /* 0x000fe20003fa4070 */
[----:B------:R-:W-:Y:S02]  /*ed60*/  @!P6 IMAD.IADD R154, R154, 0x1, -R72 ;  /* 0x000000019a9ae824 */ /* 0x000fe400078e0a48 */
[----:B---3--:R-:W3:Y:S01]  /*ed70*/  LDL R6, [R1+0x9c0] ;  /* 0x0009c00001067983 */ /* 0x008ee20000100800 */
[----:B------:R-:W-:Y:S01]  /*ed80*/  LEA R43, P6, R151, R69, 0x1 ;  /* 0x00000045972b7211 */ /* 0x000fe200078c08ff */
[----:B------:R-:W0:Y:S01]  /*ed90*/  LDCU UR7, c[0x0][0x3b0] ;  /* 0x00007600ff0777ac */ /* 0x000e220008000800 */
[----:B------:R-:W-:Y:S01]  /*eda0*/  LEA.HI.X.SX32 R110, R140, R68, 0x1, P4 ;  /* 0x000000448c6e7211 */ /* 0x000fe200020f0eff */
[----:B------:R0:W-:Y:S04]  /*edb0*/  STL [R1+0x40], R109 ;  /* 0x0000406d01007387 */ /* 0x0001e80000100800 */
[----:B------:R-:W-:Y:S04]  /*edc0*/  STL [R1+0x80], R43 ;  /* 0x0000802b01007387 */ /* 0x000fe80000100800 */
[----:B------:R-:W-:Y:S01]  /*edd0*/  STL [R1+0x3c], R110 ;  /* 0x00003c6e01007387 */ /* 0x000fe20000100800 */
[----:B----4-:R-:W-:-:S02]  /*ede0*/  ISETP.GE.AND P4, PT, R44, RZ, PT ;  /* 0x000000ff2c00720c */ /* 0x010fc40003f86270 */
[----:B------:R-:W-:Y:S02]  /*edf0*/  LEA.HI.X.SX32 R44, R151, R68, 0x1, P6 ;  /* 0x00000044972c7211 */ /* 0x000fe400030f0eff */
[----:B------:R-:W-:-:S03]  /*ee00*/  ISETP.GE.AND P6, PT, R45, RZ, PT ;  /* 0x000000ff2d00720c */ /* 0x000fc60003fc6270 */
[----:B------:R4:W-:Y:S04]  /*ee10*/  STL [R1+0x7c], R44 ;  /* 0x00007c2c01007387 */ /* 0x0009e80000100800 */
[----:B------:R-:W2:Y:S01]  /*ee20*/  LDL R45, [R1+0x9f0] ;  /* 0x0009f000012d7983 */ /* 0x000ea20000100800 */
[----:B------:R-:W-:Y:S02]  /*ee30*/  LEA.HI.X.SX32 R165, R165, R68, 0x1, P3 ;  /* 0x00000044a5a57211 */ /* 0x000fe400018f0eff */
[----:B------:R-:W-:Y:S01]  /*ee40*/  PRMT R77, RZ, 0x7610, R77 ;  /* 0x00007610ff4d7816 */ /* 0x000fe2000000004d */
[----:B------:R-:W-:Y:S01]  /*ee50*/  @!P5 IMAD.IADD R155, R155, 0x1, -R72 ;  /* 0x000000019b9bd824 */ /* 0x000fe200078e0a48 */
[C---:B------:R-:W-:Y:S01]  /*ee60*/  ISETP.GT.U32.AND P3, PT, R72.reuse, R8, PT ;  /* 0x000000084800720c */ /* 0x040fe20003f64070 */
[----:B------:R-:W-:Y:S01]  /*ee70*/  @P0 IMAD.MOV.U32 R5, RZ, RZ, R165 ;  /* 0x000000ffff050224 */ /* 0x000fe200078e00a5 */
[----:B------:R-:W-:Y:S01]  /*ee80*/  ISETP.GT.U32.AND P5, PT, R72, R152, PT ;  /* 0x000000984800720c */ /* 0x000fe20003fa4070 */
[----:B------:R-:W2:Y:S04]  /*ee90*/  LDL.LU R111, [R1+0x10] ;  /* 0x00001000016f7983 */ /* 0x000ea80000300800 */
[----:B------:R0:W2:Y:S02]  /*eea0*/  @P0 LDG.E.U16 R77, desc[UR20][R4.64] ;  /* 0x00000014044d0981 */ /* 0x0000a4000c1e1500 */
[----:B0-----:R-:W-:-:S02]  /*eeb0*/  @P0 IMAD.MOV.U32 R4, RZ, RZ, R109 ;  /* 0x000000ffff040224 */ /* 0x001fc400078e006d */
[----:B------:R-:W2:Y:S02]  /*eec0*/  LDL.LU R109, [R1+0xc] ;  /* 0x00000c00016d7983 */ /* 0x000ea40000300800 */
[--C-:B------:R-:W-:Y:S02]  /*eed0*/  @!P3 IMAD.IADD R8, R8, 0x1, -R72.reuse ;  /* 0x000000010808b824 */ /* 0x100fe400078e0a48 */
[----:B------:R-:W-:Y:S02]  /*eee0*/  @!P5 IMAD.IADD R152, R152, 0x1, -R72 ;  /* 0x000000019898d824 */ /* 0x000fe400078e0a48 */
[----:B------:R-:W-:Y:S01]  /*eef0*/  @!P4 IMAD.MOV R154, RZ, RZ, -R154 ;  /* 0x000000ffff9ac224 */ /* 0x000fe200078e0a9a */
[C---:B------:R-:W-:Y:S01]  /*ef00*/  ISETP.GT.U32.AND P3, PT, R72.reuse, R8, PT ;  /* 0x000000084800720c */ /* 0x040fe20003f64070 */
[----:B------:R-:W-:Y:S01]  /*ef10*/  @P0 IMAD.MOV.U32 R5, RZ, RZ, R110 ;  /* 0x000000ffff050224 */ /* 0x000fe200078e006e */
[----:B------:R-:W-:Y:S02]  /*ef20*/  PRMT R76, RZ, 0x7610, R76 ;  /* 0x00007610ff4c7816 */ /* 0x000fe4000000004c */
[C---:B------:R-:W-:Y:S01]  /*ef30*/  ISETP.GT.U32.AND P5, PT, R72.reuse, R155, PT ;  /* 0x0000009b4800720c */ /* 0x040fe20003fa4070 */
[----:B------:R-:W-:Y:S01]  /*ef40*/  @!P6 IMAD.MOV R152, RZ, RZ, -R152 ;  /* 0x000000ffff98e224 */ /* 0x000fe200078e0a98 */
[----:B------:R-:W-:-:S02]  /*ef50*/  ISETP.GT.U32.AND P4, PT, R72, R156, PT ;  /* 0x0000009c4800720c */ /* 0x000fc40003f84070 */
[C---:B------:R-:W-:Y:S01]  /*ef60*/  SEL R154, R75.reuse, R154, !P1 ;  /* 0x0000009a4b9a7207 */ /* 0x040fe20004800000 */
[----:B------:R0:W2:Y:S01]  /*ef70*/  @P0 LDG.E.U16 R76, desc[UR20][R4.64] ;  /* 0x00000014044c0981 */ /* 0x0000a2000c1e1500 */
[----:B------:R-:W-:Y:S02]  /*ef80*/  PRMT R74, RZ, 0x7610, R74 ;  /* 0x00007610ff4a7816 */ /* 0x000fe4000000004a */
[----:B------:R-:W-:Y:S01]  /*ef90*/  SEL R152, R75, R152, !P1 ;  /* 0x000000984b987207 */ /* 0x000fe20004800000 */
[----:B------:R-:W-:Y:S01]  /*efa0*/  IMAD R154, R154, UR11, RZ ;  /* 0x0000000b9a9a7c24 */ /* 0x000fe2000f8e02ff */
[----:B------:R-:W-:Y:S01]  /*efb0*/  PRMT R67, RZ, 0x7610, R67 ;  /* 0x00007610ff437816 */ /* 0x000fe20000000043 */
[----:B------:R-:W-:Y:S01]  /*efc0*/  @!P3 IMAD.IADD R8, R8, 0x1, -R72 ;  /* 0x000000010808b824 */ /* 0x000fe200078e0a48 */
[----:B------:R-:W-:Y:S01]  /*efd0*/  PRMT R66, RZ, 0x7610, R66 ;  /* 0x00007610ff427816 */ /* 0x000fe20000000042 */
[----:B0-----:R-:W-:Y:S01]  /*efe0*/  @P0 IMAD.MOV.U32 R4, RZ, RZ, R43 ;  /* 0x000000ffff040224 */ /* 0x001fe200078e002b */
[----:B------:R-:W-:Y:S01]  /*eff0*/  PRMT R65, RZ, 0x7610, R65 ;  /* 0x00007610ff417816 */ /* 0x000fe20000000041 */
[----:B------:R-:W-:Y:S01]  /*f000*/  @P0 IMAD.MOV.U32 R5, RZ, RZ, R44 ;  /* 0x000000ffff050224 */ /* 0x000fe200078e002c */
[----:B------:R-:W-:Y:S01]  /*f010*/  PRMT R64, RZ, 0x7610, R64 ;  /* 0x00007610ff407816 */ /* 0x000fe20000000040 */
[----:B-1----:R-:W-:Y:S01]  /*f020*/  IMAD R152, R152, UR5, RZ ;  /* 0x0000000598987c24 */ /* 0x002fe2000f8e02ff */
[----:B----4-:R-:W4:Y:S01]  /*f030*/  LDL.LU R44, [R1+0x8] ;  /* 0x00000800012c7983 */ /* 0x010f220000300800 */
[--C-:B------:R-:W-:Y:S01]  /*f040*/  @!P5 IMAD.IADD R155, R155, 0x1, -R72.reuse ;  /* 0x000000019b9bd824 */ /* 0x100fe200078e0a48 */
[----:B------:R-:W0:Y:S02]  /*f050*/  LDCU UR5, c[0x0][0x3b0] ;  /* 0x00007600ff0577ac */ /* 0x000e240008000800 */
[----:B------:R1:W4:Y:S01]  /*f060*/  @P0 LDG.E.U16 R74, desc[UR20][R4.64] ;  /* 0x00000014044a0981 */ /* 0x000322000c1e1500 */
[----:B------:R-:W-:Y:S01]  /*f070*/  @!P4 IMAD.IADD R156, R156, 0x1, -R72 ;  /* 0x000000019c9cc824 */ /* 0x000fe200078e0a48 */
[----:B------:R-:W-:Y:S01]  /*f080*/  PRMT R63, RZ, 0x7610, R63 ;  /* 0x00007610ff3f7816 */ /* 0x000fe2000000003f */
[----:B------:R-:W0:Y:S01]  /*f090*/  LDCU UR11, c[0x0][0x3b0] ;  /* 0x00007600ff0b77ac */ /* 0x000e220008000800 */
[----:B-1----:R-:W-:-:S04]  /*f0a0*/  LEA R4, P3, R154, R69, 0x1 ;  /* 0x000000459a047211 */ /* 0x002fc800078608ff */
[----:B------:R-:W-:Y:S01]  /*f0b0*/  LEA.HI.X.SX32 R5, R154, R68, 0x1, P3 ;  /* 0x000000449a057211 */ /* 0x000fe200018f0eff */
[----:B------:R-:W-:Y:S04]  /*f0c0*/  STL [R1+0x4], R8 ;  /* 0x0000040801007387 */ /* 0x000fe80000100800 */
[----:B------:R1:W-:Y:S04]  /*f0d0*/  STL [R1+0xc0], R4 ;  /* 0x0000c00401007387 */ /* 0x0003e80000100800 */
[----:B------:R1:W4:Y:S02]  /*f0e0*/  @P0 LDG.E.U16 R67, desc[UR20][R4.64] ;  /* 0x0000001404430981 */ /* 0x000324000c1e1500 */
[----:B-1----:R-:W-:Y:S01]  /*f0f0*/  IMAD.MOV.U32 R4, RZ, RZ, R8 ;  /* 0x000000ffff047224 */ /* 0x002fe200078e0008 */
[----:B---3--:R-:W-:-:S02]  /*f100*/  ISETP.GE.AND P5, PT, R6, RZ, PT ;  /* 0x000000ff0600720c */ /* 0x008fc40003fa6270 */
[C---:B------:R-:W-:Y:S02]  /*f110*/  LEA R6, P4, R152.reuse, R69, 0x1 ;  /* 0x0000004598067211 */ /* 0x040fe400078808ff */
[----:B--2---:R-:W-:Y:S02]  /*f120*/  ISETP.GE.AND P6, PT, R7, RZ, PT ;  /* 0x000000ff0700720c */ /* 0x004fe40003fc6270 */
[----:B------:R-:W-:Y:S01]  /*f130*/  LEA.HI.X.SX32 R7, R152, R68, 0x1, P4 ;  /* 0x0000004498077211 */ /* 0x000fe200020f0eff */
[----:B------:R1:W-:Y:S04]  /*f140*/  STL [R1+0x100], R6 ;  /* 0x0001000601007387 */ /* 0x0003e80000100800 */
[----:B------:R2:W-:Y:S02]  /*f150*/  STL [R1+0xbc], R5 ;  /* 0x0000bc0501007387 */ /* 0x0005e40000100800 */
[----:B------:R-:W-:-:S02]  /*f160*/  @!P5 IMAD.MOV R4, RZ, RZ, -R4 ;  /* 0x000000ffff04d224 */ /* 0x000fc400078e0a04 */
[----:B------:R3:W-:Y:S04]  /*f170*/  STL [R1+0xfc], R7 ;  /* 0x0000fc0701007387 */ /* 0x0007e80000100800 */
[----:B------:R-:W4:Y:S04]  /*f180*/  LDL R8, [R1+0xa10] ;  /* 0x000a100001087983 */ /* 0x000f280000100800 */
[----:B------:R-:W4:Y:S01]  /*f190*/  LDL.LU R43, [R1+0x14] ;  /* 0x00001400012b7983 */ /* 0x000f220000300800 */
[----:B------:R-:W-:Y:S01]  /*f1a0*/  @!P6 IMAD.MOV R155, RZ, RZ, -R155 ;  /* 0x000000ffff9be224 */ /* 0x000fe200078e0a9b */
[----:B------:R-:W-:-:S02]  /*f1b0*/  ISETP.GT.U32.AND P3, PT, R72, R156, PT ;  /* 0x0000009c4800720c */ /* 0x000fc40003f64070 */
[----:B------:R1:W4:Y:S01]  /*f1c0*/  @P0 LDG.E.U16 R66, desc[UR20][R6.64] ;  /* 0x0000001406420981 */ /* 0x000322000c1e1500 */
[----:B------:R-:W-:-:S03]  /*f1d0*/  ISETP.GE.AND P5, PT, R45, RZ, PT ;  /* 0x000000ff2d00720c */ /* 0x000fc60003fa6270 */
[----:B------:R-:W4:Y:S04]  /*f1e0*/  LDL R110, [R1+0x988] ;  /* 0x00098800016e7983 */ /* 0x000f280000100800 */
[----:B------:R-:W4:Y:S01]  /*f1f0*/  LDL R45, [R1+0x9d0] ;  /* 0x0009d000012d7983 */ /* 0x000f220000100800 */
[C---:B------:R-:W-:Y:S02]  /*f200*/  SEL R155, R75.reuse, R155, !P1 ;  /* 0x0000009b4b9b7207 */ /* 0x040fe40004800000 */
[C---:B------:R-:W-:Y:S02]  /*f210*/  ISETP.GT.U32.AND P6, PT, R72.reuse, R111, PT ;  /* 0x0000006f4800720c */ /* 0x040fe40003fc4070 */
[----:B------:R-:W-:Y:S01]  /*f220*/  SEL R4, R75, R4, !P1 ;  /* 0x000000044b047207 */ /* 0x000fe20004800000 */
[----:B------:R-:W-:Y:S01]  /*f230*/  IMAD R155, R155, UR7, RZ ;  /* 0x000000079b9b7c24 */ /* 0x000fe2000f8e02ff */
[----:B------:R-:W0:Y:S01]  /*f240*/  LDCU UR7, c[0x0][0x3b0] ;  /* 0x00007600ff0777ac */ /* 0x000e220008000800 */
[----:B------:R-:W-:Y:S01]  /*f250*/  ISETP.GT.U32.AND P4, PT, R72, R109, PT ;  /* 0x0000006d4800720c */ /* 0x000fe20003f84070 */
[----:B------:R-:W-:-:S02]  /*f260*/  @!P3 IMAD.IADD R156, R156, 0x1, -R72 ;  /* 0x000000019c9cb824 */ /* 0x000fc400078e0a48 */
[----:B------:R-:W-:Y:S01]  /*f270*/  IMAD R4, R4, UR12, RZ ;  /* 0x0000000c04047c24 */ /* 0x000fe2000f8e02ff */
[----:B------:R-:W-:Y:S01]  /*f280*/  PRMT R62, RZ, 0x7610, R62 ;  /* 0x00007610ff3e7816 */ /* 0x000fe2000000003e */
[----:B------:R-:W-:Y:S01]  /*f290*/  @!P5 IMAD.MOV R156, RZ, RZ, -R156 ;  /* 0x000000ffff9cd224 */ /* 0x000fe200078e0a9c */
[----:B------:R-:W-:Y:S02]  /*f2a0*/  PRMT R61, RZ, 0x7610, R61 ;  /* 0x00007610ff3d7816 */ /* 0x000fe4000000003d */
[--C-:B------:R-:W-:Y:S01]  /*f2b0*/  @!P6 IMAD.IADD R111, R111, 0x1, -R72.reuse ;  /* 0x000000016f6fe824 */ /* 0x100fe200078e0a48 */
[-C--:B-1----:R-:W-:Y:S01]  /*f2c0*/  LEA R6, P5, R4, R69.reuse, 0x1 ;  /* 0x0000004504067211 */ /* 0x082fe200078a08ff */
[----:B------:R-:W1:Y:S03]  /*f2d0*/  LDCU UR12, c[0x0][0x3b0] ;  /* 0x00007600ff0c77ac */ /* 0x000e660008000800 */
[----:B------:R-:W-:Y:S01]  /*f2e0*/  @!P4 IMAD.IADD R109, R109, 0x1, -R72 ;  /* 0x000000016d6dc824 */ /* 0x000fe200078e0a48 */
[----:B--2---:R-:W-:-:S04]  /*f2f0*/  LEA R5, P4, R155, R69, 0x1 ;  /* 0x000000459b057211 */ /* 0x004fc800078808ff */
[-C--:B------:R-:W-:Y:S01]  /*f300*/  LEA.HI.X.SX32 R112, R155, R68.reuse, 0x1, P4 ;  /* 0x000000449b707211 */ /* 0x080fe200020f0eff */
[----:B------:R2:W-:Y:S01]  /*f310*/  STL [R1+0x160], R5 ;  /* 0x0001600501007387 */ /* 0x0005e20000100800 */
[----:B------:R-:W-:Y:S02]  /*f320*/  ISETP.GT.U32.AND P6, PT, R72, R109, PT ;  /* 0x0000006d4800720c */ /* 0x000fe40003fc4070 */
[----:B---3--:R-:W-:Y:S01]  /*f330*/  LEA.HI.X.SX32 R7, R4, R68, 0x1, P5 ;  /* 0x0000004404077211 */ /* 0x008fe200028f0eff */
[----:B------:R-:W-:Y:S01]  /*f340*/  @P0 IMAD.MOV.U32 R4, RZ, RZ, R5 ;  /* 0x000000ffff040224 */ /* 0x000fe200078e0005 */
[----:B------:R-:W-:Y:S01]  /*f350*/  SEL R156, R75, R156, !P1 ;  /* 0x0000009c4b9c7207 */ /* 0x000fe20004800000 */
[----:B--2---:R-:W-:Y:S01]  /*f360*/  @P0 IMAD.MOV.U32 R5, RZ, RZ, R112 ;  /* 0x000000ffff050224 */ /* 0x004fe200078e0070 */
[----:B----4-:R-:W-:-:S03]  /*f370*/  ISETP.GT.U32.AND P4, PT, R72, R44, PT ;  /* 0x0000002c4800720c */ /* 0x010fc60003f84070 */
[----:B0-----:R-:W-:Y:S01]  /*f380*/  IMAD R156, R156, UR5, RZ ;  /* 0x000000059c9c7c24 */ /* 0x001fe2000f8e02ff */
[----:B------:R-:W-:Y:S03]  /*f390*/  STL [R1+0x1a0], R6 ;  /* 0x0001a00601007387 */ /* 0x000fe60000100800 */
[----:B------:R-:W-:Y:S01]  /*f3a0*/  @!P6 IMAD.IADD R109, R109, 0x1, -R72 ;  /* 0x000000016d6de824 */ /* 0x000fe200078e0a48 */
[----:B------:R-:W-:Y:S01]  /*f3b0*/  ISETP.GT.U32.AND P3, PT, R72, R111, PT ;  /* 0x0000006f4800720c */ /* 0x000fe20003f64070 */
[----:B------:R-:W0:Y:S01]  /*f3c0*/  LDCU UR5, c[0x0][0x3b0] ;  /* 0x00007600ff0577ac */ /* 0x000e220008000800 */
[----:B------:R2:W3:Y:S02]  /*f3d0*/  @P0 LDG.E.U16 R65, desc[UR20][R4.64] ;  /* 0x0000001404410981 */ /* 0x0004e4000c1e1500 */
[----:B--2---:R-:W-:Y:S02]  /*f3e0*/  @P0 IMAD.MOV.U32 R4, RZ, RZ, R6 ;  /* 0x000000ffff040224 */ /* 0x004fe400078e0006 */
[----:B------:R-:W-:Y:S01]  /*f3f0*/  @P0 IMAD.MOV.U32 R5, RZ, RZ, R7 ;  /* 0x000000ffff050224 */ /* 0x000fe200078e0007 */
[----:B------:R2:W-:Y:S04]  /*f400*/  STL [R1+0x15c], R112 ;  /* 0x00015c7001007387 */ /* 0x0005e80000100800 */
[----:B------:R4:W3:Y:S01]  /*f410*/  @P0 LDG.E.U16 R64, desc[UR20][R4.64] ;  /* 0x0000001404400981 */ /* 0x0008e2000c1e1500 */
[----:B------:R-:W-:-:S03]  /*f420*/  @!P4 IMAD.IADD R44, R44, 0x1, -R72 ;  /* 0x000000012c2cc824 */ /* 0x000fc600078e0a48 */
[----:B------:R0:W-:Y:S04]  /*f430*/  STL [R1+0x19c], R7 ;  /* 0x00019c0701007387 */ /* 0x0001e80000100800 */
[----:B--2---:R-:W2:Y:S01]  /*f440*/  LDL.LU R112, [R1+0x44] ;  /* 0x0000440001707983 */ /* 0x004ea20000300800 */
[----:B----4-:R-:W-:Y:S02]  /*f450*/  LEA R4, P6, R156, R69, 0x1 ;  /* 0x000000459c047211 */ /* 0x010fe400078c08ff */
[----:B------:R-:W-:Y:S02]  /*f460*/  ISETP.GE.AND P5, PT, R8, RZ, PT ;  /* 0x000000ff0800720c */ /* 0x000fe40003fa6270 */
[----:B------:R-:W4:Y:S04]  /*f470*/  LDL.LU R8, [R1+0x18] ;  /* 0x0000180001087983 */ /* 0x000f280000300800 */
[----:B------:R-:W-:Y:S01]  /*f480*/  STL [R1+0x1e0], R4 ;  /* 0x0001e00401007387 */ /* 0x000fe20000100800 */
[----:B------:R-:W-:-:S03]  /*f490*/  ISETP.GE.AND P4, PT, R45, RZ, PT ;  /* 0x000000ff2d00720c */ /* 0x000fc60003f86270 */
[----:B------:R-:W3:Y:S01]  /*f4a0*/  LDL R45, [R1+0x944] ;  /* 0x00094400012d7983 */ /* 0x000ee20000100800 */
[----:B------:R-:W-:Y:S01]  /*f4b0*/  @!P3 IMAD.IADD R111, R111, 0x1, -R72 ;  /* 0x000000016f6fb824 */ /* 0x000fe200078e0a48 */
[----:B------:R-:W-:Y:S02]  /*f4c0*/  ISETP.GT.U32.AND P3, PT, R72, R43, PT ;  /* 0x0000002b4800720c */ /* 0x000fe40003f64070 */
[----:B------:R-:W-:Y:S01]  /*f4d0*/  LEA.HI.X.SX32 R6, R156, R68, 0x1, P6 ;  /* 0x000000449c067211 */ /* 0x000fe200030f0eff */
[----:B------:R-:W-:Y:S01]  /*f4e0*/  IMAD.MOV.U32 R5, RZ, RZ, R111 ;  /* 0x000000ffff057224 */ /* 0x000fe200078e006f */
[----:B------:R-:W-:-:S03]  /*f4f0*/  ISETP.GT.U32.AND P6, PT, R72, R44, PT ;  /* 0x0000002c4800720c */ /* 0x000fc60003fc4070 */
[----:B------:R1:W-:Y:S01]  /*f500*/  STL [R1+0x1dc], R6 ;  /* 0x0001dc0601007387 */ /* 0x0003e20000100800 */
[----:B0-----:R-:W-:Y:S02]  /*f510*/  @P0 IMAD.MOV.U32 R7, RZ, RZ, R6 ;  /* 0x000000ffff070224 */ /* 0x001fe400078e0006 */
[----:B------:R-:W-:-:S03]  /*f520*/  @!P5 IMAD.MOV R5, RZ, RZ, -R5 ;  /* 0x000000ffff05d224 */ /* 0x000fc600078e0a05 */
[----:B------:R-:W-:Y:S02]  /*f530*/  @!P3 IMAD.IADD R43, R43, 0x1, -R72 ;  /* 0x000000012b2bb824 */ /* 0x000fe400078e0a48 */
[----:B-1----:R-:W-:Y:S02]  /*f540*/  @P0 IMAD.MOV.U32 R6, RZ, RZ, R4 ;  /* 0x000000ffff060224 */ /* 0x002fe400078e0004 */
[----:B------:R-:W-:Y:S01]  /*f550*/  IMAD.MOV.U32 R4, RZ, RZ, R109 ;  /* 0x000000ffff047224 */ /* 0x000fe200078e006d */
[----:B------:R-:W-:Y:S01]  /*f560*/  ISETP.GT.U32.AND P3, PT, R72, R43, PT ;  /* 0x0000002b4800720c */ /* 0x000fe20003f64070 */
[----:B------:R-:W-:Y:S01]  /*f570*/  @!P6 IMAD.IADD R44, R44, 0x1, -R72 ;  /* 0x000000012c2ce824 */ /* 0x000fe200078e0a48 */
[----:B------:R0:W4:Y:S01]  /*f580*/  @P0 LDG.E.U16 R63, desc[UR20][R6.64] ;  /* 0x00000014063f0981 */ /* 0x000122000c1e1500 */
[----:B------:R-:W-:Y:S01]  /*f590*/  @!P4 IMAD.MOV R4, RZ, RZ, -R4 ;  /* 0x000000ffff04c224 */ /* 0x000fe200078e0a04 */
[----:B------:R-:W-:Y:S02]  /*f5a0*/  ISETP.GE.AND P5, PT, R110, RZ, PT ;  /* 0x000000ff6e00720c */ /* 0x000fe40003fa6270 */
[----:B------:R-:W4:Y:S01]  /*f5b0*/  LDL.LU R109, [R1+0x48] ;  /* 0x00004800016d7983 */ /* 0x000f220000300800 */
[----:B0-----:R-:W-:-:S02]  /*f5c0*/  SEL R6, R75, R5, !P1 ;  /* 0x000000054b067207 */ /* 0x001fc40004800000 */
[----:B------:R-:W-:-:S03]  /*f5d0*/  SEL R5, R75, R4, !P1 ;  /* 0x000000044b057207 */ /* 0x000fc60004800000 */
[----:B------:R-:W-:Y:S01]  /*f5e0*/  IMAD R6, R6, UR5, RZ ;  /* 0x0000000506067c24 */ /* 0x000fe2000f8e02ff */
[----:B------:R0:W-:Y:S01]  /*f5f0*/  STL [R1+0x8], R44 ;  /* 0x0000082c01007387 */ /* 0x0001e20000100800 */
[----:B------:R-:W-:Y:S01]  /*f600*/  IMAD R5, R5, UR7, RZ ;  /* 0x0000000705057c24 */ /* 0x000fe2000f8e02ff */
[----:B------:R-:W1:Y:S01]  /*f610*/  LDCU UR5, c[0x0][0x3b0] ;  /* 0x00007600ff0577ac */ /* 0x000e620008000800 */
[----:B------:R-:W-:Y:S02]  /*f620*/  IMAD.MOV.U32 R4, RZ, RZ, R44 ;  /* 0x000000ffff047224 */ /* 0x000fe400078e002c */
[----:B------:R-:W-:Y:S01]  /*f630*/  @!P3 IMAD.IADD R43, R43, 0x1, -R72 ;  /* 0x000000012b2bb824 */ /* 0x000fe200078e0a48 */
[-C--:B------:R-:W-:Y:S01]  /*f640*/  LEA R7, P3, R5, R69.reuse, 0x1 ;  /* 0x0000004505077211 */ /* 0x080fe200078608ff */
[----:B------:R-:W-:Y:S01]  /*f650*/  @!P5 IMAD.MOV R4, RZ, RZ, -R4 ;  /* 0x000000ffff04d224 */ /* 0x000fe200078e0a04 */
[----:B------:R-:W-:Y:S01]  /*f660*/  PRMT R60, RZ, 0x7610, R60 ;  /* 0x00007610ff3c7816 */ /* 0x000fe2000000003c */
[----:B------:R-:W1:Y:S01]  /*f670*/  LDCU UR7, c[0x0][0x3b0] ;  /* 0x00007600ff0777ac */ /* 0x000e620008000800 */
[----:B0-----:R-:W-:-:S04]  /*f680*/  LEA R44, P6, R6, R69, 0x1 ;  /* 0x00000045062c7211 */ /* 0x001fc800078c08ff */
[----:B------:R-:W-:Y:S01]  /*f690*/  LEA.HI.X.SX32 R110, R6, R68, 0x1, P6 ;  /* 0x00000044066e7211 */ /* 0x000fe200030f0eff */
[----:B------:R0:W-:Y:S01]  /*f6a0*/  STL [R1+0x220], R44 ;  /* 0x0002202c01007387 */ /* 0x0001e20000100800 */
[----:B------:R-:W-:Y:S01]  /*f6b0*/  SEL R6, R75, R4, !P1 ;  /* 0x000000044b067207 */ /* 0x000fe20004800000 */
[----:B------:R-:W-:Y:S02]  /*f6c0*/  @P0 IMAD.MOV.U32 R4, RZ, RZ, R44 ;  /* 0x000000ffff040224 */ /* 0x000fe400078e002c */
[----:B------:R-:W-:Y:S04]  /*f6d0*/  STL [R1+0x14], R43 ;  /* 0x0000142b01007387 */ /* 0x000fe80000100800 */
[----:B------:R1:W-:Y:S04]  /*f6e0*/  STL [R1+0x260], R7 ;  /* 0x0002600701007387 */ /* 0x0003e80000100800 */
[----:B------:R-:W-:Y:S04]  /*f6f0*/  STL [R1+0x21c], R110 ;  /* 0x00021c6e01007387 */ /* 0x000fe80000100800 */
[----:B0-----:R-:W4:Y:S01]  /*f700*/  LDL R44, [R1+0x8a8] ;  /* 0x0008a800012c7983 */ /* 0x001f220000100800 */
[----:B--2---:R-:W-:Y:S01]  /*f710*/  ISETP.GT.U32.AND P4, PT, R72, R112, PT ;  /* 0x000000704800720c */ /* 0x004fe20003f84070 */
[----:B------:R-:W-:-:S02]  /*f720*/  IMAD R6, R6, UR11, RZ ;  /* 0x0000000b06067c24 */ /* 0x000fc4000f8e02ff */
[----:B------:R-:W2:Y:S01]  /*f730*/  LDL R111, [R1+0x8f8] ;  /* 0x0008f800016f7983 */ /* 0x000ea20000100800 */
[----:B------:R-:W-:Y:S01]  /*f740*/  PRMT R59, RZ, 0x7610, R59 ;  /* 0x00007610ff3b7816 */ /* 0x000fe2000000003b */
[----:B------:R-:W0:Y:S08]  /*f750*/  LDCU UR11, c[0x0][0x3b0] ;  /* 0x00007600ff0b77ac */ /* 0x000e300008000800 */
[----:B------:R-:W-:Y:S01]  /*f760*/  @!P4 IMAD.IADD R112, R112, 0x1, -R72 ;  /* 0x000000017070c824 */ /* 0x000fe200078e0a48 */
[----:B---3--:R-:W-:-:S02]  /*f770*/  ISETP.GE.AND P5, PT, R45, RZ, PT ;  /* 0x000000ff2d00720c */ /* 0x008fc40003fa6270 */
[----:B------:R-:W-:Y:S01]  /*f780*/  LEA.HI.X.SX32 R45, R5, R68, 0x1, P3 ;  /* 0x00000044052d7211 */ /* 0x000fe200018f0eff */
[----:B------:R-:W-:-:S05]  /*f790*/  @P0 IMAD.MOV.U32 R5, RZ, RZ, R110 ;  /* 0x000000ffff050224 */ /* 0x000fca00078e006e */
[----:B------:R3:W2:Y:S02]  /*f7a0*/  @P0 LDG.E.U16 R62, desc[UR20][R4.64] ;  /* 0x00000014043e0981 */ /* 0x0006a4000c1e1500 */
[----:B---3--:R-:W-:Y:S02]  /*f7b0*/  @P0 IMAD.MOV.U32 R4, RZ, RZ, R7 ;  /* 0x000000ffff040224 */ /* 0x008fe400078e0007 */
[----:B------:R-:W-:-:S05]  /*f7c0*/  @P0 IMAD.MOV.U32 R5, RZ, RZ, R45 ;  /* 0x000000ffff050224 */ /* 0x000fca00078e002d */
[----:B------:R3:W2:Y:S04]  /*f7d0*/  @P0 LDG.E.U16 R61, desc[UR20][R4.64] ;  /* 0x00000014043d0981 */ /* 0x0006a8000c1e1500 */
[----:B------:R0:W-:Y:S01]  /*f7e0*/  STL [R1+0x25c], R45 ;  /* 0x00025c2d01007387 */ /* 0x0001e20000100800 */
[----:B---3--:R-:W-:-:S04]  /*f7f0*/  LEA R5, P4, R6, R69, 0x1 ;  /* 0x0000004506057211 */ /* 0x008fc800078808ff */
[----:B-1----:R-:W-:Y:S01]  /*f800*/  LEA.HI.X.SX32 R7, R6, R68, 0x1, P4 ;  /* 0x0000004406077211 */ /* 0x002fe200020f0eff */
[----:B0-----:R-:W3:Y:S01]  /*f810*/  LDL.LU R45, [R1+0x4c] ;  /* 0x00004c00012d7983 */ /* 0x001ee20000300800 */
[----:B------:R-:W-:-:S03]  /*f820*/  IMAD.MOV.U32 R4, RZ, RZ, R43 ;  /* 0x000000ffff047224 */ /* 0x000fc600078e002b */
[----:B------:R-:W3:Y:S04]  /*f830*/  LDL R110, [R1+0x858] ;  /* 0x00085800016e7983 */ /* 0x000ee80000100800 */
[----:B------:R0:W-:Y:S04]  /*f840*/  STL [R1+0x2a0], R5 ;  /* 0x0002a00501007387 */ /* 0x0001e80000100800 */
[----:B------:R1:W-:Y:S04]  /*f850*/  STL [R1+0x29c], R7 ;  /* 0x00029c0701007387 */ /* 0x0003e80000100800 */
[----:B------:R-:W3:Y:S01]  /*f860*/  LDL R43, [R1+0x86c] ;  /* 0x00086c00012b7983 */ /* 0x000ee20000100800 */
[C---:B----4-:R-:W-:Y:S01]  /*f870*/  ISETP.GT.U32.AND P6, PT, R72.reuse, R8, PT ;  /* 0x000000084800720c */ /* 0x050fe20003fc4070 */
[----:B------:R-:W-:Y:S01]  /*f880*/  @!P5 IMAD.MOV R4, RZ, RZ, -R4 ;  /* 0x000000ffff04d224 */ /* 0x000fe200078e0a04 */
[----:B------:R-:W-:-:S04]  /*f890*/  ISETP.GT.U32.AND P5, PT, R72, R132, PT ;  /* 0x000000844800720c */ /* 0x000fc80003fa4070 */
[----:B------:R-:W-:-:S07]  /*f8a0*/  SEL R6, R75, R4, !P1 ;  /* 0x000000044b067207 */ /* 0x000fce0004800000 */
[--C-:B------:R-:W-:Y:S01]  /*f8b0*/  @!P6 IMAD.IADD R8, R8, 0x1, -R72.reuse ;  /* 0x000000010808e824 */ /* 0x100fe200078e0a48 */
[C---:B------:R-:W-:Y:S01]  /*f8c0*/  ISETP.GT.U32.AND P6, PT, R72.reuse, R112, PT ;  /* 0x000000704800720c */ /* 0x040fe20003fc4070 */
[----:B------:R-:W-:Y:S02]  /*f8d0*/  @P0 IMAD.MOV.U32 R4, RZ, RZ, R5 ;  /* 0x000000ffff040224 */ /* 0x000fe400078e0005 */
[----:B0-----:R-:W-:Y:S01]  /*f8e0*/  @P0 IMAD.MOV.U32 R5, RZ, RZ, R7 ;  /* 0x000000ffff050224 */ /* 0x001fe200078e0007 */
[----:B------:R-:W-:Y:S01]  /*f8f0*/  ISETP.GT.U32.AND P4, PT, R72, R8, PT ;  /* 0x000000084800720c */ /* 0x000fe20003f84070 */
[----:B------:R-:W-:Y:S01]  /*f900*/  IMAD R6, R6, UR5, RZ ;  /* 0x0000000506067c24 */ /* 0x000fe2000f8e02ff */
[----:B------:R-:W-:Y:S01]  /*f910*/  ISETP.GT.U32.AND P3, PT, R72, R109, PT ;  /* 0x0000006d4800720c */ /* 0x000fe20003f64070 */
[--C-:B------:R-:W-:Y:S01]  /*f920*/  @!P5 IMAD.IADD R132, R132, 0x1, -R72.reuse ;  /* 0x000000018484d824 */ /* 0x100fe200078e0a48 */
[----:B------:R0:W4:Y:S05]  /*f930*/  @P0 LDG.E.U16 R60, desc[UR20][R4.64] ;  /* 0x00000014043c0981 */ /* 0x00012a000c1e1500 */
[----:B------:R-:W-:Y:S01]  /*f940*/  @!P6 IMAD.IADD R112, R112, 0x1, -R72 ;  /* 0x000000017070e824 */ /* 0x000fe200078e0a48 */
[----:B------:R-:W2:Y:S01]  /*f950*/  LDCU UR5, c[0x0][0x3b0] ;  /* 0x00007600ff0577ac */ /* 0x000ea20008000800 */
[----:B0-----:R-:W-:-:S02]  /*f960*/  LEA R4, P6, R6, R69, 0x1 ;  /* 0x0000004506047211 */ /* 0x001fc400078c08ff */
[----:B------:R-:W-:Y:S01]  /*f970*/  @!P4 IMAD.IADD R8, R8, 0x1, -R72 ;  /* 0x000000010808c824 */ /* 0x000fe200078e0a48 */
[----:B------:R-:W-:Y:S02]  /*f980*/  ISETP.GE.AND P5, PT, R44, RZ, PT ;  /* 0x000000ff2c00720c */ /* 0x000fe40003fa6270 */
[----:B------:R-:W-:Y:S01]  /*f990*/  LEA.HI.X.SX32 R6, R6, R68, 0x1, P6 ;  /* 0x0000004406067211 */ /* 0x000fe200030f0eff */
[----:B------:R-:W4:Y:S04]  /*f9a0*/  LDL.LU R44, [R1+0x50] ;  /* 0x00005000012c7983 */ /* 0x000f280000300800 */
[----:B------:R-:W-:Y:S01]  /*f9b0*/  STL [R1+0x2e0], R4 ;  /* 0x0002e00401007387 */ /* 0x000fe20000100800 */
[----:B-1----:R-:W-:-:S03]  /*f9c0*/  @P0 IMAD.MOV.U32 R7, RZ, RZ, R6 ;  /* 0x000000ffff070224 */ /* 0x002fc600078e0006 */
[----:B------:R0:W-:Y:S04]  /*f9d0*/  STL [R1+0x2dc], R6 ;  /* 0x0002dc0601007387 */ /* 0x0001e80000100800 */
[----:B------:R1:W-:Y:S01]  /*f9e0*/  STL [R1+0x18], R8 ;  /* 0x0000180801007387 */ /* 0x0003e20000100800 */
[----:B0-----:R-:W-:Y:S02]  /*f9f0*/  @P0 IMAD.MOV.U32 R6, RZ, RZ, R4 ;  /* 0x000000ffff060224 */ /* 0x001fe400078e0004 */
[----:B------:R-:W-:Y:S02]  /*fa00*/  IMAD.MOV.U32 R4, RZ, RZ, R8 ;  /* 0x000000ffff047224 */ /* 0x000fe400078e0008 */
[----:B-1----:R-:W4:Y:S01]  /*fa10*/  LDL R8, [R1+0x8a4] ;  /* 0x0008a40001087983 */ /* 0x002f220000100800 */
[----:B------:R-:W-:Y:S01]  /*fa20*/  @!P3 IMAD.IADD R109, R109, 0x1, -R72 ;  /* 0x000000016d6db824 */ /* 0x000fe200078e0a48 */
[----:B--2---:R-:W-:-:S02]  /*fa30*/  ISETP.GE.AND P3, PT, R111, RZ, PT ;  /* 0x000000ff6f00720c */ /* 0x004fc40003f66270 */
[----:B------:R-:W-:Y:S01]  /*fa40*/  ISETP.GT.U32.AND P4, PT, R72, R132, PT ;  /* 0x000000844800720c */ /* 0x000fe20003f84070 */
[----:B------:R-:W2:Y:S01]  /*fa50*/  LDL.LU R111, [R1+0x58] ;  /* 0x00005800016f7983 */ /* 0x000ea20000300800 */
[----:B------:R-:W-:-:S03]  /*fa60*/  IMAD.MOV.U32 R5, RZ, RZ, R112 ;  /* 0x000000ffff057224 */ /* 0x000fc600078e0070 */
[----:B------:R0:W2:Y:S08]  /*fa70*/  @P0 LDG.E.U16 R59, desc[UR20][R6.64] ;  /* 0x00000014063b0981 */ /* 0x0000b0000c1e1500 */
[----:B------:R-:W-:Y:S01]  /*fa80*/  @!P4 IMAD.IADD R132, R132, 0x1, -R72 ;  /* 0x000000018484c824 */ /* 0x000fe200078e0a48 */
[----:B---3--:R-:W-:Y:S02]  /*fa90*/  ISETP.GE.AND P4, PT, R43, RZ, PT ;  /* 0x000000ff2b00720c */ /* 0x008fe40003f86270 */
[----:B------:R-:W3:Y:S01]  /*faa0*/  LDL R43, [R1+0x8d4] ;  /* 0x0008d400012b7983 */ /* 0x000ee20000100800 */
[----:B------:R-:W-:Y:S01]  /*fab0*/  @!P3 IMAD.MOV R5, RZ, RZ, -R5 ;  /* 0x000000ffff05b224 */ /* 0x000fe200078e0a05 */
[----:B------:R-:W-:Y:S01]  /*fac0*/  ISETP.GT.U32.AND P6, PT, R72, R45, PT ;  /* 0x0000002d4800720c */ /* 0x000fe20003fc4070 */
[----:B------:R-:W-:Y:S01]  /*fad0*/  @!P5 IMAD.MOV R4, RZ, RZ, -R4 ;  /* 0x000000ffff04d224 */ /* 0x000fe200078e0a04 */
[----:B------:R-:W-:-:S02]  /*fae0*/  ISETP.GE.AND P5, PT, R110, RZ, PT ;  /* 0x000000ff6e00720c */ /* 0x000fc40003fa6270 */
[C---:B------:R-:W-:Y:S01]  /*faf0*/  SEL R5, R75.reuse, R5, !P1 ;  /* 0x000000054b057207 */ /* 0x040fe20004800000 */
[----:B------:R-:W3:Y:S01]  /*fb00*/  LDL.LU R110, [R1+0x84] ;  /* 0x00008400016e7983 */ /* 0x000ee20000300800 */
[----:B------:R-:W-:-:S03]  /*fb10*/  SEL R4, R75, R4, !P1 ;  /* 0x000000044b047207 */ /* 0x000fc60004800000 */
[----:B------:R-:W-:Y:S01]  /*fb20*/  IMAD R5, R5, UR7, RZ ;  /* 0x0000000705057c24 */ /* 0x000fe2000f8e02ff */
[----:B------:R-:W-:Y:S01]  /*fb30*/  ISETP.GT.U32.AND P3, PT, R72, R109, PT ;  /* 0x0000006d4800720c */ /* 0x000fe20003f64070 */
[----:B------:R-:W-:Y:S01]  /*fb40*/  IMAD R4, R4, UR5, RZ ;  /* 0x0000000504047c24 */ /* 0x000fe2000f8e02ff */
[----:B------:R-:W-:Y:S01]  /*fb50*/  PRMT R58, RZ, 0x7610, R58 ;  /* 0x00007610ff3a7816 */ /* 0x000fe2000000003a */
[----:B------:R-:W-:Y:S01]  /*fb60*/  @!P6 IMAD.IADD R45, R45, 0x1, -R72 ;  /* 0x000000012d2de824 */ /* 0x000fe200078e0a48 */
[CC--:B------:R-:W-:Y:S01]  /*fb70*/  LEA R112, P6, R5.reuse, R69.reuse, 0x1 ;  /* 0x0000004505707211 */ /* 0x0c0fe200078c08ff */
[----:B------:R-:W-:Y:S01]  /*fb80*/  @!P5 IMAD.MOV R132, RZ, RZ, -R132 ;  /* 0x000000ffff84d224 */ /* 0x000fe200078e0a84 */
[C---:B0-----:R-:W-:Y:S01]  /*fb90*/  LEA R6, P5, R4.reuse, R69, 0x1 ;  /* 0x0000004504067211 */ /* 0x041fe200078a08ff */
[----:B------:R-:W0:Y:S01]  /*fba0*/  LDCU UR5, c[0x0][0x3b0] ;  /* 0x00007600ff0577ac */ /* 0x000e220008000800 */
[-C--:B------:R-:W-:Y:S02]  /*fbb0*/  LEA.HI.X.SX32 R113, R5, R68.reuse, 0x1, P6 ;  /* 0x0000004405717211 */ /* 0x080fe400030f0eff */
[----:B------:R-:W-:Y:S01]  /*fbc0*/  LEA.HI.X.SX32 R7, R4, R68, 0x1, P5 ;  /* 0x0000004404077211 */ /* 0x000fe200028f0eff */
[----:B------:R-:W-:Y:S01]  /*fbd0*/  @P0 IMAD.MOV.U32 R4, RZ, RZ, R112 ;  /* 0x000000ffff040224 */ /* 0x000fe200078e0070 */
[----:B------:R-:W-:Y:S01]  /*fbe0*/  PRMT R57, RZ, 0x7610, R57 ;  /* 0x00007610ff397816 */ /* 0x000fe20000000039 */
[----:B------:R-:W-:Y:S01]  /*fbf0*/  @P0 IMAD.MOV.U32 R5, RZ, RZ, R113 ;  /* 0x000000ffff050224 */ /* 0x000fe200078e0071 */
[----:B------:R-:W-:Y:S01]  /*fc00*/  PRMT R56, RZ, 0x7610, R56 ;  /* 0x00007610ff387816 */ /* 0x000fe20000000038 */
[----:B------:R-:W-:Y:S01]  /*fc10*/  @!P3 IMAD.IADD R109, R109, 0x1, -R72 ;  /* 0x000000016d6db824 */ /* 0x000fe200078e0a48 */
[C---:B------:R-:W-:Y:S01]  /*fc20*/  ISETP.GT.U32.AND P3, PT, R72.reuse, R45, PT ;  /* 0x0000002d4800720c */ /* 0x040fe20003f64070 */
[----:B------:R-:W1:Y:S01]  /*fc30*/  LDCU UR7, c[0x0][0x3b0] ;  /* 0x00007600ff0777ac */ /* 0x000e620008000800 */
[----:B------:R-:W-:Y:S01]  /*fc40*/  SEL R132, R75, R132, !P1 ;  /* 0x000000844b847207 */ /* 0x000fe20004800000 */
[----:B------:R0:W3:Y:S01]  /*fc50*/  @P0 LDG.E.U16 R58, desc[UR20][R4.64] ;  /* 0x00000014043a0981 */ /* 0x0000e2000c1e1500 */
[----:B----4-:R-:W-:-:S03]  /*fc60*/  ISETP.GT.U32.AND P6, PT, R72, R44, PT ;  /* 0x0000002c4800720c */ /* 0x010fc60003fc4070 */
[----:B------:R-:W-:Y:S01]  /*fc70*/  STL [R1+0x318], R112 ;  /* 0x0003187001007387 */ /* 0x000fe20000100800 */
[----:B0-----:R-:W-:-:S03]  /*fc80*/  IMAD.MOV.U32 R4, RZ, RZ, R109 ;  /* 0x000000ffff047224 */ /* 0x001fc600078e006d */
[----:B------:R0:W-:Y:S01]  /*fc90*/  STL [R1+0x350], R6 ;  /* 0x0003500601007387 */ /* 0x0001e20000100800 */
[----:B------:R-:W-:Y:S01]  /*fca0*/  IMAD R132, R132, UR11, RZ ;  /* 0x0000000b84847c24 */ /* 0x000fe2000f8e02ff */
[----:B------:R-:W-:Y:S01]  /*fcb0*/  PRMT R55, RZ, 0x7610, R55 ;  /* 0x00007610ff377816 */ /* 0x000fe20000000037 */
[----:B------:R-:W-:Y:S01]  /*fcc0*/  @!P4 IMAD.MOV R4, RZ, RZ, -R4 ;  /* 0x000000ffff04c224 */ /* 0x000fe200078e0a04 */
[----:B------:R-:W-:Y:S01]  /*fcd0*/  STL [R1+0x314], R113 ;  /* 0x0003147101007387 */ /* 0x000fe20000100800 */
[----:B------:R-:W-:Y:S01]  /*fce0*/  @!P3 IMAD.IADD R45, R45, 0x1, -R72 ;  /* 0x000000012d2db824 */ /* 0x000fe200078e0a48 */
[----:B------:R-:W-:Y:S02]  /*fcf0*/  PRMT R54, RZ, 0x7610, R54 ;  /* 0x00007610ff367816 */ /* 0x000fe40000000036 */
[----:B------:R0:W4:Y:S01]  /*fd00*/  @P0 LDG.E.U16 R57, desc[UR20][R6.64] ;  /* 0x0000001406390981 */ /* 0x000122000c1e1500 */
[----:B------:R-:W-:Y:S02]  /*fd10*/  SEL R5, R75, R4, !P1 ;  /* 0x000000044b057207 */ /* 0x000fe40004800000 */
[----:B------:R-:W-:Y:S01]  /*fd20*/  ISETP.GE.AND P5, PT, R8, RZ, PT ;  /* 0x000000ff0800720c */ /* 0x000fe20003fa6270 */
[----:B------:R1:W-:Y:S01]  /*fd30*/  STL [R1+0x34c], R7 ;  /* 0x00034c0701007387 */ /* 0x0003e20000100800 */
[----:B0-----:R-:W-:Y:S01]  /*fd40*/  LEA R6, P4, R132, R69, 0x1 ;  /* 0x0000004584067211 */ /* 0x001fe200078808ff */
[----:B------:R-:W-:Y:S01]  /*fd50*/  @!P6 IMAD.IADD R44, R44, 0x1, -R72 ;  /* 0x000000012c2ce824 */ /* 0x000fe200078e0a48 */
[----:B------:R-:W-:Y:S01]  /*fd60*/  PRMT R53, RZ, 0x7610, R53 ;  /* 0x00007610ff357816 */ /* 0x000fe20000000035 */
[----:B------:R-:W4:Y:S01]  /*fd70*/  LDL.LU R8, [R1+0x8c] ;  /* 0x00008c0001087983 */ /* 0x000f220000300800 */
[----:B------:R-:W-:Y:S01]  /*fd80*/  IMAD.MOV.U32 R4, RZ, RZ, R45 ;  /* 0x000000ffff047224 */ /* 0x000fe200078e002d */
[----:B------:R-:W0:Y:S01]  /*fd90*/  LDCU UR11, c[0x0][0x3b0] ;  /* 0x00007600ff0b77ac */ /* 0x000e220008000800 */
[----:B------:R-:W-:Y:S01]  /*fda0*/  IMAD R5, R5, UR4, RZ ;  /* 0x0000000405057c24 */ /* 0x000fe2000f8e02ff */
[----:B-1----:R-:W-:Y:S01]  /*fdb0*/  LEA.HI.X.SX32 R7, R132, R68, 0x1, P4 ;  /* 0x0000004484077211 */ /* 0x002fe200020f0eff */
[----:B------:R1:W-:Y:S01]  /*fdc0*/  STL [R1+0x4c], R45 ;  /* 0x00004c2d01007387 */ /* 0x0003e20000100800 */
[----:B------:R-:W-:-:S02]  /*fdd0*/  ISETP.GT.U32.AND P6, PT, R72, R44, PT ;  /* 0x0000002c4800720c */ /* 0x000fc40003fc4070 */
[----:B------:R-:W-:Y:S01]  /*fde0*/  @!P5 IMAD.MOV R4, RZ, RZ, -R4 ;  /* 0x000000ffff04d224 */ /* 0x000fe200078e0a04 */
[----:B--2---:R-:W-:Y:S01]  /*fdf0*/  ISETP.GT.U32.AND P3, PT, R72, R111, PT ;  /* 0x0000006f4800720c */ /* 0x004fe20003f64070 */
[----:B------:R2:W-:Y:S01]  /*fe00*/  STL [R1+0x388], R6 ;  /* 0x0003880601007387 */ /* 0x0005e20000100800 */
[----:B------:R-:W-:-:S03]  /*fe10*/  LEA R152, P5, R5, R69, 0x1 ;  /* 0x0000004505987211 */ /* 0x000fc600078a08ff */
[----:B------:R-:W-:Y:S01]  /*fe20*/  STL [R1+0x384], R7 ;  /* 0x0003840701007387 */ /* 0x000fe20000100800 */
[----:B------:R-:W-:-:S03]  /*fe30*/  SEL R4, R75, R4, !P1 ;  /* 0x000000044b047207 */ /* 0x000fc60004800000 */
[----:B-1----:R-:W4:Y:S01]  /*fe40*/  LDL R45, [R1+0x90c] ;  /* 0x00090c00012d7983 */ /* 0x002f220000100800 */
[----:B------:R-:W-:-:S03]  /*fe50*/  LEA.HI.X.SX32 R151, R5, R68, 0x1, P5 ;  /* 0x0000004405977211 */ /* 0x000fc600028f0eff */
[----:B------:R-:W4:Y:S04]  /*fe60*/  LDL.LU R113, [R1+0x94] ;  /* 0x0000940001717983 */ /* 0x000f280000300800 */
[----:B------:R-:W4:Y:S01]  /*fe70*/  LDL R112, [R1+0x934] ;  /* 0x0009340001707983 */ /* 0x000f220000100800 */
[----:B------:R-:W-:-:S03]  /*fe80*/  @P0 IMAD.MOV.U32 R5, RZ, RZ, R151 ;  /* 0x000000ffff050224 */ /* 0x000fc600078e0097 */
[----:B------:R2:W4:Y:S01]  /*fe90*/  @P0 LDG.E.U16 R56, desc[UR20][R6.64] ;  /* 0x0000001406380981 */ /* 0x000522000c1e1500 */
[--C-:B------:R-:W-:Y:S02]  /*fea0*/  @!P6 IMAD.IADD R44, R44, 0x1, -R72.reuse ;  /* 0x000000012c2ce824 */ /* 0x100fe400078e0a48 */
[----:B------:R-:W-:Y:S02]  /*feb0*/  @!P3 IMAD.IADD R111, R111, 0x1, -R72 ;  /* 0x000000016f6fb824 */ /* 0x000fe400078e0a48 */
[----:B--2---:R-:W-:Y:S02]  /*fec0*/  IMAD R6, R4, UR4, RZ ;  /* 0x0000000404067c24 */ /* 0x004fe4000f8e02ff */
[----:B------:R-:W-:-:S05]  /*fed0*/  @P0 IMAD.MOV.U32 R4, RZ, RZ, R152 ;  /* 0x000000ffff040224 */ /* 0x000fca00078e0098 */
[----:B------:R1:W2:Y:S02]  /*fee0*/  @P0 LDG.E.U16 R55, desc[UR20][R4.64] ;  /* 0x0000001404370981 */ /* 0x0002a4000c1e1500 */
[----:B-1----:R-:W-:Y:S01]  /*fef0*/  IMAD.MOV.U32 R4, RZ, RZ, R44 ;  /* 0x000000ffff047224 */ /* 0x002fe200078e002c */
[----:B---3--:R-:W-:Y:S02]  /*ff00*/  ISETP.GE.AND P3, PT, R43, RZ, PT ;  /* 0x000000ff2b00720c */ /* 0x008fe40003f66270 */
[----:B------:R-:W3:Y:S04]  /*ff10*/  LDL.LU R43, [R1+0x90] ;  /* 0x00009000012b7983 */ /* 0x000ee80000300800 */
[----:B------:R1:W-:Y:S04]  /*ff20*/  STL [R1+0x50], R44 ;  /* 0x0000502c01007387 */ /* 0x0003e80000100800 */
[----:B-1----:R-:W2:Y:S01]  /*ff30*/  LDL R44, [R1+0x96c] ;  /* 0x00096c00012c7983 */ /* 0x002ea20000100800 */
[----:B------:R-:W-:-:S02]  /*ff40*/  ISETP.GT.U32.AND P4, PT, R72, R110, PT ;  /* 0x0000006e4800720c */ /* 0x000fc40003f84070 */
[----:B------:R-:W-:Y:S01]  /*ff50*/  @!P3 IMAD.MOV R4, RZ, RZ, -R4 ;  /* 0x000000ffff04b224 */ /* 0x000fe200078e0a04 */
[----:B------:R-:W-:-:S10]  /*ff60*/  LEA R5, P6, R6, R69, 0x1 ;  /* 0x0000004506057211 */ /* 0x000fd400078c08ff */
[----:B------:R-:W-:Y:S01]  /*ff70*/  @!P4 IMAD.IADD R110, R110, 0x1, -R72 ;  /* 0x000000016e6ec824 */ /* 0x000fe200078e0a48 */
[----:B------:R-:W-:-:S04]  /*ff80*/  LEA.HI.X.SX32 R7, R6, R68, 0x1, P6 ;  /* 0x0000004406077211 */ /* 0x000fc800030f0eff */
[C---:B------:R-:W-:Y:S02]  /*ff90*/  ISETP.GT.U32.AND P4, PT, R72.reuse, R110, PT ;  /* 0x0000006e4800720c */ /* 0x040fe40003f84070 */
[----:B------:R-:W-:Y:S02]  /*ffa0*/  SEL R6, R75, R4, !P1 ;  /* 0x000000044b067207 */ /* 0x000fe40004800000 */
[----:B------:R-:W-:Y:S01]  /*ffb0*/  ISETP.GT.U32.AND P5, PT, R72, R111, PT ;  /* 0x0000006f4800720c */ /* 0x000fe20003fa4070 */
[----:B------:R1:W-:Y:S02]  /*ffc0*/  STL [R1+0x8], R5 ;  /* 0x0000080501007387 */ /* 0x0003e40000100800 */
[----:B------:R-:W-:Y:S01]  /*ffd0*/  IMAD R6, R6, UR5, RZ ;  /* 0x0000000506067c24 */ /* 0x000fe2000f8e02ff */
[----:B------:R-:W0:Y:S01]  /*ffe0*/  LDCU UR5, c[0x0][0x3b0] ;  /* 0x00007600ff0577ac */ /* 0x000e220008000800 */
[----:B------:R-:W-:Y:S01]  /*fff0*/  @P0 IMAD.MOV.U32 R4, RZ, RZ, R5 ;  /* 0x000000ffff040224 */ /* 0x000fe200078e0005 */
[----:B------:R0:W-:Y:S03]  /*10000*/  STL [R1+0x4], R7 ;  /* 0x0000040701007387 */ /* 0x0001e60000100800 */
[----:B------:R-:W-:Y:S01]  /*10010*/  @!P4 IMAD.IADD R110, R110, 0x1, -R72 ;  /* 0x000000016e6ec824 */ /* 0x000fe200078e0a48 */
[----:B------:R-:W2:Y:S01]  /*10020*/  LDL R109, [R1+0x99c] ;  /* 0x00099c00016d7983 */ /* 0x000ea20000100800 */
[----:B-1----:R-:W-:Y:S01]  /*10030*/  @P0 IMAD.MOV.U32 R5, RZ, RZ, R7 ;  /* 0x000000ffff050224 */ /* 0x002fe200078e0007 */
[----:B----4-:R-:W-:-:S04]  /*10040*/  ISETP.GT.U32.AND P3, PT, R72, R8, PT ;  /* 0x000000084800720c */ /* 0x010fc80003f64070 */
[----:B------:R1:W4:Y:S01]  /*10050*/  @P0 LDG.E.U16 R54, desc[UR20][R4.64] ;  /* 0x0000001404360981 */ /* 0x000322000c1e1500 */
[----:B0-----:R-:W-:Y:S01]  /*10060*/  LEA R7, P4, R6, R69, 0x1 ;  /* 0x0000004506077211 */ /* 0x001fe200078808ff */
[----:B------:R-:W-:-:S07]  /*10070*/  @!P5 IMAD.IADD R111, R111, 0x1, -R72 ;  /* 0x000000016f6fd824 */ /* 0x000fce00078e0a48 */
[----:B------:R-:W-:Y:S01]  /*10080*/  @!P3 IMAD.IADD R8, R8, 0x1, -R72 ;  /* 0x000000010808b824 */ /* 0x000fe200078e0a48 */
[----:B-1----:R-:W-:Y:S02]  /*10090*/  LEA.HI.X.SX32 R4, R6, R68, 0x1, P4 ;  /* 0x0000004406047211 */ /* 0x002fe400020f0eff */
[----:B------:R-:W-:Y:S02]  /*100a0*/  ISETP.GE.AND P6, PT, R45, RZ, PT ;  /* 0x000000ff2d00720c */ /* 0x000fe40003fc6270 */
[----:B------:R-:W4:Y:S01]  /*100b0*/  LDL.LU R45, [R1+0x98] ;  /* 0x00009800012d7983 */ /* 0x000f220000300800 */
[----:B------:R-:W-:Y:S01]  /*100c0*/  ISETP.GE.AND P3, PT, R112, RZ, PT ;  /* 0x000000ff7000720c */ /* 0x000fe20003f66270 */
[----:B------:R-:W-:Y:S02]  /*100d0*/  IMAD.MOV.U32 R5, RZ, RZ, R111 ;  /* 0x000000ffff057224 */ /* 0x000fe400078e006f */
[----:B------:R0:W-:Y:S01]  /*100e0*/  STL [R1+0x48], R7 ;  /* 0x0000480701007387 */ /* 0x0001e20000100800 */
[----:B------:R-:W-:-:S03]  /*100f0*/  @P0 IMAD.MOV.U32 R6, RZ, RZ, R7 ;  /* 0x000000ffff060224 */ /* 0x000fc600078e0007 */
[----:B------:R1:W-:Y:S03]  /*10100*/  STL [R1+0x44], R4 ;  /* 0x0000440401007387 */ /* 0x0003e60000100800 */
[----:B------:R-:W-:Y:S01]  /*10110*/  @!P6 IMAD.MOV R5, RZ, RZ, -R5 ;  /* 0x000000ffff05e224 */ /* 0x000fe200078e0a05 */
[----:B------:R-:W-:Y:S01]  /*10120*/  ISETP.GT.U32.AND P4, PT, R72, R8, PT ;  /* 0x000000084800720c */ /* 0x000fe20003f84070 */
[----:B------:R-:W4:Y:S01]  /*10130*/  LDL.LU R112, [R1+0xcc] ;  /* 0x0000cc0001707983 */ /* 0x000f220000300800 */
[----:B0-----:R-:W-:Y:S02]  /*10140*/  @P0 IMAD.MOV.U32 R7, RZ, RZ, R4 ;  /* 0x000000ffff070224 */ /* 0x001fe400078e0004 */
[----:B-1----:R-:W-:Y:S01]  /*10150*/  IMAD.MOV.U32 R4, RZ, RZ, R110 ;  /* 0x000000ffff047224 */ /* 0x002fe200078e006e */
[----:B------:R-:W-:Y:S02]  /*10160*/  SEL R5, R75, R5, !P1 ;  /* 0x000000054b057207 */ /* 0x000fe40004800000 */
[----:B------:R0:W4:Y:S01]  /*10170*/  @P0 LDG.E.U16 R53, desc[UR20][R6.64] ;  /* 0x0000001406350981 */ /* 0x000122000c1e1500 */
[----:B------:R-:W-:-:S02]  /*10180*/  @!P3 IMAD.MOV R4, RZ, RZ, -R4 ;  /* 0x000000ffff04b224 */ /* 0x000fc400078e0a04 */
[----:B0-----:R-:W-:-:S03]  /*10190*/  IMAD R6, R5, UR7, RZ ;  /* 0x0000000705067c24 */ /* 0x001fc6000f8e02ff */
[--C-:B------:R-:W-:Y:S01]  /*101a0*/  @!P4 IMAD.IADD R8, R8, 0x1, -R72.reuse ;  /* 0x000000010808c824 */ /* 0x100fe200078e0a48 */
[----:B---3--:R-:W-:Y:S02]  /*101b0*/  ISETP.GT.U32.AND P6, PT, R72, R43, PT ;  /* 0x0000002b4800720c */ /* 0x008fe40003fc4070 */
[----:B--2---:R-:W-:Y:S01]  /*101c0*/  ISETP.GE.AND P3, PT, R44, RZ, PT ;  /* 0x000000ff2c00720c */ /* 0x004fe20003f66270 */
[----:B------:R-:W0:Y:S01]  /*101d0*/  LDCU UR7, c[0x0][0x3b0] ;  /* 0x00007600ff0777ac */ /* 0x000e220008000800 */
[----:B------:R-:W2:Y:S09]  /*101e0*/  LDL R44, [R1+0x9c4] ;  /* 0x0009c400012c7983 */ /* 0x000eb20000100800 */
[----:B------:R-:W-:Y:S01]  /*101f0*/  @!P6 IMAD.IADD R43, R43, 0x1, -R72 ;  /* 0x000000012b2be824 */ /* 0x000fe200078e0a48 */
[----:B------:R-:W-:-:S04]  /*10200*/  LEA R7, P6, R6, R69, 0x1 ;  /* 0x0000004506077211 */ /* 0x000fc800078c08ff */
[----:B------:R-:W-:Y:S01]  /*10210*/  LEA.HI.X.SX32 R6, R6, R68, 0x1, P6 ;  /* 0x0000004406067211 */ /* 0x000fe200030f0eff */
[----:B------:R1:W-:Y:S01]  /*10220*/  STL [R1+0x8c], R8 ;  /* 0x00008c0801007387 */ /* 0x0003e20000100800 */
[----:B------:R-:W-:-:S03]  /*10230*/  IMAD.MOV.U32 R5, RZ, RZ, R8 ;  /* 0x000000ffff057224 */ /* 0x000fc600078e0008 */
[----:B------:R3:W-:Y:S04]  /*10240*/  STL [R1+0x88], R7 ;  /* 0x0000880701007387 */ /* 0x0007e80000100800 */
[----:B------:R0:W-:Y:S04]  /*10250*/  STL [R1+0x84], R6 ;  /* 0x0000840601007387 */ /* 0x0001e80000100800 */
[----:B-1----:R-:W2:Y:S01]  /*10260*/  LDL R8, [R1+0x9fc] ;  /* 0x0009fc0001087983 */ /* 0x002ea20000100800 */
[----:B------:R-:W-:Y:S02]  /*10270*/  ISETP.GT.U32.AND P5, PT, R72, R113, PT ;  /* 0x000000714800720c */ /* 0x000fe40003fa4070 */
[----:B------:R-:W-:Y:S01]  /*10280*/  SEL R4, R75, R4, !P1 ;  /* 0x000000044b047207 */ /* 0x000fe20004800000 */
[----:B------:R-:W-:Y:S01]  /*10290*/  @!P3 IMAD.MOV R5, RZ, RZ, -R5 ;  /* 0x000000ffff05b224 */ /* 0x000fe200078e0a05 */
[----:B---3--:R-:W-:Y:S01]  /*102a0*/  @P0 LOP3.LUT R7, R7, R6, RZ, 0x3c, !PT ;  /* 0x0000000607070212 */ /* 0x008fe200078e3cff */
[----:B------:R-:W3:Y:S08]  /*102b0*/  LDL.LU R111, [R1+0xd0] ;  /* 0x0000d000016f7983 */ /* 0x000ef00000300800 */
[----:B------:R-:W-:-:S05]  /*102c0*/  @!P5 IMAD.IADD R113, R113, 0x1, -R72 ;  /* 0x000000017171d824 */ /* 0x000fca00078e0a48 */
[----:B------:R-:W-:Y:S01]  /*102d0*/  ISETP.GT.U32.AND P5, PT, R72, R113, PT ;  /* 0x000000714800720c */ /* 0x000fe20003fa4070 */
[----:B------:R-:W-:Y:S01]  /*102e0*/  IMAD R4, R4, UR5, RZ ;  /* 0x0000000504047c24 */ /* 0x000fe2000f8e02ff */
[----:B------:R-:W-:Y:S01]  /*102f0*/  ISETP.GE.AND P4, PT, R109, RZ, PT ;  /* 0x000000ff6d00720c */ /* 0x000fe20003f86270 */
[----:B------:R-:W1:Y:S01]  /*10300*/  LDCU UR5, c[0x0][0x3b0] ;  /* 0x00007600ff0577ac */ /* 0x000e620008000800 */
[----:B0-----:R-:W-:Y:S02]  /*10310*/  @P0 LOP3.LUT R6, R7, R6, RZ, 0x3c, !PT ;  /* 0x0000000607060212 */ /* 0x001fe400078e3cff */
[----:B------:R-:W-:-:S07]  /*10320*/  LEA R109, P3, R4, R69, 0x1 ;  /* 0x00000045046d7211 */ /* 0x000fce00078608ff */
[----:B------:R-:W-:Y:S01]  /*10330*/  @!P5 IMAD.IADD R113, R113, 0x1, -R72 ;  /* 0x000000017171d824 */ /* 0x000fe200078e0a48 */
[----:B------:R-:W-:Y:S02]  /*10340*/  PRMT R52, RZ, 0x7610, R52 ;  /* 0x00007610ff347816 */ /* 0x000fe40000000034 */
[----:B------:R-:W-:Y:S02]  /*10350*/  @P0 LOP3.LUT R7, R7, R6, RZ, 0x3c, !PT ;  /* 0x0000000607070212 */ /* 0x000fe400078e3cff */
[----:B------:R-:W-:Y:S02]  /*10360*/  ISETP.GT.U32.AND P6, PT, R72, R43, PT ;  /* 0x0000002b4800720c */ /* 0x000fe40003fc4070 */
[----:B------:R-:W-:Y:S02]  /*10370*/  LEA.HI.X.SX32 R110, R4, R68, 0x1, P3 ;  /* 0x00000044046e7211 */ /* 0x000fe400018f0eff */
[----:B----4-:R-:W-:Y:S01]  /*10380*/  ISETP.GT.U32.AND P5, PT, R72, R45, PT ;  /* 0x0000002d4800720c */ /* 0x010fe20003fa4070 */
[----:B------:R-:W-:Y:S01]  /*10390*/  IMAD.MOV.U32 R4, RZ, RZ, R113 ;  /* 0x000000ffff047224 */ /* 0x000fe200078e0071 */
[----:B------:R0:W4:Y:S01]  /*103a0*/  @P0 LDG.E.U16 R52, desc[UR20][R6.64] ;  /* 0x0000001406340981 */ /* 0x000122000c1e1500 */
[----:B------:R-:W-:-:S03]  /*103b0*/  PRMT R51, RZ, 0x7610, R51 ;  /* 0x00007610ff337816 */ /* 0x000fc60000000033 */
[----:B------:R1:W-:Y:S01]  /*103c0*/  STL [R1+0xc8], R109 ;  /* 0x0000c86d01007387 */ /* 0x0003e20000100800 */
[----:B------:R-:W-:-:S03]  /*103d0*/  @!P4 IMAD.MOV R4, RZ, RZ, -R4 ;  /* 0x000000ffff04c224 */ /* 0x000fc600078e0a04 */
[----:B------:R-:W-:Y:S01]  /*103e0*/  STL [R1+0xc4], R110 ;  /* 0x0000c46e01007387 */ /* 0x000fe20000100800 */
[----:B0-----:R-:W-:Y:S02]  /*103f0*/  @P0 IMAD.MOV.U32 R6, RZ, RZ, R109 ;  /* 0x000000ffff060224 */ /* 0x001fe400078e006d */
[----:B------:R-:W-:Y:S02]  /*10400*/  @P0 IMAD.MOV.U32 R7, RZ, RZ, R110 ;  /* 0x000000ffff070224 */ /* 0x000fe400078e006e */
[----:B------:R-:W-:-:S03]  /*10410*/  @!P5 IMAD.IADD R45, R45, 0x1, -R72 ;  /* 0x000000012d2dd824 */ /* 0x000fc600078e0a48 */
[----:B------:R0:W4:Y:S01]  /*10420*/  @P0 LDG.E.U16 R51, desc[UR20][R6.64] ;  /* 0x0000001406330981 */ /* 0x000122000c1e1500 */
[----:B------:R-:W-:Y:S01]  /*10430*/  @!P6 IMAD.IADD R43, R43, 0x1, -R72 ;  /* 0x000000012b2be824 */ /* 0x000fe200078e0a48 */
[----:B------:R-:W-:Y:S02]  /*10440*/  ISETP.GT.U32.AND P4, PT, R72, R45, PT ;  /* 0x0000002d4800720c */ /* 0x000fe40003f84070 */
[C---:B0-----:R-:W-:Y:S02]  /*10450*/  SEL R6, R75.reuse, R5, !P1 ;  /* 0x000000054b067207 */ /* 0x041fe40004800000 */
[----:B------:R-:W-:Y:S01]  /*10460*/  SEL R5, R75, R4, !P1 ;  /* 0x000000044b057207 */ /* 0x000fe20004800000 */
[----:B------:R-:W-:Y:S02]  /*10470*/  IMAD.MOV.U32 R4, RZ, RZ, R43 ;  /* 0x000000ffff047224 */ /* 0x000fe400078e002b */
[----:B------:R-:W-:Y:S01]  /*10480*/  IMAD R6, R6, UR11, RZ ;  /* 0x0000000b06067c24 */ /* 0x000fe2000f8e02ff */
[----:B------:R-:W-:Y:S01]  /*10490*/  PRMT R50, RZ, 0x7610, R50 ;  /* 0x00007610ff327816 */ /* 0x000fe20000000032 */
[----:B-1----:R-:W-:Y:S01]  /*104a0*/  IMAD R5, R5, UR5, RZ ;  /* 0x0000000505057c24 */ /* 0x002fe2000f8e02ff */
[----:B------:R-:W-:-:S03]  /*104b0*/  ISETP.GT.U32.AND P3, PT, R72, R112, PT ;  /* 0x000000704800720c */ /* 0x000fc60003f64070 */
[----:B------:R-:W-:Y:S01]  /*104c0*/  @!P4 IMAD.IADD R45, R45, 0x1, -R72 ;  /* 0x000000012d2dc824 */ /* 0x000fe200078e0a48 */
[CC--:B------:R-:W-:Y:S01]  /*104d0*/  LEA R113, P6, R6.reuse, R69.reuse, 0x1 ;  /* 0x0000004506717211 */ /* 0x0c0fe200078c08ff */
[----:B------:R-:W0:Y:S03]  /*104e0*/  LDCU UR5, c[0x0][0x3b0] ;  /* 0x00007600ff0577ac */ /* 0x000e260008000800 */
[----:B------:R-:W-:Y:S01]  /*104f0*/  LEA.HI.X.SX32 R114, R6, R68, 0x1, P6 ;  /* 0x0000004406727211 */ /* 0x000fe200030f0eff */
[----:B------:R-:W1:Y:S01]  /*10500*/  LDCU UR11, c[0x0][0x3b0] ;  /* 0x00007600ff0b77ac */ /* 0x000e620008000800 */
[----:B--2---:R-:W-:Y:S02]  /*10510*/  ISETP.GE.AND P5, PT, R44, RZ, PT ;  /* 0x000000ff2c00720c */ /* 0x004fe40003fa6270 */
[----:B------:R-:W2:Y:S04]  /*10520*/  LDL R44, [R1+0xa04] ;  /* 0x000a0400012c7983 */ /* 0x000ea80000100800 */
[----:B------:R-:W4:Y:S04]  /*10530*/  LDL.LU R109, [R1+0xd4] ;  /* 0x0000d400016d7983 */ /* 0x000f280000300800 */
[----:B------:R0:W-:Y:S03]  /*10540*/  STL [R1+0x90], R43 ;  /* 0x0000902b01007387 */ /* 0x0001e60000100800 */
[----:B------:R-:W-:Y:S01]  /*10550*/  @!P5 IMAD.MOV R4, RZ, RZ, -R4 ;  /* 0x000000ffff04d224 */ /* 0x000fe200078e0a04 */
[----:B------:R-:W-:Y:S01]  /*10560*/  LEA R7, P5, R5, R69, 0x1 ;  /* 0x0000004505077211 */ /* 0x000fe200078a08ff */
[----:B0-----:R-:W4:Y:S01]  /*10570*/  LDL.LU R43, [R1+0xd8] ;  /* 0x0000d800012b7983 */ /* 0x001f220000300800 */
[----:B------:R-:W-:-:S03]  /*10580*/  ISETP.GE.AND P4, PT, R8, RZ, PT ;  /* 0x000000ff0800720c */ /* 0x000fc60003f86270 */
[----:B------:R-:W-:Y:S04]  /*10590*/  STL [R1+0x108], R113 ;  /* 0x0001087101007387 */ /* 0x000fe80000100800 */
[----:B------:R-:W-:Y:S04]  /*105a0*/  STL [R1+0x168], R7 ;  /* 0x0001680701007387 */ /* 0x000fe80000100800 */
[----:B------:R-:W4:Y:S01]  /*105b0*/  LDL R8, [R1+0x9c8] ;  /* 0x0009c80001087983 */ /* 0x000f220000100800 */
[----:B------:R-:W-:Y:S01]  /*105c0*/  LEA.HI.X.SX32 R110, R5, R68, 0x1, P5 ;  /* 0x00000044056e7211 */ /* 0x000fe200028f0eff */
[----:B------:R-:W-:Y:S01]  /*105d0*/  @P0 IMAD.MOV.U32 R5, RZ, RZ, R114 ;  /* 0x000000ffff050224 */ /* 0x000fe200078e0072 */
[----:B------:R-:W-:Y:S01]  /*105e0*/  SEL R6, R75, R4, !P1 ;  /* 0x000000044b067207 */ /* 0x000fe20004800000 */
[----:B------:R-:W-:Y:S01]  /*105f0*/  @P0 IMAD.MOV.U32 R4, RZ, RZ, R113 ;  /* 0x000000ffff040224 */ /* 0x000fe200078e0071 */
[----:B------:R-:W-:Y:S04]  /*10600*/  STL [R1+0x104], R114 ;  /* 0x0001047201007387 */ /* 0x000fe80000100800 */
[----:B------:R-:W-:Y:S04]  /*10610*/  STL [R1+0x98], R45 ;  /* 0x0000982d01007387 */ /* 0x000fe80000100800 */
[----:B------:R0:W4:Y:S04]  /*10620*/  @P0 LDG.E.U16 R50, desc[UR20][R4.64] ;  /* 0x0000001404320981 */ /* 0x000128000c1e1500 */
[----:B------:R1:W-:Y:S01]  /*10630*/  STL [R1+0x164], R110 ;  /* 0x0001646e01007387 */ /* 0x0003e20000100800 */
[----:B0-----:R-:W-:-:S03]  /*10640*/  @P0 IMAD.MOV.U32 R5, RZ, RZ, R110 ;  /* 0x000000ffff050224 */ /* 0x001fc600078e006e */
[----:B-1----:R-:W4:Y:S01]  /*10650*/  LDL R110, [R1+0x980] ;  /* 0x00098000016e7983 */ /* 0x002f220000100800 */
[----:B------:R-:W-:Y:S01]  /*10660*/  @!P3 IMAD.IADD R112, R112, 0x1, -R72 ;  /* 0x000000017070b824 */ /* 0x000fe200078e0a48 */
[----:B------:R-:W-:Y:S01]  /*10670*/  PRMT R49, RZ, 0x7610, R49 ;  /* 0x00007610ff317816 */ /* 0x000fe20000000031 */
[----:B------:R-:W-:-:S03]  /*10680*/  @P0 IMAD.MOV.U32 R4, RZ, RZ, R7 ;  /* 0x000000ffff040224 */ /* 0x000fc600078e0007 */
[----:B------:R-:W-:Y:S01]  /*10690*/  ISETP.GT.U32.AND P3, PT, R72, R112, PT ;  /* 0x000000704800720c */ /* 0x000fe20003f64070 */
[----:B------:R-:W-:Y:S01]  /*106a0*/  IMAD R6, R6, UR7, RZ ;  /* 0x0000000706067c24 */ /* 0x000fe2000f8e02ff */
[----:B------:R0:W4:Y:S01]  /*106b0*/  @P0 LDG.E.U16 R49, desc[UR20][R4.64] ;  /* 0x0000001404310981 */ /* 0x000122000c1e1500 */
[----:B---3--:R-:W-:Y:S01]  /*106c0*/  ISETP.GT.U32.AND P6, PT, R72, R111, PT ;  /* 0x0000006f4800720c */ /* 0x008fe20003fc4070 */
[----:B------:R-:W1:Y:S01]  /*106d0*/  LDCU UR7, c[0x0][0x3b0] ;  /* 0x00007600ff0777ac */ /* 0x000e620008000800 */
[----:B0-----:R-:W-:-:S08]  /*106e0*/  IMAD.MOV.U32 R4, RZ, RZ, R45 ;  /* 0x000000ffff047224 */ /* 0x001fd000078e002d */
[----:B------:R-:W-:Y:S01]  /*106f0*/  @!P3 IMAD.IADD R112, R112, 0x1, -R72 ;  /* 0x000000017070b824 */ /* 0x000fe200078e0a48 */
[----:B------:R-:W3:Y:S01]  /*10700*/  LDL.LU R45, [R1+0x10c] ;  /* 0x00010c00012d7983 */ /* 0x000ee20000300800 */
[----:B------:R-:W-:Y:S01]  /*10710*/  @!P4 IMAD.MOV R4, RZ, RZ, -R4 ;  /* 0x000000ffff04c224 */ /* 0x000fe200078e0a04 */
[----:B------:R-:W-:Y:S01]  /*10720*/  LEA R7, P4, R6, R69, 0x1 ;  /* 0x0000004506077211 */ /* 0x000fe200078808ff */
[----:B------:R-:W-:-:S03]  /*10730*/  @!P6 IMAD.IADD R111, R111, 0x1, -R72 ;  /* 0x000000016f6fe824 */ /* 0x000fc600078e0a48 */
[----:B------:R-:W-:Y:S01]  /*10740*/  SEL R5, R75, R4, !P1 ;  /* 0x000000044b057207 */ /* 0x000fe20004800000 */
[----:B------:R0:W-:Y:S01]  /*10750*/  STL [R1+0x1a8], R7 ;  /* 0x0001a80701007387 */ /* 0x0001e20000100800 */
[----:B------:R-:W-:Y:S01]  /*10760*/  IMAD.MOV.U32 R4, RZ, RZ, R112 ;  /* 0x000000ffff047224 */ /* 0x000fe200078e0070 */
[----:B------:R-:W-:Y:S02]  /*10770*/  ISETP.GT.U32.AND P6, PT, R72, R111, PT ;  /* 0x0000006f4800720c */ /* 0x000fe40003fc4070 */
[----:B------:R-:W-:Y:S01]  /*10780*/  IMAD R5, R5, UR12, RZ ;  /* 0x0000000c05057c24 */ /* 0x000fe2000f8e02ff */
[----:B------:R-:W-:Y:S02]  /*10790*/  PRMT R48, RZ, 0x7610, R48 ;  /* 0x00007610ff307816 */ /* 0x000fe40000000030 */
[----:B------:R-:W-:-:S08]  /*107a0*/  PRMT R47, RZ, 0x7610, R47 ;  /* 0x00007610ff2f7816 */ /* 0x000fd0000000002f */
[----:B------:R-:W-:Y:S01]  /*107b0*/  @!P6 IMAD.IADD R111, R111, 0x1, -R72 ;  /* 0x000000016f6fe824 */ /* 0x000fe200078e0a48 */
[----:B------:R-:W-:Y:S02]  /*107c0*/  PRMT R46, RZ, 0x7610, R46 ;  /* 0x00007610ff2e7816 */ /* 0x000fe4000000002e */
[----:B--2---:R-:W-:Y:S02]  /*107d0*/  ISETP.GE.AND P5, PT, R44, RZ, PT ;  /* 0x000000ff2c00720c */ /* 0x004fe40003fa6270 */
[----:B------:R-:W-:Y:S02]  /*107e0*/  LEA.HI.X.SX32 R44, R6, R68, 0x1, P4 ;  /* 0x00000044062c7211 */ /* 0x000fe400020f0eff */
[----:B----4-:R-:W-:-:S03]  /*107f0*/  ISETP.GT.U32.AND P3, PT, R72, R109, PT ;  /* 0x0000006d4800720c */ /* 0x010fc60003f64070 */
[----:B------:R2:W-:Y:S04]  /*10800*/  STL [R1+0x1a4], R44 ;  /* 0x0001a42c01007387 */ /* 0x0005e80000100800 */
[----:B------:R-:W4:Y:S02]  /*10810*/  LDL R112, [R1+0x940] ;  /* 0x0009400001707983 */ /* 0x000f240000100800 */
[----:B------:R-:W-:Y:S01]  /*10820*/  @!P5 IMAD.MOV R4, RZ, RZ, -R4 ;  /* 0x000000ffff04d224 */ /* 0x000fe200078e0a04 */
[----:B------:R-:W-:Y:S01]  /*10830*/  LEA R113, P5, R5, R69, 0x1 ;  /* 0x0000004505717211 */ /* 0x000fe200078a08ff */
[----:B------:R-:W-:Y:S02]  /*10840*/  @P0 IMAD.MOV.U32 R6, RZ, RZ, R7 ;  /* 0x000000ffff060224 */ /* 0x000fe400078e0007 */
[----:B0-----:R-:W-:Y:S01]  /*10850*/  @P0 IMAD.MOV.U32 R7, RZ, RZ, R44 ;  /* 0x000000ffff070224 */ /* 0x001fe200078e002c */
[----:B------:R-:W-:Y:S01]  /*10860*/  ISETP.GT.U32.AND P4, PT, R72, R43, PT ;  /* 0x0000002b4800720c */ /* 0x000fe20003f84070 */
[----:B------:R-:W-:Y:S01]  /*10870*/  @!P3 IMAD.IADD R109, R109, 0x1, -R72 ;  /* 0x000000016d6db824 */ /* 0x000fe200078e0a48 */
[----:B------:R-:W-:Y:S01]  /*10880*/  SEL R4, R75, R4, !P1 ;  /* 0x000000044b047207 */ /* 0x000fe20004800000 */
[----:B--2---:R-:W2:Y:S01]  /*10890*/  LDL.LU R44, [R1+0x110] ;  /* 0x00011000012c7983 */ /* 0x004ea20000300800 */
[----:B------:R-:W-:-:S03]  /*108a0*/  LEA.HI.X.SX32 R5, R5, R68, 0x1, P5 ;  /* 0x0000004405057211 */ /* 0x000fc600028f0eff */
[----:B------:R-:W-:Y:S04]  /*108b0*/  STL [R1+0x1e8], R113 ;  /* 0x0001e87101007387 */ /* 0x000fe80000100800 */
[----:B------:R0:W2:Y:S01]  /*108c0*/  @P0 LDG.E.U16 R48, desc[UR20][R6.64] ;  /* 0x0000001406300981 */ /* 0x0000a2000c1e1500 */
[----:B------:R-:W-:-:S03]  /*108d0*/  ISETP.GE.AND P3, PT, R8, RZ, PT ;  /* 0x000000ff0800720c */ /* 0x000fc60003f66270 */
[----:B------:R-:W2:Y:S01]  /*108e0*/  LDL.LU R8, [R1+0x114] ;  /* 0x0001140001087983 */ /* 0x000ea20000300800 */
[----:B0-----:R-:W-:-:S03]  /*108f0*/  IMAD R6, R4, UR5, RZ ;  /* 0x0000000504067c24 */ /* 0x001fc6000f8e02ff */
[----:B------:R0:W-:Y:S01]  /*10900*/  STL [R1+0x1e4], R5 ;  /* 0x0001e40501007387 */ /* 0x0001e20000100800 */
[----:B------:R-:W-:Y:S02]  /*10910*/  @P0 IMAD.MOV.U32 R4, RZ, RZ, R113 ;  /* 0x000000ffff040224 */ /* 0x000fe400078e0071 */
[----:B------:R-:W-:Y:S01]  /*10920*/  @!P4 IMAD.IADD R43, R43, 0x1, -R72 ;  /* 0x000000012b2bc824 */ /* 0x000fe200078e0a48 */
[C---:B------:R-:W-:Y:S01]  /*10930*/  ISETP.GT.U32.AND P5, PT, R72.reuse, R109, PT ;  /* 0x0000006d4800720c */ /* 0x040fe20003fa4070 */
[----:B------:R-:W1:Y:S01]  /*10940*/  LDCU UR5, c[0x0][0x3b0] ;  /* 0x00007600ff0577ac */ /* 0x000e620008000800 */
[----:B------:R0:W2:Y:S02]  /*10950*/  @P0 LDG.E.U16 R47, desc[UR20][R4.64] ;  /* 0x00000014042f0981 */ /* 0x0000a4000c1e1500 */
[----:B------:R-:W-:Y:S01]  /*10960*/  ISETP.GT.U32.AND P4, PT, R72, R43, PT ;  /* 0x0000002b4800720c */ /* 0x000fe20003f84070 */
[----:B0-----:R-:W-:Y:S01]  /*10970*/  IMAD.MOV.U32 R4, RZ, RZ, R111 ;  /* 0x000000ffff047224 */ /* 0x001fe200078e006f */
[----:B------:R-:W-:-:S03]  /*10980*/  LEA R5, P6, R6, R69, 0x1 ;  /* 0x0000004506057211 */ /* 0x000fc600078c08ff */
[----:B------:R-:W-:Y:S01]  /*10990*/  @!P3 IMAD.MOV R4, RZ, RZ, -R4 ;  /* 0x000000ffff04b224 */ /* 0x000fe200078e0a04 */
[----:B------:R-:W-:Y:S01]  /*109a0*/  ISETP.GE.AND P3, PT, R110, RZ, PT ;  /* 0x000000ff6e00720c */ /* 0x000fe20003f66270 */
[----:B------:R0:W-:Y:S01]  /*109b0*/  STL [R1+0x228], R5 ;  /* 0x0002280501007387 */ /* 0x0001e20000100800 */
[----:B------:R-:W-:-:S03]  /*109c0*/  LEA.HI.X.SX32 R7, R6, R68, 0x1, P6 ;  /* 0x0000004406077211 */ /* 0x000fc600030f0eff */
[----:B------:R-:W2:Y:S01]  /*109d0*/  LDL R110, [R1+0x8f0] ;  /* 0x0008f000016e7983 */ /* 0x000ea20000100800 */
[----:B------:R-:W-:Y:S01]  /*109e0*/  SEL R6, R75, R4, !P1 ;  /* 0x000000044b067207 */ /* 0x000fe20004800000 */
[----:B------:R-:W-:-:S04]  /*109f0*/  @P0 IMAD.MOV.U32 R4, RZ, RZ, R5 ;  /* 0x000000ffff040224 */ /* 0x000fc800078e0005 */
[----:B-1----:R-:W-:Y:S01]  /*10a00*/  IMAD R6, R6, UR7, RZ ;  /* 0x0000000706067c24 */ /* 0x002fe2000f8e02ff */
[----:B------:R1:W-:Y:S01]  /*10a10*/  STL [R1+0x224], R7 ;  /* 0x0002240701007387 */ /* 0x0003e20000100800 */
[----:B0-----:R-:W-:Y:S01]  /*10a20*/  @P0 IMAD.MOV.U32 R5, RZ, RZ, R7 ;  /* 0x000000ffff050224 */ /* 0x001fe200078e0007 */
[----:B------:R-:W0:Y:S01]  /*10a30*/  LDCU UR7, c[0x0][0x3b0] ;  /* 0x00007600ff0777ac */ /* 0x000e220008000800 */
[--C-:B------:R-:W-:Y:S02]  /*10a40*/  @!P4 IMAD.IADD R43, R43, 0x1, -R72.reuse ;  /* 0x000000012b2bc824 */ /* 0x100fe400078e0a48 */
[----:B------:R-:W-:Y:S01]  /*10a50*/  @!P5 IMAD.IADD R109, R109, 0x1, -R72 ;  /* 0x000000016d6dd824 */ /* 0x000fe200078e0a48 */
[----:B------:R3:W2:Y:S01]  /*10a60*/  @P0 LDG.E.U16 R46, desc[UR20][R4.64] ;  /* 0x00000014042e0981 */ /* 0x0006a2000c1e1500 */
[----:B-1----:R-:W-:-:S03]  /*10a70*/  LEA R7, P4, R6, R69, 0x1 ;  /* 0x0000004506077211 */ /* 0x002fc600078808ff */
[----:B------:R1:W-:Y:S01]  /*10a80*/  STL [R1+0xd8], R43 ;  /* 0x0000d82b01007387 */ /* 0x0003e20000100800 */
[----:B------:R-:W-:-:S03]  /*10a90*/  LEA.HI.X.SX32 R6, R6, R68, 0x1, P4 ;  /* 0x0000004406067211 */ /* 0x000fc600020f0eff */
[----:B------:R0:W-:Y:S01]  /*10aa0*/  STL [R1+0x268], R7 ;  /* 0x0002680701007387 */ /* 0x0001e20000100800 */
[----:B---3--:R-:W-:-:S03]  /*10ab0*/  IMAD.MOV.U32 R4, RZ, RZ, R43 ;  /* 0x000000ffff047224 */ /* 0x008fc600078e002b */
[----:B------:R3:W-:Y:S01]  /*10ac0*/  STL [R1+0x264], R6 ;  /* 0x0002640601007387 */ /* 0x0007e20000100800 */
[----:B------:R-:W-:-:S03]  /*10ad0*/  IMAD.MOV.U32 R5, RZ, RZ, R109 ;  /* 0x000000ffff057224 */ /* 0x000fc600078e006d */
[----:B-1----:R-:W2:Y:S04]  /*10ae0*/  LDL R43, [R1+0x854] ;  /* 0x00085400012b7983 */ /* 0x002ea80000100800 */
[----:B------:R-:W2:Y:S01]  /*10af0*/  LDL R109, [R1+0x8a0] ;  /* 0x0008a000016d7983 */ /* 0x000ea20000100800 */
[----:B------:R-:W-:Y:S02]  /*10b00*/  ISETP.GT.U32.AND P6, PT, R72, R45, PT ;  /* 0x0000002d4800720c */ /* 0x000fe40003fc4070 */
[----:B0-----:R-:W-:Y:S01]  /*10b10*/  @P0 LOP3.LUT R7, R7, R6, RZ, 0x3c, !PT ;  /* 0x0000000607070212 */ /* 0x001fe200078e3cff */
[----:B------:R-:W-:-:S03]  /*10b20*/  @!P3 IMAD.MOV R5, RZ, RZ, -R5 ;  /* 0x000000ffff05b224 */ /* 0x000fc600078e0a05 */
[----:B---3--:R-:W-:-:S07]  /*10b30*/  @P0 LOP3.LUT R6, R7, R6, RZ, 0x3c, !PT ;  /* 0x0000000607060212 */ /* 0x008fce00078e3cff */
[----:B------:R-:W-:Y:S01]  /*10b40*/  @!P6 IMAD.IADD R45, R45, 0x1, -R72 ;  /* 0x000000012d2de824 */ /* 0x000fe200078e0a48 */
[----:B------:R-:W-:Y:S02]  /*10b50*/  PRMT R42, RZ, 0x7610, R42 ;  /* 0x00007610ff2a7816 */ /* 0x000fe4000000002a */
[----:B------:R-:W-:Y:S02]  /*10b60*/  @P0 LOP3.LUT R7, R7, R6, RZ, 0x3c, !PT ;  /* 0x0000000607070212 */ /* 0x000fe400078e3cff */
[----:B------:R-:W-:Y:S02]  /*10b70*/  SEL R5, R75, R5, !P1 ;  /* 0x000000054b057207 */ /* 0x000fe40004800000 */
[----:B------:R-:W-:Y:S01]  /*10b80*/  ISETP.GT.U32.AND P6, PT, R72, R153, PT ;  /* 0x000000994800720c */ /* 0x000fe20003fc4070 */
[----:B------:R0:W3:Y:S02]  /*10b90*/  @P0 LDG.E.U16 R42, desc[UR20][R6.64] ;  /* 0x00000014062a0981 */ /* 0x0000e4000c1e1500 */
[----:B0-----:R-:W-:Y:S01]  /*10ba0*/  IMAD R6, R5, UR5, RZ ;  /* 0x0000000505067c24 */ /* 0x001fe2000f8e02ff */
[----:B------:R-:W-:-:S09]  /*10bb0*/  PRMT R41, RZ, 0x7610, R41 ;  /* 0x00007610ff297816 */ /* 0x000fd20000000029 */
[----:B------:R-:W-:Y:S01]  /*10bc0*/  @!P6 IMAD.IADD R153, R153, 0x1, -R72 ;  /* 0x000000019999e824 */ /* 0x000fe200078e0a48 */
[----:B------:R-:W-:Y:S01]  /*10bd0*/  PRMT R40, RZ, 0x7610, R40 ;  /* 0x00007610ff287816 */ /* 0x000fe20000000028 */
[----:B------:R-:W0:Y:S01]  /*10be0*/  LDCU UR5, c[0x0][0x3b0] ;  /* 0x00007600ff0577ac */ /* 0x000e220008000800 */
[----:B------:R-:W-:Y:S02]  /*10bf0*/  PRMT R39, RZ, 0x7610, R39 ;  /* 0x00007610ff277816 */ /* 0x000fe40000000027 */
[----:B----4-:R-:W-:Y:S02]  /*10c00*/  ISETP.GE.AND P5, PT, R112, RZ, PT ;  /* 0x000000ff7000720c */ /* 0x010fe40003fa6270 */
[----:B------:R-:W4:Y:S11]  /*10c10*/  LDL.LU R112, [R1+0x120] ;  /* 0x0001200001707983 */ /* 0x000f360000300800 */
[----:B------:R-:W-:Y:S01]  /*10c20*/  @!P5 IMAD.MOV R4, RZ, RZ, -R4 ;  /* 0x000000ffff04d224 */ /* 0x000fe200078e0a04 */
[----:B------:R-:W-:-:S02]  /*10c30*/  ISETP.GT.U32.AND P5, PT, R72, R45, PT ;  /* 0x0000002d4800720c */ /* 0x000fc40003fa4070 */
[C---:B--2---:R-:W-:Y:S02]  /*10c40*/  ISETP.GT.U32.AND P3, PT, R72.reuse, R8, PT ;  /* 0x000000084800720c */ /* 0x044fe40003f64070 */
[----:B------:R-:W-:Y:S02]  /*10c50*/  ISETP.GT.U32.AND P4, PT, R72, R44, PT ;  /* 0x0000002c4800720c */ /* 0x000fe40003f84070 */
[----:B------:R-:W-:-:S07]  /*10c60*/  SEL R4, R75, R4, !P1 ;  /* 0x000000044b047207 */ /* 0x000fce0004800000 */
[--C-:B------:R-:W-:Y:S01]  /*10c70*/  @!P5 IMAD.IADD R45, R45, 0x1, -R72.reuse ;  /* 0x000000012d2dd824 */ /* 0x100fe200078e0a48 */
[-C--:B------:R-:W-:Y:S01]  /*10c80*/  LEA R7, P5, R6, R69.reuse, 0x1 ;  /* 0x0000004506077211 */ /* 0x080fe200078a08ff */
[----:B------:R-:W-:Y:S02]  /*10c90*/  IMAD R5, R4, UR7, RZ ;  /* 0x0000000704057c24 */ /* 0x000fe4000f8e02ff */
[--C-:B------:R-:W-:Y:S01]  /*10ca0*/  @!P3 IMAD.IADD R8, R8, 0x1, -R72.reuse ;  /* 0x000000010808b824 */ /* 0x100fe200078e0a48 */
[----:B------:R-:W-:Y:S01]  /*10cb0*/  LEA.HI.X.SX32 R6, R6, R68, 0x1, P5 ;  /* 0x0000004406067211 */ /* 0x000fe200028f0eff */
[----:B------:R-:W-:Y:S01]  /*10cc0*/  @!P4 IMAD.IADD R44, R44, 0x1, -R72 ;  /* 0x000000012c2cc824 */ /* 0x000fe200078e0a48 */
[----:B------:R-:W-:Y:S01]  /*10cd0*/  LEA R111, P6, R5, R69, 0x1 ;  /* 0x00000045056f7211 */ /* 0x000fe200078c08ff */
[----:B------:R-:W-:Y:S01]  /*10ce0*/  IMAD.MOV.U32 R4, RZ, RZ, R45 ;  /* 0x000000ffff047224 */ /* 0x000fe200078e002d */
[C---:B------:R-:W-:Y:S01]  /*10cf0*/  ISETP.GT.U32.AND P4, PT, R72.reuse, R8, PT ;  /* 0x000000084800720c */ /* 0x040fe20003f84070 */
[----:B------:R-:W1:Y:S01]  /*10d00*/  LDCU UR7, c[0x0][0x3b0] ;  /* 0x00007600ff0777ac */ /* 0x000e620008000800 */
[----:B------:R-:W-:-:S02]  /*10d10*/  ISETP.GT.U32.AND P5, PT, R72, R44, PT ;  /* 0x0000002c4800720c */ /* 0x000fc40003fa4070 */
[----:B------:R-:W-:Y:S02]  /*10d20*/  ISETP.GE.AND P3, PT, R110, RZ, PT ;  /* 0x000000ff6e00720c */ /* 0x000fe40003f66270 */
[----:B------:R-:W2:Y:S04]  /*10d30*/  LDL.LU R110, [R1+0x11c] ;  /* 0x00011c00016e7983 */ /* 0x000ea80000300800 */
[----:B------:R0:W-:Y:S04]  /*10d40*/  STL [R1+0x10c], R45 ;  /* 0x00010c2d01007387 */ /* 0x0001e80000100800 */
[----:B------:R1:W-:Y:S01]  /*10d50*/  STL [R1+0x2a8], R7 ;  /* 0x0002a80701007387 */ /* 0x0003e20000100800 */
[----:B------:R-:W-:-:S03]  /*10d60*/  LEA.HI.X.SX32 R5, R5, R68, 0x1, P6 ;  /* 0x0000004405057211 */ /* 0x000fc600030f0eff */
[----:B0-----:R-:W3:Y:S01]  /*10d70*/  LDL R45, [R1+0x874] ;  /* 0x00087400012d7983 */ /* 0x001ee20000100800 */
[----:B-1----:R-:W-:-:S03]  /*10d80*/  @P0 LOP3.LUT R7, R7, R6, RZ, 0x3c, !PT ;  /* 0x0000000607070212 */ /* 0x002fc600078e3cff */
[----:B------:R-:W-:Y:S01]  /*10d90*/  STL [R1+0x2e8], R111 ;  /* 0x0002e86f01007387 */ /* 0x000fe20000100800 */
[----:B------:R-:W-:-:S03]  /*10da0*/  @!P3 IMAD.MOV R4, RZ, RZ, -R4 ;  /* 0x000000ffff04b224 */ /* 0x000fc600078e0a04 */
[----:B------:R0:W-:Y:S01]  /*10db0*/  STL [R1+0x2a4], R6 ;  /* 0x0002a40601007387 */ /* 0x0001e20000100800 */
[----:B------:R-:W-:Y:S02]  /*10dc0*/  ISETP.GT.U32.AND P6, PT, R72, R153, PT ;  /* 0x000000994800720c */ /* 0x000fe40003fc4070 */
[----:B------:R-:W-:Y:S02]  /*10dd0*/  SEL R4, R75, R4, !P1 ;  /* 0x000000044b047207 */ /* 0x000fe40004800000 */
[----:B0-----:R-:W-:-:S04]  /*10de0*/  @P0 LOP3.LUT R6, R7, R6, RZ, 0x3c, !PT ;  /* 0x0000000607060212 */ /* 0x001fc800078e3cff */
[----:B------:R-:W-:Y:S01]  /*10df0*/  @P0 LOP3.LUT R7, R7, R6, RZ, 0x3c, !PT ;  /* 0x0000000607070212 */ /* 0x000fe200078e3cff */
[----:B------:R0:W-:Y:S01]  /*10e00*/  STL [R1+0x2e4], R5 ;  /* 0x0002e40501007387 */ /* 0x0001e20000100800 */
[--C-:B------:R-:W-:Y:S01]  /*10e10*/  @!P4 IMAD.IADD R8, R8, 0x1, -R72.reuse ;  /* 0x000000010808c824 */ /* 0x100fe200078e0a48 */
[----:B------:R-:W-:Y:S02]  /*10e20*/  ISETP.GE.AND P4, PT, R43, RZ, PT ;  /* 0x000000ff2b00720c */ /* 0x000fe40003f86270 */
[----:B------:R1:W3:Y:S01]  /*10e30*/  @P0 LDG.E.U16 R41, desc[UR20][R6.64] ;  /* 0x0000001406290981 */ /* 0x0002e2000c1e1500 */
[----:B------:R-:W-:Y:S01]  /*10e40*/  ISETP.GE.AND P3, PT, R109, RZ, PT ;  /* 0x000000ff6d00720c */ /* 0x000fe20003f66270 */
[--C-:B------:R-:W-:Y:S02]  /*10e50*/  @!P5 IMAD.IADD R44, R44, 0x1, -R72.reuse ;  /* 0x000000012c2cd824 */ /* 0x100fe400078e0a48 */
[----:B------:R-:W3:Y:S01]  /*10e60*/  LDL.LU R43, [R1+0x118] ;  /* 0x00011800012b7983 */ /* 0x000ee20000300800 */
[----:B------:R-:W-:-:S02]  /*10e70*/  @!P6 IMAD.IADD R153, R153, 0x1, -R72 ;  /* 0x000000019999e824 */ /* 0x000fc400078e0a48 */
[----:B-1----:R-:W-:Y:S02]  /*10e80*/  @P0 IMAD.MOV.U32 R6, RZ, RZ, R111 ;  /* 0x000000ffff060224 */ /* 0x002fe400078e006f */
[----:B------:R-:W-:Y:S02]  /*10e90*/  @P0 IMAD.MOV.U32 R7, RZ, RZ, R5 ;  /* 0x000000ffff070224 */ /* 0x000fe400078e0005 */
[----:B0-----:R-:W-:Y:S01]  /*10ea0*/  IMAD R5, R4, UR11, RZ ;  /* 0x0000000b04057c24 */ /* 0x001fe2000f8e02ff */
[----:B------:R-:W-:Y:S04]  /*10eb0*/  STL [R1+0x114], R8 ;  /* 0x0001140801007387 */ /* 0x000fe80000100800 */
[----:B------:R0:W3:Y:S01]  /*10ec0*/  @P0 LDG.E.U16 R40, desc[UR20][R6.64] ;  /* 0x0000001406280981 */ /* 0x0000e2000c1e1500 */
[----:B------:R-:W-:Y:S01]  /*10ed0*/  IMAD.MOV.U32 R4, RZ, RZ, R44 ;  /* 0x000000ffff047224 */ /* 0x000fe200078e002c */
[----:B------:R-:W-:Y:S01]  /*10ee0*/  PRMT R38, RZ, 0x7610, R38 ;  /* 0x00007610ff267816 */ /* 0x000fe20000000026 */
[----:B------:R-:W-:Y:S01]  /*10ef0*/  @!P4 IMAD.MOV R153, RZ, RZ, -R153 ;  /* 0x000000ffff99c224 */ /* 0x000fe200078e0a99 */
[----:B------:R1:W-:Y:S01]  /*10f00*/  STL [R1+0x110], R44 ;  /* 0x0001102c01007387 */ /* 0x0003e20000100800 */
[----:B------:R-:W-:Y:S01]  /*10f10*/  PRMT R37, RZ, 0x7610, R37 ;  /* 0x00007610ff257816 */ /* 0x000fe20000000025 */
[----:B------:R-:W2:Y:S01]  /*10f20*/  LDCU UR11, c[0x0][0x3b0] ;  /* 0x00007600ff0b77ac */ /* 0x000ea20008000800 */
[----:B0-----:R-:W-:-:S04]  /*10f30*/  LEA R7, P6, R5, R69, 0x1 ;  /* 0x0000004505077211 */ /* 0x001fc800078c08ff */
[----:B-1----:R-:W-:Y:S01]  /*10f40*/  LEA.HI.X.SX32 R44, R5, R68, 0x1, P6 ;  /* 0x00000044052c7211 */ /* 0x002fe200030f0eff */
[----:B------:R-:W-:Y:S01]  /*10f50*/  STL [R1+0x320], R7 ;  /* 0x0003200701007387 */ /* 0x000fe20000100800 */
[----:B------:R-:W-:-:S03]  /*10f60*/  @!P3 IMAD.MOV R4, RZ, RZ, -R4 ;  /* 0x000000ffff04b224 */ /* 0x000fc600078e0a04 */
[----:B------:R0:W-:Y:S04]  /*10f70*/  STL [R1+0x31c], R44 ;  /* 0x00031c2c01007387 */ /* 0x0001e80000100800 */
[----:B------:R-:W3:Y:S01]  /*10f80*/  LDL R111, [R1+0x8cc] ;  /* 0x0008cc00016f7983 */ /* 0x000ee20000100800 */
[----:B------:R-:W-:Y:S01]  /*10f90*/  SEL R6, R75, R4, !P1 ;  /* 0x000000044b067207 */ /* 0x000fe20004800000 */
[----:B------:R-:W-:Y:S02]  /*10fa0*/  @P0 IMAD.MOV.U32 R4, RZ, RZ, R7 ;  /* 0x000000ffff040224 */ /* 0x000fe400078e0007 */
[----:B------:R-:W-:Y:S01]  /*10fb0*/  @P0 IMAD.MOV.U32 R5, RZ, RZ, R44 ;  /* 0x000000ffff050224 */ /* 0x000fe200078e002c */
[----:B------:R-:W3:Y:S04]  /*10fc0*/  LDL R113, [R1+0x8b0] ;  /* 0x0008b00001717983 */ /* 0x000ee80000100800 */
[----:B------:R1:W3:Y:S02]  /*10fd0*/  @P0 LDG.E.U16 R39, desc[UR20][R4.64] ;  /* 0x0000001404270981 */ /* 0x0002e4000c1e1500 */
[----:B-1----:R-:W-:-:S02]  /*10fe0*/  IMAD.MOV.U32 R4, RZ, RZ, R8 ;  /* 0x000000ffff047224 */ /* 0x002fc400078e0008 */
[----:B------:R-:W3:Y:S01]  /*10ff0*/  LDL R8, [R1+0x908] ;  /* 0x0009080001087983 */ /* 0x000ee20000100800 */
[----:B------:R-:W-:Y:S01]  /*11000*/  IMAD R6, R6, UR5, RZ ;  /* 0x0000000506067c24 */ /* 0x000fe2000f8e02ff */
[----:B------:R-:W-:Y:S01]  /*11010*/  SEL R153, R75, R153, !P1 ;  /* 0x000000994b997207 */ /* 0x000fe20004800000 */
[----:B------:R-:W1:Y:S01]  /*11020*/  LDCU UR5, c[0x0][0x3b0] ;  /* 0x00007600ff0577ac */ /* 0x000e620008000800 */
[----:B------:R-:W3:Y:S02]  /*11030*/  LDL.LU R109, [R1+0x12c] ;  /* 0x00012c00016d7983 */ /* 0x000ee40000300800 */
[C---:B------:R-:W-:Y:S01]  /*11040*/  LEA R5, P4, R6.reuse, R69, 0x1 ;  /* 0x0000004506057211 */ /* 0x040fe200078808ff */
[----:B------:R-:W-:Y:S01]  /*11050*/  IMAD R153, R153, UR7, RZ ;  /* 0x0000000799997c24 */ /* 0x000fe2000f8e02ff */
[----:B------:R-:W-:Y:S01]  /*11060*/  PRMT R36, RZ, 0x7610, R36 ;  /* 0x00007610ff247816 */ /* 0x000fe20000000024 */
[----:B------:R-:W0:Y:S01]  /*11070*/  LDCU UR7, c[0x0][0x3b0] ;  /* 0x00007600ff0777ac */ /* 0x000e220008000800 */
[----:B------:R-:W-:-:S02]  /*11080*/  LEA.HI.X.SX32 R115, R6, R68, 0x1, P4 ;  /* 0x0000004406737211 */ /* 0x000fc400020f0eff */
[----:B----4-:R-:W-:-:S13]  /*11090*/  ISETP.GT.U32.AND P5, PT, R72, R112, PT ;  /* 0x000000704800720c */ /* 0x010fda0003fa4070 */
[----:B------:R-:W-:-:S05]  /*110a0*/  @!P5 IMAD.IADD R112, R112, 0x1, -R72 ;  /* 0x000000017070d824 */ /* 0x000fca00078e0a48 */
[C---:B------:R-:W-:Y:S02]  /*110b0*/  ISETP.GT.U32.AND P5, PT, R72.reuse, R112, PT ;  /* 0x000000704800720c */ /* 0x040fe40003fa4070 */
[----:B--2---:R-:W-:Y:S02]  /*110c0*/  ISETP.GT.U32.AND P6, PT, R72, R110, PT ;  /* 0x0000006e4800720c */ /* 0x004fe40003fc4070 */
[----:B---3--:R-:W-:Y:S02]  /*110d0*/  ISETP.GE.AND P3, PT, R45, RZ, PT ;  /* 0x000000ff2d00720c */ /* 0x008fe40003f66270 */
[----:B------:R-:W2:Y:S09]  /*110e0*/  LDL.LU R45, [R1+0x128] ;  /* 0x00012800012d7983 */ /* 0x000eb20000300800 */
[----:B------:R-:W-:Y:S01]  /*110f0*/  @!P6 IMAD.IADD R110, R110, 0x1, -R72 ;  /* 0x000000016e6ee824 */ /* 0x000fe200078e0a48 */
[----:B0-----:R-:W3:Y:S01]  /*11100*/  LDL.LU R44, [R1+0x124] ;  /* 0x00012400012c7983 */ /* 0x001ee20000300800 */
[----:B------:R-:W-:Y:S01]  /*11110*/  @!P3 IMAD.MOV R4, RZ, RZ, -R4 ;  /* 0x000000ffff04b224 */ /* 0x000fe200078e0a04 */
[----:B------:R-:W-:-:S04]  /*11120*/  LEA R7, P3, R153, R69, 0x1 ;  /* 0x0000004599077211 */ /* 0x000fc800078608ff */
[----:B------:R-:W-:Y:S02]  /*11130*/  LEA.HI.X.SX32 R114, R153, R68, 0x1, P3 ;  /* 0x0000004499727211 */ /* 0x000fe400018f0eff */
[C---:B------:R-:W-:Y:S01]  /*11140*/  ISETP.GT.U32.AND P3, PT, R72.reuse, R110, PT ;  /* 0x0000006e4800720c */ /* 0x040fe20003f64070 */
[----:B------:R0:W-:Y:S01]  /*11150*/  STL [R1+0x358], R5 ;  /* 0x0003580501007387 */ /* 0x0001e20000100800 */
[----:B------:R-:W-:Y:S02]  /*11160*/  SEL R6, R75, R4, !P1 ;  /* 0x000000044b067207 */ /* 0x000fe40004800000 */
[----:B------:R-:W-:Y:S01]  /*11170*/  ISETP.GT.U32.AND P4, PT, R72, R43, PT ;  /* 0x0000002b4800720c */ /* 0x000fe20003f84070 */
[----:B------:R-:W-:Y:S02]  /*11180*/  @P0 IMAD.MOV.U32 R4, RZ, RZ, R5 ;  /* 0x000000ffff040224 */ /* 0x000fe400078e0005 */
[----:B0-----:R-:W-:-:S06]  /*11190*/  @P0 IMAD.MOV.U32 R5, RZ, RZ, R115 ;  /* 0x000000ffff050224 */ /* 0x001fcc00078e0073 */
[--C-:B------:R-:W-:Y:S01]  /*111a0*/  @!P3 IMAD.IADD R110, R110, 0x1, -R72.reuse ;  /* 0x000000016e6eb824 */ /* 0x100fe200078e0a48 */
[----:B------:R0:W4:Y:S03]  /*111b0*/  @P0 LDG.E.U16 R38, desc[UR20][R4.64] ;  /* 0x0000001404260981 */ /* 0x000126000c1e1500 */
[----:B------:R-:W-:Y:S02]  /*111c0*/  @!P4 IMAD.IADD R43, R43, 0x1, -R72 ;  /* 0x000000012b2bc824 */ /* 0x000fe400078e0a48 */
[----:B------:R-:W-:Y:S02]  /*111d0*/  IMAD R6, R6, UR4, RZ ;  /* 0x0000000406067c24 */ /* 0x000fe4000f8e02ff */
[----:B0-----:R-:W-:Y:S02]  /*111e0*/  @P0 IMAD.MOV.U32 R4, RZ, RZ, R7 ;  /* 0x000000ffff040224 */ /* 0x001fe400078e0007 */
[----:B------:R-:W-:Y:S01]  /*111f0*/  @P0 IMAD.MOV.U32 R5, RZ, RZ, R114 ;  /* 0x000000ffff050224 */ /* 0x000fe200078e0072 */
[----:B------:R-:W-:Y:S01]  /*11200*/  ISETP.GT.U32.AND P3, PT, R72, R43, PT ;  /* 0x0000002b4800720c */ /* 0x000fe20003f64070 */
[----:B------:R-:W-:-:S03]  /*11210*/  @!P5 IMAD.IADD R112, R112, 0x1, -R72 ;  /* 0x000000017070d824 */ /* 0x000fc600078e0a48 */
[----:B------:R0:W4:Y:S01]  /*11220*/  @P0 LDG.E.U16 R37, desc[UR20][R4.64] ;  /* 0x0000001404250981 */ /* 0x000122000c1e1500 */
[C---:B------:R-:W-:Y:S02]  /*11230*/  LEA R154, P5, R6.reuse, R69, 0x1 ;  /* 0x00000045069a7211 */ /* 0x040fe400078a08ff */
[----:B------:R-:W-:Y:S01]  /*11240*/  ISETP.GE.AND P4, PT, R111, RZ, PT ;  /* 0x000000ff6f00720c */ /* 0x000fe20003f86270 */
[----:B0-----:R-:W-:Y:S01]  /*11250*/  IMAD.MOV.U32 R4, RZ, RZ, R110 ;  /* 0x000000ffff047224 */ /* 0x001fe200078e006e */
[----:B------:R-:W-:Y:S01]  /*11260*/  ISETP.GE.AND P6, PT, R113, RZ, PT ;  /* 0x000000ff7100720c */ /* 0x000fe20003fc6270 */
[----:B------:R0:W-:Y:S01]  /*11270*/  STL [R1+0x390], R7 ;  /* 0x0003900701007387 */ /* 0x0001e20000100800 */
[----:B------:R-:W-:Y:S01]  /*11280*/  IMAD.MOV.U32 R5, RZ, RZ, R112 ;  /* 0x000000ffff057224 */ /* 0x000fe200078e0070 */
[----:B------:R-:W-:Y:S02]  /*11290*/  LEA.HI.X.SX32 R153, R6, R68, 0x1, P5 ;  /* 0x0000004406997211 */ /* 0x000fe400028f0eff */
[----:B------:R-:W-:Y:S06]  /*112a0*/  STL [R1+0x354], R115 ;  /* 0x0003547301007387 */ /* 0x000fec0000100800 */
[----:B------:R-:W-:Y:S01]  /*112b0*/  @!P4 IMAD.MOV R4, RZ, RZ, -R4 ;  /* 0x000000ffff04c224 */ /* 0x000fe200078e0a04 */
[----:B------:R-:W-:Y:S04]  /*112c0*/  STL [R1+0x38c], R114 ;  /* 0x00038c7201007387 */ /* 0x000fe80000100800 */
[----:B------:R-:W4:Y:S01]  /*112d0*/  LDL R112, [R1+0x93c] ;  /* 0x00093c0001707983 */ /* 0x000f220000100800 */
[----:B------:R-:W-:-:S03]  /*112e0*/  ISETP.GE.AND P4, PT, R8, RZ, PT ;  /* 0x000000ff0800720c */ /* 0x000fc60003f86270 */
[----:B------:R-:W4:Y:S01]  /*112f0*/  LDL R8, [R1+0x968] ;  /* 0x0009680001087983 */ /* 0x000f220000100800 */
[----:B------:R-:W-:Y:S02]  /*11300*/  @P0 IMAD.MOV.U32 R6, RZ, RZ, R154 ;  /* 0x000000ffff060224 */ /* 0x000fe400078e009a */
[----:B0-----:R-:W-:Y:S02]  /*11310*/  @P0 IMAD.MOV.U32 R7, RZ, RZ, R153 ;  /* 0x000000ffff070224 */ /* 0x001fe400078e0099 */
[----:B------:R-:W-:Y:S02]  /*11320*/  @!P6 IMAD.MOV R5, RZ, RZ, -R5 ;  /* 0x000000ffff05e224 */ /* 0x000fe400078e0a05 */
[----:B------:R-:W-:Y:S01]  /*11330*/  @!P3 IMAD.IADD R43, R43, 0x1, -R72 ;  /* 0x000000012b2bb824 */ /* 0x000fe200078e0a48 */
[----:B------:R0:W4:Y:S04]  /*11340*/  @P0 LDG.E.U16 R36, desc[UR20][R6.64] ;  /* 0x0000001406240981 */ /* 0x000128000c1e1500 */
[----:B------:R1:W-:Y:S01]  /*11350*/  STL [R1+0x118], R43 ;  /* 0x0001182b01007387 */ /* 0x0003e20000100800 */
[----:B0-----:R-:W-:-:S02]  /*11360*/  SEL R6, R75, R5, !P1 ;  /* 0x000000054b067207 */ /* 0x001fc40004800000 */
[----:B------:R-:W-:Y:S01]  /*11370*/  SEL R5, R75, R4, !P1 ;  /* 0x000000044b057207 */ /* 0x000fe20004800000 */
[----:B------:R-:W-:Y:S02]  /*11380*/  IMAD.MOV.U32 R4, RZ, RZ, R43 ;  /* 0x000000ffff047224 */ /* 0x000fe400078e002b */
[----:B-1----:R-:W4:Y:S01]  /*11390*/  LDL R43, [R1+0x998] ;  /* 0x00099800012b7983 */ /* 0x002f220000100800 */
[----:B------:R-:W-:Y:S01]  /*113a0*/  ISETP.GT.U32.AND P5, PT, R72, R109, PT ;  /* 0x0000006d4800720c */ /* 0x000fe20003fa4070 */
[----:B------:R-:W-:Y:S01]  /*113b0*/  IMAD R6, R6, UR5, RZ ;  /* 0x0000000506067c24 */ /* 0x000fe2000f8e02ff */
[----:B------:R-:W-:Y:S01]  /*113c0*/  PRMT R35, RZ, 0x7610, R35 ;  /* 0x00007610ff237816 */ /* 0x000fe20000000023 */
[----:B------:R-:W4:Y:S01]  /*113d0*/  LDL.LU R111, [R1+0x174] ;  /* 0x00017400016f7983 */ /* 0x000f220000300800 */
[----:B------:R-:W-:Y:S01]  /*113e0*/  IMAD R5, R5, UR7, RZ ;  /* 0x0000000705057c24 */ /* 0x000fe2000f8e02ff */
[----:B------:R-:W-:Y:S01]  /*113f0*/  PRMT R34, RZ, 0x7610, R34 ;  /* 0x00007610ff227816 */ /* 0x000fe20000000022 */
[----:B------:R-:W-:Y:S01]  /*11400*/  @!P4 IMAD.MOV R4, RZ, RZ, -R4 ;  /* 0x000000ffff04c224 */ /* 0x000fe200078e0a04 */
[----:B------:R-:W4:Y:S01]  /*11410*/  LDL.LU R110, [R1+0x138] ;  /* 0x00013800016e7983 */ /* 0x000f220000300800 */
[----:B------:R-:W0:Y:S01]  /*11420*/  LDCU UR5, c[0x0][0x3b0] ;  /* 0x00007600ff0577ac */ /* 0x000e220008000800 */
[----:B------:R-:W-:Y:S01]  /*11430*/  PRMT R33, RZ, 0x7610, R33 ;  /* 0x00007610ff217816 */ /* 0x000fe20000000021 */
[----:B------:R-:W1:Y:S03]  /*11440*/  LDCU UR7, c[0x0][0x3b0] ;  /* 0x00007600ff0777ac */ /* 0x000e660008000800 */
[----:B------:R-:W-:Y:S01]  /*11450*/  @!P5 IMAD.IADD R109, R109, 0x1, -R72 ;  /* 0x000000016d6dd824 */ /* 0x000fe200078e0a48 */
[----:B------:R-:W-:-:S04]  /*11460*/  LEA R7, P5, R5, R69, 0x1 ;  /* 0x0000004505077211 */ /* 0x000fc800078a08ff */
[----:B------:R-:W-:Y:S02]  /*11470*/  ISETP.GT.U32.AND P4, PT, R72, R109, PT ;  /* 0x0000006d4800720c */ /* 0x000fe40003f84070 */
[----:B------:R-:W-:-:S11]  /*11480*/  LEA.HI.X.SX32 R113, R5, R68, 0x1, P5 ;  /* 0x0000004405717211 */ /* 0x000fd600028f0eff */
[----:B------:R-:W-:Y:S01]  /*11490*/  @!P4 IMAD.IADD R109, R109, 0x1, -R72 ;  /* 0x000000016d6dc824 */ /* 0x000fe200078e0a48 */
[C---:B--2---:R-:W-:Y:S02]  /*114a0*/  ISETP.GT.U32.AND P6, PT, R72.reuse, R45, PT ;  /* 0x0000002d4800720c */ /* 0x044fe40003fc4070 */
[----:B---3--:R-:W-:-:S11]  /*114b0*/  ISETP.GT.U32.AND P3, PT, R72, R44, PT ;  /* 0x0000002c4800720c */ /* 0x008fd60003f64070 */
[----:B------:R-:W-:Y:S01]  /*114c0*/  @!P6 IMAD.IADD R45, R45, 0x1, -R72 ;  /* 0x000000012d2de824 */ /* 0x000fe200078e0a48 */
[----:B------:R-:W-:-:S04]  /*114d0*/  LEA R114, P6, R6, R69, 0x1 ;  /* 0x0000004506727211 */ /* 0x000fc800078c08ff */
[----:B------:R-:W-:Y:S02]  /*114e0*/  LEA.HI.X.SX32 R115, R6, R68, 0x1, P6 ;  /* 0x0000004406737211 */ /* 0x000fe400030f0eff */
[----:B------:R-:W-:Y:S01]  /*114f0*/  SEL R6, R75, R4, !P1 ;  /* 0x000000044b067207 */ /* 0x000fe20004800000 */
[----:B------:R-:W-:Y:S02]  /*11500*/  @P0 IMAD.MOV.U32 R4, RZ, RZ, R114 ;  /* 0x000000ffff040224 */ /* 0x000fe400078e0072 */
[----:B------:R-:W-:Y:S01]  /*11510*/  @P0 IMAD.MOV.U32 R5, RZ, RZ, R115 ;  /* 0x000000ffff050224 */ /* 0x000fe200078e0073 */
[----:B------:R-:W-:Y:S01]  /*11520*/  ISETP.GT.U32.AND P6, PT, R72, R45, PT ;  /* 0x0000002d4800720c */ /* 0x000fe20003fc4070 */
[----:B------:R-:W-:Y:S01]  /*11530*/  STL [R1+0x10], R114 ;  /* 0x0000107201007387 */ /* 0x000fe20000100800 */
[----:B------:R-:W-:Y:S01]  /*11540*/  IMAD R6, R6, UR11, RZ ;  /* 0x0000000b06067c24 */ /* 0x000fe2000f8e02ff */
[----:B------:R-:W2:Y:S02]  /*11550*/  LDCU UR11, c[0x0][0x3b0] ;  /* 0x00007600ff0b77ac */ /* 0x000ea40008000800 */
[----:B------:R-:W-:Y:S04]  /*11560*/  STL [R1+0x50], R7 ;  /* 0x0000500701007387 */ /* 0x000fe80000100800 */
[----:B------:R3:W2:Y:S04]  /*11570*/  @P0 LDG.E.U16 R35, desc[UR20][R4.64] ;  /* 0x0000001404230981 */ /* 0x0006a8000c1e1500 */
[----:B------:R-:W-:Y:S04]  /*11580*/  STL [R1+0xc], R115 ;  /* 0x00000c7301007387 */ /* 0x000fe80000100800 */
[----:B------:R0:W-:Y:S01]  /*11590*/  STL [R1+0x4c], R113 ;  /* 0x00004c7101007387 */ /* 0x0001e20000100800 */
[----:B---3--:R-:W-:-:S02]  /*115a0*/  @P0 IMAD.MOV.U32 R4, RZ, RZ, R7 ;  /* 0x000000ffff040224 */ /* 0x008fc400078e0007 */
[----:B------:R-:W-:Y:S02]  /*115b0*/  @P0 IMAD.MOV.U32 R5, RZ, RZ, R113 ;  /* 0x000000ffff050224 */ /* 0x000fe400078e0071 */
[----:B------:R-:W-:-:S03]  /*115c0*/  @!P3 IMAD.IADD R44, R44, 0x1, -R72 ;  /* 0x000000012c2cb824 */ /* 0x000fc600078e0a48 */
[----:B------:R3:W2:Y:S01]  /*115d0*/  @P0 LDG.E.U16 R34, desc[UR20][R4.64] ;  /* 0x0000001404220981 */ /* 0x0006a2000c1e1500 */
[----:B------:R-:W-:Y:S01]  /*115e0*/  @!P6 IMAD.IADD R45, R45, 0x1, -R72 ;  /* 0x000000012d2de824 */ /* 0x000fe200078e0a48 */
[----:B---3--:R-:W-:Y:S01]  /*115f0*/  LEA R4, P3, R6, R69, 0x1 ;  /* 0x0000004506047211 */ /* 0x008fe200078608ff */
[----:B------:R-:W-:-:S03]  /*11600*/  IMAD.MOV.U32 R5, RZ, RZ, R109 ;  /* 0x000000ffff057224 */ /* 0x000fc600078e006d */
[----:B------:R-:W-:Y:S02]  /*11610*/  LEA.HI.X.SX32 R6, R6, R68, 0x1, P3 ;  /* 0x0000004406067211 */ /* 0x000fe400018f0eff */
[----:B----4-:R-:W-:Y:S02]  /*11620*/  ISETP.GE.AND P5, PT, R112, RZ, PT ;  /* 0x000000ff7000720c */ /* 0x010fe40003fa6270 */
[----:B------:R-:W-:Y:S02]  /*11630*/  ISETP.GE.AND P4, PT, R8, RZ, PT ;  /* 0x000000ff0800720c */ /* 0x000fe40003f86270 */
[----:B------:R-:W3:Y:S04]  /*11640*/  LDL.LU R8, [R1+0x134] ;  /* 0x0001340001087983 */ /* 0x000ee80000300800 */
[----:B------:R-:W-:Y:S05]  /*11650*/  STL [R1+0x90], R4 ;  /* 0x0000900401007387 */ /* 0x000fea0000100800 */
[----:B------:R-:W-:Y:S01]  /*11660*/  @!P5 IMAD.MOV R5, RZ, RZ, -R5 ;  /* 0x000000ffff05d224 */ /* 0x000fe200078e0a05 */
[----:B------:R-:W-:Y:S04]  /*11670*/  STL [R1+0x128], R45 ;  /* 0x0001282d01007387 */ /* 0x000fe80000100800 */
[----:B------:R4:W-:Y:S04]  /*11680*/  STL [R1+0x8c], R6 ;  /* 0x00008c0601007387 */ /* 0x0009e80000100800 */
[----:B0-----:R-:W3:Y:S01]  /*11690*/  LDL R113, [R1+0x9cc] ;  /* 0x0009cc0001717983 */ /* 0x001ee20000100800 */
[----:B------:R-:W-:-:S03]  /*116a0*/  ISETP.GE.AND P5, PT, R43, RZ, PT ;  /* 0x000000ff2b00720c */ /* 0x000fc60003fa6270 */
[----:B------:R-:W3:Y:S01]  /*116b0*/  LDL R43, [R1+0x9f8] ;  /* 0x0009f800012b7983 */ /* 0x000ee20000100800 */
[C---:B------:R-:W-:Y:S01]  /*116c0*/  ISETP.GT.U32.AND P3, PT, R72.reuse, R44, PT ;  /* 0x0000002c4800720c */ /* 0x040fe20003f64070 */
[----:B------:R-:W-:Y:S02]  /*116d0*/  @P0 IMAD.MOV.U32 R7, RZ, RZ, R6 ;  /* 0x000000ffff070224 */ /* 0x000fe400078e0006 */
[----:B----4-:R-:W-:Y:S01]  /*116e0*/  @P0 IMAD.MOV.U32 R6, RZ, RZ, R4 ;  /* 0x000000ffff060224 */ /* 0x010fe200078e0004 */
[----:B------:R-:W-:Y:S01]  /*116f0*/  ISETP.GT.U32.AND P6, PT, R72, R111, PT ;  /* 0x0000006f4800720c */ /* 0x000fe20003fc4070 */
[----:B------:R-:W-:-:S03]  /*11700*/  IMAD.MOV.U32 R4, RZ, RZ, R45 ;  /* 0x000000ffff047224 */ /* 0x000fc600078e002d */
[----:B------:R0:W4:Y:S01]  /*11710*/  @P0 LDG.E.U16 R33, desc[UR20][R6.64] ;  /* 0x0000001406210981 */ /* 0x000122000c1e1500 */
[----:B------:R-:W-:Y:S01]  /*11720*/  @!P4 IMAD.MOV R4, RZ, RZ, -R4 ;  /* 0x000000ffff04c224 */ /* 0x000fe200078e0a04 */
[----:B------:R-:W-:-:S03]  /*11730*/  ISETP.GT.U32.AND P4, PT, R72, R110, PT ;  /* 0x0000006e4800720c */ /* 0x000fc60003f84070 */
[----:B------:R-:W-:Y:S01]  /*11740*/  @!P3 IMAD.IADD R44, R44, 0x1, -R72 ;  /* 0x000000012c2cb824 */ /* 0x000fe200078e0a48 */
[C---:B0-----:R-:W-:Y:S02]  /*11750*/  SEL R6, R75.reuse, R5, !P1 ;  /* 0x000000054b067207 */ /* 0x041fe40004800000 */
[----:B------:R-:W-:Y:S02]  /*11760*/  SEL R5, R75, R4, !P1 ;  /* 0x000000044b057207 */ /* 0x000fe40004800000 */
[----:B------:R0:W-:Y:S01]  /*11770*/  STL [R1+0x124], R44 ;  /* 0x0001242c01007387 */ /* 0x0001e20000100800 */
[----:B------:R-:W-:Y:S01]  /*11780*/  IMAD R6, R6, UR5, RZ ;  /* 0x0000000506067c24 */ /* 0x000fe2000f8e02ff */
[----:B------:R-:W-:Y:S01]  /*11790*/  PRMT R32, RZ, 0x7610, R32 ;  /* 0x00007610ff207816 */ /* 0x000fe20000000020 */
[----:B------:R-:W-:Y:S01]  /*117a0*/  IMAD.MOV.U32 R4, RZ, RZ, R44 ;  /* 0x000000ffff047224 */ /* 0x000fe200078e002c */
[----:B------:R-:W4:Y:S01]  /*117b0*/  LDL R109, [R1+0xa00] ;  /* 0x000a0000016d7983 */ /* 0x000f220000100800 */
[----:B------:R-:W-:Y:S01]  /*117c0*/  @!P6 IMAD.IADD R111, R111, 0x1, -R72 ;  /* 0x000000016f6fe824 */ /* 0x000fe200078e0a48 */
[CC--:B------:R-:W-:Y:S01]  /*117d0*/  LEA R45, P6, R6.reuse, R69.reuse, 0x1 ;  /* 0x00000045062d7211 */ /* 0x0c0fe200078c08ff */
[----:B-1----:R-:W-:Y:S01]  /*117e0*/  IMAD R5, R5, UR7, RZ ;  /* 0x0000000705057c24 */ /* 0x002fe2000f8e02ff */
[----:B------:R-:W4:Y:S01]  /*117f0*/  LDL.LU R112, [R1+0x1b8] ;  /* 0x0001b80001707983 */ /* 0x000f220000300800 */
[----:B------:R-:W-:Y:S01]  /*11800*/  @!P5 IMAD.MOV R4, RZ, RZ, -R4 ;  /* 0x000000ffff04d224 */ /* 0x000fe200078e0a04 */
[----:B------:R-:W-:Y:S01]  /*11810*/  LEA.HI.X.SX32 R115, R6, R68, 0x1, P6 ;  /* 0x0000004406737211 */ /* 0x000fe200030f0eff */
[----:B------:R-:W-:Y:S01]  /*11820*/  @!P4 IMAD.IADD R110, R110, 0x1, -R72 ;  /* 0x000000016e6ec824 */ /* 0x000fe200078e0a48 */
[----:B0-----:R-:W4:Y:S01]  /*11830*/  LDL.LU R44, [R1+0x1b4] ;  /* 0x0001b400012c7983 */ /* 0x001f220000300800 */
[----:B------:R-:W-:Y:S01]  /*11840*/  LEA R7, P5, R5, R69, 0x1 ;  /* 0x0000004505077211 */ /* 0x000fe200078a08ff */
[----:B------:R-:W0:Y:S01]  /*11850*/  LDCU UR5, c[0x0][0x3b0] ;  /* 0x00007600ff0577ac */ /* 0x000e220008000800 */
[----:B------:R-:W-:Y:S01]  /*11860*/  SEL R6, R75, R4, !P1 ;  /* 0x000000044b067207 */ /* 0x000fe20004800000 */
[----:B------:R-:W-:Y:S01]  /*11870*/  @P0 IMAD.MOV.U32 R4, RZ, RZ, R45 ;  /* 0x000000ffff040224 */ /* 0x000fe200078e002d */
[----:B------:R-:W-:Y:S01]  /*11880*/  LEA.HI.X.SX32 R114, R5, R68, 0x1, P5 ;  /* 0x0000004405727211 */ /* 0x000fe200028f0eff */
[----:B------:R-:W-:Y:S01]  /*11890*/  @P0 IMAD.MOV.U32 R5, RZ, RZ, R115 ;  /* 0x000000ffff050224 */ /* 0x000fe200078e0073 */
[----:B------:R-:W-:Y:S01]  /*118a0*/  PRMT R31, RZ, 0x7610, R31 ;  /* 0x00007610ff1f7816 */ /* 0x000fe2000000001f */
[----:B--2---:R-:W-:Y:S01]  /*118b0*/  IMAD R6, R6, UR11, RZ ;  /* 0x0000000b06067c24 */ /* 0x004fe2000f8e02ff */
[----:B------:R-:W-:Y:S01]  /*118c0*/  STL [R1+0xd0], R45 ;  /* 0x0000d02d01007387 */ /* 0x000fe20000100800 */
[----:B------:R-:W-:Y:S01]  /*118d0*/  ISETP.GT.U32.AND P3, PT, R72, R111, PT ;  /* 0x0000006f4800720c */ /* 0x000fe20003f64070 */
[----:B------:R-:W1:Y:S02]  /*118e0*/  LDCU UR7, c[0x0][0x3b0] ;  /* 0x00007600ff0777ac */ /* 0x000e640008000800 */
[----:B------:R2:W4:Y:S01]  /*118f0*/  @P0 LDG.E.U16 R32, desc[UR20][R4.64] ;  /* 0x0000001404200981 */ /* 0x000522000c1e1500 */
[----:B------:R-:W-:Y:S01]  /*11900*/  PRMT R30, RZ, 0x7610, R30 ;  /* 0x00007610ff1e7816 */ /* 0x000fe2000000001e */
[----:B------:R-:W0:Y:S02]  /*11910*/  LDCU UR11, c[0x0][0x3b0] ;  /* 0x00007600ff0b77ac */ /* 0x000e240008000800 */
[----:B------:R2:W-:Y:S02]  /*11920*/  STL [R1+0x130], R7 ;  /* 0x0001300701007387 */ /* 0x0005e40000100800 */
[----:B--2---:R-:W-:-:S02]  /*11930*/  @P0 IMAD.MOV.U32 R4, RZ, RZ, R7 ;  /* 0x000000ffff040224 */ /* 0x004fc400078e0007 */
[----:B------:R-:W-:Y:S01]  /*11940*/  STL [R1+0xcc], R115 ;  /* 0x0000cc7301007387 */ /* 0x000fe20000100800 */
[----:B------:R-:W-:-:S03]  /*11950*/  LEA R7, P6, R6, R69, 0x1 ;  /* 0x0000004506077211 */ /* 0x000fc600078c08ff */
[----:B------:R-:W2:Y:S01]  /*11960*/  LDL.LU R45, [R1+0x238] ;  /* 0x00023800012d7983 */ /* 0x000ea20000300800 */
[----:B------:R-:W-:-:S03]  /*11970*/  @P0 IMAD.MOV.U32 R5, RZ, RZ, R114 ;  /* 0x000000ffff050224 */ /* 0x000fc600078e0072 */
[----:B------:R-:W-:Y:S04]  /*11980*/  STL [R1+0x12c], R114 ;  /* 0x00012c7201007387 */ /* 0x000fe80000100800 */
[----:B------:R-:W-:Y:S04]  /*11990*/  STL [R1+0x170], R7 ;  /* 0x0001700701007387 */ /* 0x000fe80000100800 */
[----:B------:R0:W2:Y:S01]  /*119a0*/  @P0 LDG.E.U16 R31, desc[UR20][R4.64] ;  /* 0x00000014041f0981 */ /* 0x0000a2000c1e1500 */
[----:B------:R-:W-:Y:S01]  /*119b0*/  @!P3 IMAD.IADD R111, R111, 0x1, -R72 ;  /* 0x000000016f6fb824 */ /* 0x000fe200078e0a48 */
[----:B0-----:R-:W-:-:S05]  /*119c0*/  LEA.HI.X.SX32 R4, R6, R68, 0x1, P6 ;  /* 0x0000004406047211 */ /* 0x001fca00030f0eff */
[----:B------:R-:W-:Y:S01]  /*119d0*/  @P0 IMAD.MOV.U32 R5, RZ, RZ, R4 ;  /* 0x000000ffff050224 */ /* 0x000fe200078e0004 */
[----:B---3--:R-:W-:-:S13]  /*119e0*/  ISETP.GT.U32.AND P4, PT, R72, R8, PT ;  /* 0x000000084800720c */ /* 0x008fda0003f84070 */
[----:B------:R-:W-:Y:S01]  /*119f0*/  @!P4 IMAD.IADD R8, R8, 0x1, -R72 ;  /* 0x000000010808c824 */ /* 0x000fe200078e0a48 */
[----:B------:R-:W-:Y:S02]  /*11a00*/  ISETP.GE.AND P4, PT, R43, RZ, PT ;  /* 0x000000ff2b00720c */ /* 0x000fe40003f86270 */
[----:B------:R-:W3:Y:S04]  /*11a10*/  LDL.LU R43, [R1+0x178] ;  /* 0x00017800012b7983 */ /* 0x000ee80000300800 */
[----:B------:R0:W-:Y:S01]  /*11a20*/  STL [R1+0x16c], R4 ;  /* 0x00016c0401007387 */ /* 0x0001e20000100800 */
[----:B------:R-:W-:-:S03]  /*11a30*/  ISETP.GE.AND P3, PT, R113, RZ, PT ;  /* 0x000000ff7100720c */ /* 0x000fc60003f66270 */
[----:B------:R-:W3:Y:S01]  /*11a40*/  LDL R113, [R1+0x9bc] ;  /* 0x0009bc0001717983 */ /* 0x000ee20000100800 */
[----:B0-----:R-:W-:-:S05]  /*11a50*/  @P0 IMAD.MOV.U32 R4, RZ, RZ, R7 ;  /* 0x000000ffff040224 */ /* 0x001fca00078e0007 */
[----:B------:R0:W3:Y:S02]  /*11a60*/  @P0 LDG.E.U16 R30, desc[UR20][R4.64] ;  /* 0x00000014041e0981 */ /* 0x0000e4000c1e1500 */
[----:B0-----:R-:W-:Y:S02]  /*11a70*/  IMAD.MOV.U32 R5, RZ, RZ, R111 ;  /* 0x000000ffff057224 */ /* 0x001fe400078e006f */
[----:B------:R-:W3:Y:S01]  /*11a80*/  LDL R111, [R1+0x974] ;  /* 0x00097400016f7983 */ /* 0x000ee20000100800 */
[C---:B------:R-:W-:Y:S02]  /*11a90*/  ISETP.GT.U32.AND P5, PT, R72.reuse, R110, PT ;  /* 0x0000006e4800720c */ /* 0x040fe40003fa4070 */
[C---:B------:R-:W-:Y:S01]  /*11aa0*/  ISETP.GT.U32.AND P6, PT, R72.reuse, R8, PT ;  /* 0x000000084800720c */ /* 0x040fe20003fc4070 */
[----:B------:R-:W-:Y:S01]  /*11ab0*/  @!P3 IMAD.MOV R5, RZ, RZ, -R5 ;  /* 0x000000ffff05b224 */ /* 0x000fe200078e0a05 */
[----:B----4-:R-:W-:-:S09]  /*11ac0*/  ISETP.GT.U32.AND P3, PT, R72, R44, PT ;  /* 0x0000002c4800720c */ /* 0x010fd20003f64070 */
[----:B------:R-:W-:Y:S01]  /*11ad0*/  @!P5 IMAD.IADD R110, R110, 0x1, -R72 ;  /* 0x000000016e6ed824 */ /* 0x000fe200078e0a48 */
[----:B------:R-:W-:-:S03]  /*11ae0*/  ISETP.GT.U32.AND P5, PT, R72, R112, PT ;  /* 0x000000704800720c */ /* 0x000fc60003fa4070 */
[----:B------:R-:W-:Y:S01]  /*11af0*/  IMAD.MOV.U32 R4, RZ, RZ, R110 ;  /* 0x000000ffff047224 */ /* 0x000fe200078e006e */
[----:B------:R-:W-:Y:S01]  /*11b00*/  SEL R6, R75, R5, !P1 ;  /* 0x000000054b067207 */ /* 0x000fe20004800000 */
[----:B------:R-:W-:Y:S02]  /*11b10*/  @!P6 IMAD.IADD R8, R8, 0x1, -R72 ;  /* 0x000000010808e824 */ /* 0x000fe400078e0a48 */
[----:B------:R-:W-:Y:S01]  /*11b20*/  @!P4 IMAD.MOV R4, RZ, RZ, -R4 ;  /* 0x000000ffff04c224 */ /* 0x000fe200078e0a04 */
[----:B------:R-:W-:Y:S01]  /*11b30*/  ISETP.GE.AND P4, PT, R109, RZ, PT ;  /* 0x000000ff6d00720c */ /* 0x000fe20003f86270 */
[----:B------:R-:W-:Y:S01]  /*11b40*/  IMAD R6, R6, UR5, RZ ;  /* 0x0000000506067c24 */ /* 0x000fe2000f8e02ff */
[----:B------:R0:W-:Y:S01]  /*11b50*/  STL [R1+0x134], R8 ;  /* 0x0001340801007387 */ /* 0x0001e20000100800 */
[----:B------:R-:W-:Y:S01]  /*11b60*/  @!P3 IMAD.IADD R44, R44, 0x1, -R72 ;  /* 0x000000012c2cb824 */ /* 0x000fe200078e0a48 */
[----:B------:R-:W-:Y:S01]  /*11b70*/  SEL R5, R75, R4, !P1 ;  /* 0x000000044b057207 */ /* 0x000fe20004800000 */
[----:B------:R-:W-:Y:S01]  /*11b80*/  IMAD.MOV.U32 R4, RZ, RZ, R8 ;  /* 0x000000ffff047224 */ /* 0x000fe200078e0008 */
[----:B------:R-:W4:Y:S01]  /*11b90*/  LDL R109, [R1+0x938] ;  /* 0x00093800016d7983 */ /* 0x000f220000100800 */
[----:B------:R-:W-:Y:S01]  /*11ba0*/  @!P5 IMAD.IADD R112, R112, 0x1, -R72 ;  /* 0x000000017070d824 */ /* 0x000fe200078e0a48 */
[----:B------:R-:W-:Y:S01]  /*11bb0*/  PRMT R29, RZ, 0x7610, R29 ;  /* 0x00007610ff1d7816 */ /* 0x000fe2000000001d */
[----:B------:R-:W3:Y:S01]  /*11bc0*/  LDCU UR5, c[0x0][0x3b0] ;  /* 0x00007600ff0577ac */ /* 0x000ee20008000800 */
[----:B------:R-:W4:Y:S01]  /*11bd0*/  LDL.LU R110, [R1+0x1f4] ;  /* 0x0001f400016e7983 */ /* 0x000f220000300800 */
[----:B-1----:R-:W-:Y:S01]  /*11be0*/  IMAD R5, R5, UR7, RZ ;  /* 0x0000000705057c24 */ /* 0x002fe2000f8e02ff */
[----:B------:R-:W-:Y:S01]  /*11bf0*/  LEA R115, P5, R6, R69, 0x1 ;  /* 0x0000004506737211 */ /* 0x000fe200078a08ff */
[----:B------:R-:W-:Y:S01]  /*11c00*/  @!P4 IMAD.MOV R4, RZ, RZ, -R4 ;  /* 0x000000ffff04c224 */ /* 0x000fe200078e0a04 */
[----:B0-----:R-:W4:Y:S01]  /*11c10*/  LDL.LU R8, [R1+0x1f8] ;  /* 0x0001f80001087983 */ /* 0x001f220000300800 */
[----:B--2---:R-:W-:Y:S01]  /*11c20*/  ISETP.GT.U32.AND P6, PT, R72, R45, PT ;  /* 0x0000002d4800720c */ /* 0x004fe20003fc4070 */
[----:B------:R-:W0:Y:S01]  /*11c30*/  LDCU UR7, c[0x0][0x3b0] ;  /* 0x00007600ff0777ac */ /* 0x000e220008000800 */
[----:B------:R-:W-:-:S02]  /*11c40*/  LEA R7, P3, R5, R69, 0x1 ;  /* 0x0000004505077211 */ /* 0x000fc400078608ff */
[----:B------:R-:W-:Y:S02]  /*11c50*/  LEA.HI.X.SX32 R116, R6, R68, 0x1, P5 ;  /* 0x0000004406747211 */ /* 0x000fe400028f0eff */
[C---:B------:R-:W-:Y:S02]  /*11c60*/  ISETP.GT.U32.AND P4, PT, R72.reuse, R112, PT ;  /* 0x000000704800720c */ /* 0x040fe40003f84070 */
[----:B------:R-:W-:Y:S01]  /*11c70*/  LEA.HI.X.SX32 R114, R5, R68, 0x1, P3 ;  /* 0x0000004405727211 */ /* 0x000fe200018f0eff */
[----:B------:R-:W-:Y:S01]  /*11c80*/  @P0 IMAD.MOV.U32 R5, RZ, RZ, R116 ;  /* 0x000000ffff050224 */ /* 0x000fe200078e0074 */
[----:B------:R-:W-:Y:S01]  /*11c90*/  SEL R6, R75, R4, !P1 ;  /* 0x000000044b067207 */ /* 0x000fe20004800000 */
[----:B------:R-:W-:Y:S01]  /*11ca0*/  @P0 IMAD.MOV.U32 R4, RZ, RZ, R115 ;  /* 0x000000ffff040224 */ /* 0x000fe200078e0073 */
[----:B------:R-:W-:Y:S02]  /*11cb0*/  ISETP.GT.U32.AND P3, PT, R72, R44, PT ;  /* 0x0000002c4800720c */ /* 0x000fe40003f64070 */
[----:B------:R-:W-:-:S02]  /*11cc0*/  PRMT R28, RZ, 0x7610, R28 ;  /* 0x00007610ff1c7816 */ /* 0x000fc4000000001c */
[----:B------:R1:W2:Y:S01]  /*11cd0*/  @P0 LDG.E.U16 R29, desc[UR20][R4.64] ;  /* 0x00000014041d0981 */ /* 0x0002a2000c1e1500 */
[----:B------:R-:W-:Y:S01]  /*11ce0*/  IMAD R6, R6, UR11, RZ ;  /* 0x0000000b06067c24 */ /* 0x000fe2000f8e02ff */
[----:B------:R-:W-:Y:S01]  /*11cf0*/  PRMT R27, RZ, 0x7610, R27 ;  /* 0x00007610ff1b7816 */ /* 0x000fe2000000001b */
[--C-:B------:R-:W-:Y:S01]  /*11d00*/  @!P4 IMAD.IADD R112, R112, 0x1, -R72.reuse ;  /* 0x000000017070c824 */ /* 0x100fe200078e0a48 */
[----:B------:R-:W-:Y:S01]  /*11d10*/  STL [R1+0x1b0], R115 ;  /* 0x0001b07301007387 */ /* 0x000fe20000100800 */
[----:B------:R-:W-:Y:S01]  /*11d20*/  @!P6 IMAD.IADD R45, R45, 0x1, -R72 ;  /* 0x000000012d2de824 */ /* 0x000fe200078e0a48 */
[----:B------:R-:W0:Y:S01]  /*11d30*/  LDCU UR11, c[0x0][0x3b0] ;  /* 0x00007600ff0b77ac */ /* 0x000e220008000800 */
[----:B-1----:R-:W-:Y:S02]  /*11d40*/  @P0 IMAD.MOV.U32 R4, RZ, RZ, R7 ;  /* 0x000000ffff040224 */ /* 0x002fe400078e0007 */
[----:B------:R-:W-:-:S05]  /*11d50*/  @P0 IMAD.MOV.U32 R5, RZ, RZ, R114 ;  /* 0x000000ffff050224 */ /* 0x000fca00078e0072 */
[----:B------:R1:W2:Y:S01]  /*11d60*/  @P0 LDG.E.U16 R28, desc[UR20][R4.64] ;  /* 0x00000014041c0981 */ /* 0x0002a2000c1e1500 */
[----:B------:R-:W-:-:S03]  /*11d70*/  @!P3 IMAD.IADD R44, R44, 0x1, -R72 ;  /* 0x000000012c2cb824 */ /* 0x000fc600078e0a48 */
[----:B------:R0:W-:Y:S01]  /*11d80*/  STL [R1+0x1f0], R7 ;  /* 0x0001f00701007387 */ /* 0x0001e20000100800 */
[----:B-1----:R-:W-:-:S03]  /*11d90*/  LEA R4, P4, R6, R69, 0x1 ;  /* 0x0000004506047211 */ /* 0x002fc600078808ff */
[----:B------:R-:W-:Y:S01]  /*11da0*/  STL [R1+0x1ac], R116 ;  /* 0x0001ac7401007387 */ /* 0x000fe20000100800 */
[----:B------:R-:W-:-:S03]  /*11db0*/  LEA.HI.X.SX32 R6, R6, R68, 0x1, P4 ;  /* 0x0000004406067211 */ /* 0x000fc600020f0eff */
[----:B------:R-:W-:Y:S04]  /*11dc0*/  STL [R1+0x1ec], R114 ;  /* 0x0001ec7201007387 */ /* 0x000fe80000100800 */
[----:B------:R-:W-:Y:S01]  /*11dd0*/  STL [R1+0x230], R4 ;  /* 0x0002300401007387 */ /* 0x000fe20000100800 */
[----:B0-----:R-:W-:Y:S02]  /*11de0*/  @P0 IMAD.MOV.U32 R7, RZ, RZ, R6 ;  /* 0x000000ffff070224 */ /* 0x001fe400078e0006 */
[----:B------:R-:W-:Y:S01]  /*11df0*/  IMAD.MOV.U32 R5, RZ, RZ, R112 ;  /* 0x000000ffff057224 */ /* 0x000fe200078e0070 */
[----:B---3--:R-:W-:Y:S02]  /*11e00*/  ISETP.GT.U32.AND P5, PT, R72, R43, PT ;  /* 0x0000002b4800720c */ /* 0x008fe40003fa4070 */
[----:B------:R-:W-:-:S11]  /*11e10*/  ISETP.GE.AND P6, PT, R113, RZ, PT ;  /* 0x000000ff7100720c */ /* 0x000fd60003fc6270 */
[----:B------:R-:W-:-:S05]  /*11e20*/  @!P5 IMAD.IADD R43, R43, 0x1, -R72 ;  /* 0x000000012b2bd824 */ /* 0x000fca00078e0a48 */
[----:B------:R-:W-:Y:S02]  /*11e30*/  ISETP.GT.U32.AND P3, PT, R72, R43, PT ;  /* 0x0000002b4800720c */ /* 0x000fe40003f64070 */
[----:B------:R-:W-:Y:S02]  /*11e40*/  ISETP.GE.AND P5, PT, R111, RZ, PT ;  /* 0x000000ff6f00720c */ /* 0x000fe40003fa6270 */
[----:B------:R-:W3:Y:S04]  /*11e50*/  LDL.LU R111, [R1+0x54] ;  /* 0x00005400016f7983 */ /* 0x000ee80000300800 */
[----:B------:R0:W-:Y:S04]  /*11e60*/  STL [R1+0x22c], R6 ;  /* 0x00022c0601007387 */ /* 0x0001e80000100800 */
[----:B------:R1:W-:Y:S04]  /*11e70*/  STL [R1+0x1b4], R44 ;  /* 0x0001b42c01007387 */ /* 0x0003e80000100800 */
[----:B------:R-:W2:Y:S01]  /*11e80*/  LDL R115, [R1+0x8c0] ;  /* 0x0008c00001737983 */ /* 0x000ea20000100800 */
[----:B0-----:R-:W-:-:S02]  /*11e90*/  @P0 IMAD.MOV.U32 R6, RZ, RZ, R4 ;  /* 0x000000ffff060224 */ /* 0x001fc400078e0004 */
[----:B------:R-:W-:Y:S02]  /*11ea0*/  IMAD.MOV.U32 R4, RZ, RZ, R44 ;  /* 0x000000ffff047224 */ /* 0x000fe400078e002c */
[----:B------:R-:W-:Y:S01]  /*11eb0*/  @!P6 IMAD.MOV R5, RZ, RZ, -R5 ;  /* 0x000000ffff05e224 */ /* 0x000fe200078e0a05 */
[----:B------:R0:W3:Y:S01]  /*11ec0*/  @P0 LDG.E.U16 R27, desc[UR20][R6.64] ;  /* 0x00000014061b0981 */ /* 0x0000e2000c1e1500 */
[----:B------:R-:W-:Y:S02]  /*11ed0*/  @!P5 IMAD.MOV R4, RZ, RZ, -R4 ;  /* 0x000000ffff04d224 */ /* 0x000fe400078e0a04 */
[----:B------:R-:W-:Y:S01]  /*11ee0*/  @!P3 IMAD.IADD R43, R43, 0x1, -R72 ;  /* 0x000000012b2bb824 */ /* 0x000fe200078e0a48 */
[----:B-1----:R-:W3:Y:S04]  /*11ef0*/  LDL.LU R44, [R1+0x234] ;  /* 0x00023400012c7983 */ /* 0x002ee80000300800 */
[----:B------:R1:W-:Y:S01]  /*11f00*/  STL [R1+0x178], R43 ;  /* 0x0001782b01007387 */ /* 0x0003e20000100800 */
[----:B0-----:R-:W-:-:S02]  /*11f10*/  SEL R6, R75, R5, !P1 ;  /* 0x000000054b067207 */ /* 0x001fc40004800000 */
[----:B------:R-:W-:Y:S01]  /*11f20*/  SEL R5, R75, R4, !P1 ;  /* 0x000000044b057207 */ /* 0x000fe20004800000 */
[----:B------:R-:W-:Y:S02]  /*11f30*/  IMAD.MOV.U32 R4, RZ, RZ, R43 ;  /* 0x000000ffff047224 */ /* 0x000fe400078e002b */
[----:B-1----:R-:W3:Y:S01]  /*11f40*/  LDL R43, [R1+0x89c] ;  /* 0x00089c00012b7983 */ /* 0x002ee20000100800 */
[----:B----4-:R-:W-:Y:S01]  /*11f50*/  ISETP.GT.U32.AND P6, PT, R72, R8, PT ;  /* 0x000000084800720c */ /* 0x010fe20003fc4070 */
[----:B------:R-:W-:Y:S01]  /*11f60*/  IMAD R6, R6, UR5, RZ ;  /* 0x0000000506067c24 */ /* 0x000fe2000f8e02ff */
[----:B------:R-:W-:Y:S02]  /*11f70*/  ISETP.GT.U32.AND P4, PT, R72, R110, PT ;  /* 0x0000006e4800720c */ /* 0x000fe40003f84070 */
[----:B------:R-:W-:Y:S01]  /*11f80*/  ISETP.GE.AND P5, PT, R109, RZ, PT ;  /* 0x000000ff6d00720c */ /* 0x000fe20003fa6270 */
[----:B------:R-:W-:Y:S01]  /*11f90*/  IMAD R5, R5, UR7, RZ ;  /* 0x0000000705057c24 */ /* 0x000fe2000f8e02ff */
[----:B------:R-:W-:Y:S01]  /*11fa0*/  PRMT R26, RZ, 0x7610, R26 ;  /* 0x00007610ff1a7816 */ /* 0x000fe2000000001a */
[----:B------:R-:W0:Y:S01]  /*11fb0*/  LDCU UR5, c[0x0][0x3b0] ;  /* 0x00007600ff0577ac */ /* 0x000e220008000800 */
[----:B------:R-:W-:-:S02]  /*11fc0*/  PRMT R25, RZ, 0x7610, R25 ;  /* 0x00007610ff197816 */ /* 0x000fc40000000019 */
[----:B------:R-:W-:Y:S01]  /*11fd0*/  PRMT R24, RZ, 0x7610, R24 ;  /* 0x00007610ff187816 */ /* 0x000fe20000000018 */
[----:B------:R-:W1:Y:S02]  /*11fe0*/  LDCU UR7, c[0x0][0x3b0] ;  /* 0x00007600ff0777ac */ /* 0x000e640008000800 */
[--C-:B------:R-:W-:Y:S01]  /*11ff0*/  @!P6 IMAD.IADD R8, R8, 0x1, -R72.reuse ;  /* 0x000000010808e824 */ /* 0x100fe200078e0a48 */
[----:B------:R-:W-:Y:S01]  /*12000*/  LEA R7, P6, R6, R69, 0x1 ;  /* 0x0000004506077211 */ /* 0x000fe200078c08ff */
[----:B------:R-:W-:-:S03]  /*12010*/  @!P4 IMAD.IADD R110, R110, 0x1, -R72 ;  /* 0x000000016e6ec824 */ /* 0x000fc600078e0a48 */
[----:B------:R-:W-:Y:S01]  /*12020*/  LEA.HI.X.SX32 R109, R6, R68, 0x1, P6 ;  /* 0x00000044066d7211 */ /* 0x000fe200030f0eff */
[----:B------:R4:W-:Y:S01]  /*12030*/  STL [R1+0x270], R7 ;  /* 0x0002700701007387 */ /* 0x0009e20000100800 */
[----:B------:R-:W-:Y:S01]  /*12040*/  @P0 IMAD.MOV.U32 R6, RZ, RZ, R7 ;  /* 0x000000ffff060224 */ /* 0x000fe200078e0007 */
[C---:B------:R-:W-:Y:S01]  /*12050*/  LEA R112, P4, R5.reuse, R69, 0x1 ;  /* 0x0000004505707211 */ /* 0x040fe200078808ff */
[----:B------:R-:W-:Y:S01]  /*12060*/  @!P5 IMAD.MOV R4, RZ, RZ, -R4 ;  /* 0x000000ffff04d224 */ /* 0x000fe200078e0a04 */
[C---:B------:R-:W-:Y:S02]  /*12070*/  ISETP.GT.U32.AND P5, PT, R72.reuse, R8, PT ;  /* 0x000000084800720c */ /* 0x040fe40003fa4070 */
[----:B------:R-:W-:Y:S01]  /*12080*/  ISETP.GT.U32.AND P3, PT, R72, R110, PT ;  /* 0x0000006e4800720c */ /* 0x000fe20003f64070 */
[----:B----4-:R-:W-:Y:S01]  /*12090*/  @P0 IMAD.MOV.U32 R7, RZ, RZ, R109 ;  /* 0x000000ffff070224 */ /* 0x010fe200078e006d */
[----:B------:R-:W-:-:S04]  /*120a0*/  LEA.HI.X.SX32 R113, R5, R68, 0x1, P4 ;  /* 0x0000004405717211 */ /* 0x000fc800020f0eff */
[----:B------:R4:W3:Y:S01]  /*120b0*/  @P0 LDG.E.U16 R26, desc[UR20][R6.64] ;  /* 0x00000014061a0981 */ /* 0x0008e2000c1e1500 */
[----:B------:R-:W-:Y:S01]  /*120c0*/  @P0 IMAD.MOV.U32 R5, RZ, RZ, R113 ;  /* 0x000000ffff050224 */ /* 0x000fe200078e0071 */
[----:B----4-:R-:W-:Y:S01]  /*120d0*/  SEL R6, R75, R4, !P1 ;  /* 0x000000044b067207 */ /* 0x010fe20004800000 */
[----:B------:R-:W-:-:S04]  /*120e0*/  @P0 IMAD.MOV.U32 R4, RZ, RZ, R112 ;  /* 0x000000ffff040224 */ /* 0x000fc800078e0070 */
[----:B------:R-:W-:Y:S01]  /*120f0*/  IMAD R6, R6, UR11, RZ ;  /* 0x0000000b06067c24 */ /* 0x000fe2000f8e02ff */
[----:B------:R4:W3:Y:S01]  /*12100*/  @P0 LDG.E.U16 R25, desc[UR20][R4.64] ;  /* 0x0000001404190981 */ /* 0x0008e2000c1e1500 */
[--C-:B------:R-:W-:Y:S01]  /*12110*/  @!P5 IMAD.IADD R8, R8, 0x1, -R72.reuse ;  /* 0x000000010808d824 */ /* 0x100fe200078e0a48 */
[----:B------:R-:W-:Y:S01]  /*12120*/  PRMT R23, RZ, 0x7610, R23 ;  /* 0x00007610ff177816 */ /* 0x000fe20000000017 */
[----:B------:R-:W-:Y:S01]  /*12130*/  @!P3 IMAD.IADD R110, R110, 0x1, -R72 ;  /* 0x000000016e6eb824 */ /* 0x000fe200078e0a48 */
[----:B------:R-:W-:Y:S01]  /*12140*/  STL [R1+0x2b0], R112 ;  /* 0x0002b07001007387 */ /* 0x000fe20000100800 */
[----:B------:R-:W0:Y:S03]  /*12150*/  LDCU UR11, c[0x0][0x3b0] ;  /* 0x00007600ff0b77ac */ /* 0x000e260008000800 */
[----:B------:R1:W-:Y:S01]  /*12160*/  STL [R1+0x26c], R109 ;  /* 0x00026c6d01007387 */ /* 0x0003e20000100800 */
[----:B----4-:R-:W-:Y:S01]  /*12170*/  LEA R5, P5, R6, R69, 0x1 ;  /* 0x0000004506057211 */ /* 0x010fe200078a08ff */
[----:B------:R-:W-:-:S03]  /*12180*/  IMAD.MOV.U32 R4, RZ, RZ, R110 ;  /* 0x000000ffff047224 */ /* 0x000fc600078e006e */
[----:B------:R-:W-:Y:S01]  /*12190*/  LEA.HI.X.SX32 R7, R6, R68, 0x1, P5 ;  /* 0x0000004406077211 */ /* 0x000fe200028f0eff */
[----:B-1----:R-:W4:Y:S04]  /*121a0*/  LDL.LU R109, [R1+0x274] ;  /* 0x00027400016d7983 */ /* 0x002f280000300800 */
[----:B------:R1:W-:Y:S04]  /*121b0*/  STL [R1+0x2ac], R113 ;  /* 0x0002ac7101007387 */ /* 0x0003e80000100800 */
[----:B-1----:R-:W4:Y:S04]  /*121c0*/  LDL R113, [R1+0x850] ;  /* 0x0008500001717983 */ /* 0x002f280000100800 */
[----:B------:R-:W-:Y:S04]  /*121d0*/  STL [R1+0x1f8], R8 ;  /* 0x0001f80801007387 */ /* 0x000fe80000100800 */
[----:B------:R1:W-:Y:S04]  /*121e0*/  STL [R1+0x2f0], R5 ;  /* 0x0002f00501007387 */ /* 0x0003e80000100800 */
[----:B------:R-:W4:Y:S04]  /*121f0*/  LDL R112, [R1+0x878] ;  /* 0x0008780001707983 */ /* 0x000f280000100800 */
[----:B------:R-:W4:Y:S04]  /*12200*/  LDL R110, [R1+0x8c4] ;  /* 0x0008c400016e7983 */ /* 0x000f280000100800 */
[----:B------:R0:W-:Y:S01]  /*12210*/  STL [R1+0x2ec], R7 ;  /* 0x0002ec0701007387 */ /* 0x0001e20000100800 */
[----:B--2---:R-:W-:-:S13]  /*12220*/  ISETP.GE.AND P4, PT, R115, RZ, PT ;  /* 0x000000ff7300720c */ /* 0x004fda0003f86270 */
[----:B------:R-:W-:Y:S01]  /*12230*/  @!P4 IMAD.MOV R4, RZ, RZ, -R4 ;  /* 0x000000ffff04c224 */ /* 0x000fe200078e0a04 */
[----:B---3--:R-:W-:Y:S02]  /*12240*/  ISETP.GE.AND P4, PT, R43, RZ, PT ;  /* 0x000000ff2b00720c */ /* 0x008fe40003f86270 */
[----:B------:R-:W2:Y:S01]  /*12250*/  LDL R43, [R1+0x8e8] ;  /* 0x0008e800012b7983 */ /* 0x000ea20000100800 */
[C---:B------:R-:W-:Y:S02]  /*12260*/  ISETP.GT.U32.AND P6, PT, R72.reuse, R111, PT ;  /* 0x0000006f4800720c */ /* 0x040fe40003fc4070 */
[----:B------:R-:W-:Y:S01]  /*12270*/  SEL R6, R75, R4, !P1 ;  /* 0x000000044b067207 */ /* 0x000fe20004800000 */
[----:B------:R-:W-:Y:S02]  /*12280*/  @P0 IMAD.MOV.U32 R4, RZ, RZ, R5 ;  /* 0x000000ffff040224 */ /* 0x000fe400078e0005 */
[----:B-1----:R-:W-:Y:S01]  /*12290*/  @P0 IMAD.MOV.U32 R5, RZ, RZ, R7 ;  /* 0x000000ffff050224 */ /* 0x002fe200078e0007 */
[----:B------:R-:W-:-:S04]  /*122a0*/  ISETP.GT.U32.AND P3, PT, R72, R44, PT ;  /* 0x0000002c4800720c */ /* 0x000fc80003f64070 */
[----:B------:R1:W3:Y:S03]  /*122b0*/  @P0 LDG.E.U16 R24, desc[UR20][R4.64] ;  /* 0x0000001404180981 */ /* 0x0002e6000c1e1500 */
[----:B------:R-:W-:Y:S01]  /*122c0*/  @!P6 IMAD.IADD R111, R111, 0x1, -R72 ;  /* 0x000000016f6fe824 */ /* 0x000fe200078e0a48 */
[----:B------:R-:W-:Y:S01]  /*122d0*/  ISETP.GT.U32.AND P6, PT, R72, R45, PT ;  /* 0x0000002d4800720c */ /* 0x000fe20003fc4070 */
[----:B0-----:R-:W-:Y:S01]  /*122e0*/  IMAD R6, R6, UR5, RZ ;  /* 0x0000000506067c24 */ /* 0x001fe2000f8e02ff */
[----:B------:R-:W-:Y:S01]  /*122f0*/  PRMT R22, RZ, 0x7610, R22 ;  /* 0x00007610ff167816 */ /* 0x000fe20000000016 */
[----:B------:R-:W0:Y:S01]  /*12300*/  LDCU UR5, c[0x0][0x3b0] ;  /* 0x00007600ff0577ac */ /* 0x000e220008000800 */
[----:B------:R-:W-:Y:S01]  /*12310*/  ISETP.GT.U32.AND P5, PT, R72, R111, PT ;  /* 0x0000006f4800720c */ /* 0x000fe20003fa4070 */
[----:B-1----:R-:W-:Y:S02]  /*12320*/  IMAD.MOV.U32 R4, RZ, RZ, R8 ;  /* 0x000000ffff047224 */ /* 0x002fe400078e0008 */
[----:B------:R-:W3:Y:S02]  /*12330*/  LDL.LU R8, [R1+0x278] ;  /* 0x0002780001087983 */ /* 0x000ee40000300800 */
[----:B------:R-:W-:-:S04]  /*12340*/  @!P4 IMAD.MOV R4, RZ, RZ, -R4 ;  /* 0x000000ffff04c224 */ /* 0x000fc800078e0a04 */
[--C-:B------:R-:W-:Y:S01]  /*12350*/  @!P6 IMAD.IADD R45, R45, 0x1, -R72.reuse ;  /* 0x000000012d2de824 */ /* 0x100fe200078e0a48 */
[----:B------:R-:W-:Y:S01]  /*12360*/  LEA R5, P6, R6, R69, 0x1 ;  /* 0x0000004506057211 */ /* 0x000fe200078c08ff */
[--C-:B------:R-:W-:Y:S01]  /*12370*/  @!P3 IMAD.IADD R44, R44, 0x1, -R72.reuse ;  /* 0x000000012c2cb824 */ /* 0x100fe200078e0a48 */
[----:B------:R-:W-:Y:S02]  /*12380*/  SEL R4, R75, R4, !P1 ;  /* 0x000000044b047207 */ /* 0x000fe40004800000 */
[----:B------:R-:W-:Y:S01]  /*12390*/  LEA.HI.X.SX32 R7, R6, R68, 0x1, P6 ;  /* 0x0000004406077211 */ /* 0x000fe200030f0eff */
[----:B------:R-:W-:Y:S01]  /*123a0*/  @!P5 IMAD.IADD R111, R111, 0x1, -R72 ;  /* 0x000000016f6fd824 */ /* 0x000fe200078e0a48 */
[----:B------:R-:W-:Y:S01]  /*123b0*/  STL [R1+0x238], R45 ;  /* 0x0002382d01007387 */ /* 0x000fe20000100800 */
[----:B------:R-:W-:Y:S01]  /*123c0*/  ISETP.GT.U32.AND P5, PT, R72, R44, PT ;  /* 0x0000002c4800720c */ /* 0x000fe20003fa4070 */
[----:B------:R-:W-:Y:S01]  /*123d0*/  IMAD R6, R4, UR7, RZ ;  /* 0x0000000704067c24 */ /* 0x000fe2000f8e02ff */
[----:B------:R-:W1:Y:S01]  /*123e0*/  LDCU UR7, c[0x0][0x3b0] ;  /* 0x00007600ff0777ac */ /* 0x000e620008000800 */
[----:B------:R0:W-:Y:S01]  /*123f0*/  STL [R1+0x328], R5 ;  /* 0x0003280501007387 */ /* 0x0001e20000100800 */
[----:B------:R-:W-:-:S02]  /*12400*/  @P0 IMAD.MOV.U32 R4, RZ, RZ, R5 ;  /* 0x000000ffff040224 */ /* 0x000fc400078e0005 */
[----:B0-----:R-:W-:Y:S01]  /*12410*/  @P0 IMAD.MOV.U32 R5, RZ, RZ, R7 ;  /* 0x000000ffff050224 */ /* 0x001fe200078e0007 */
[----:B------:R0:W-:Y:S04]  /*12420*/  STL [R1+0x324], R7 ;  /* 0x0003240701007387 */ /* 0x0001e80000100800 */
[----:B------:R0:W3:Y:S02]  /*12430*/  @P0 LDG.E.U16 R23, desc[UR20][R4.64] ;  /* 0x0000001404170981 */ /* 0x0000e4000c1e1500 */
[----:B------:R-:W-:Y:S01]  /*12440*/  @!P5 IMAD.IADD R44, R44, 0x1, -R72 ;  /* 0x000000012c2cd824 */ /* 0x000fe200078e0a48 */
[----:B0-----:R-:W-:-:S04]  /*12450*/  LEA R5, P6, R6, R69, 0x1 ;  /* 0x0000004506057211 */ /* 0x001fc800078c08ff */
[----:B------:R-:W-:Y:S01]  /*12460*/  LEA.HI.X.SX32 R7, R6, R68, 0x1, P6 ;  /* 0x0000004406077211 */ /* 0x000fe200030f0eff */
[----:B------:R0:W-:Y:S04]  /*12470*/  STL [R1+0x360], R5 ;  /* 0x0003600501007387 */ /* 0x0001e80000100800 */
[----:B------:R0:W-:Y:S04]  /*12480*/  STL [R1+0x35c], R7 ;  /* 0x00035c0701007387 */ /* 0x0001e80000100800 */
[----:B------:R0:W-:Y:S01]  /*12490*/  STL [R1+0x234], R44 ;  /* 0x0002342c01007387 */ /* 0x0001e20000100800 */
[----:B--2---:R-:W-:-:S03]  /*124a0*/  ISETP.GE.AND P5, PT, R43, RZ, PT ;  /* 0x000000ff2b00720c */ /* 0x004fc60003fa6270 */
[----:B------:R-:W2:Y:S01]  /*124b0*/  LDL R43, [R1+0x910] ;  /* 0x00091000012b7983 */ /* 0x000ea20000100800 */
[----:B----4-:R-:W-:Y:S02]  /*124c0*/  ISETP.GE.AND P3, PT, R113, RZ, PT ;  /* 0x000000ff7100720c */ /* 0x010fe40003f66270 */
[----:B------:R-:W-:Y:S01]  /*124d0*/  ISETP.GT.U32.AND P4, PT, R72, R109, PT ;  /* 0x0000006d4800720c */ /* 0x000fe20003f84070 */
[----:B------:R-:W-:-:S10]  /*124e0*/  IMAD.MOV.U32 R4, RZ, RZ, R111 ;  /* 0x000000ffff047224 */ /* 0x000fd400078e006f */
[----:B------:R-:W-:Y:S02]  /*124f0*/  @!P3 IMAD.MOV R4, RZ, RZ, -R4 ;  /* 0x000000ffff04b224 */ /* 0x000fe400078e0a04 */
[----:B------:R-:W-:Y:S01]  /*12500*/  @!P4 IMAD.IADD R109, R109, 0x1, -R72 ;  /* 0x000000016d6dc824 */ /* 0x000fe200078e0a48 */
[----:B------:R-:W-:Y:S02]  /*12510*/  ISETP.GE.AND P4, PT, R112, RZ, PT ;  /* 0x000000ff7000720c */ /* 0x000fe40003f86270 */
[----:B------:R-:W-:Y:S01]  /*12520*/  SEL R6, R75, R4, !P1 ;  /* 0x000000044b067207 */ /* 0x000fe20004800000 */
[----:B------:R-:W-:Y:S01]  /*12530*/  @P0 IMAD.MOV.U32 R4, RZ, RZ, R5 ;  /* 0x000000ffff040224 */ /* 0x000fe200078e0005 */
[----:B------:R-:W-:Y:S01]  /*12540*/  ISETP.GE.AND P3, PT, R110, RZ, PT ;  /* 0x000000ff6e00720c */ /* 0x000fe20003f66270 */
[----:B0-----:R-:W-:Y:S01]  /*12550*/  @P0 IMAD.MOV.U32 R5, RZ, RZ, R7 ;  /* 0x000000ffff050224 */ /* 0x001fe200078e0007 */
[----:B------:R-:W-:-:S04]  /*12560*/  ISETP.GT.U32.AND P6, PT, R72, R109, PT ;  /* 0x0000006d4800720c */ /* 0x000fc80003fc4070 */
[----:B------:R0:W4:Y:S01]  /*12570*/  @P0 LDG.E.U16 R22, desc[UR20][R4.64] ;  /* 0x0000001404160981 */ /* 0x000122000c1e1500 */
[----:B------:R-:W-:Y:S02]  /*12580*/  IMAD R7, R6, UR11, RZ ;  /* 0x0000000b06077c24 */ /* 0x000fe4000f8e02ff */
[----:B0-----:R-:W-:Y:S02]  /*12590*/  IMAD.MOV.U32 R4, RZ, RZ, R45 ;  /* 0x000000ffff047224 */ /* 0x001fe400078e002d */
[----:B------:R-:W-:Y:S02]  /*125a0*/  IMAD.MOV.U32 R5, RZ, RZ, R44 ;  /* 0x000000ffff057224 */ /* 0x000fe400078e002c */
[----:B------:R-:W-:Y:S01]  /*125b0*/  @!P4 IMAD.MOV R4, RZ, RZ, -R4 ;  /* 0x000000ffff04c224 */ /* 0x000fe200078e0a04 */
[----:B---3--:R-:W-:Y:S01]  /*125c0*/  ISETP.GT.U32.AND P4, PT, R72, R8, PT ;  /* 0x000000084800720c */ /* 0x008fe20003f84070 */
[----:B------:R-:W-:Y:S02]  /*125d0*/  @!P3 IMAD.MOV R5, RZ, RZ, -R5 ;  /* 0x000000ffff05b224 */ /* 0x000fe400078e0a05 */
[----:B------:R-:W-:Y:S01]  /*125e0*/  @!P6 IMAD.IADD R109, R109, 0x1, -R72 ;  /* 0x000000016d6de824 */ /* 0x000fe200078e0a48 */
[----:B------:R-:W-:-:S02]  /*125f0*/  SEL R6, R75, R4, !P1 ;  /* 0x000000044b067207 */ /* 0x000fc40004800000 */
[----:B------:R-:W-:Y:S01]  /*12600*/  LEA R44, P3, R7, R69, 0x1 ;  /* 0x00000045072c7211 */ /* 0x000fe200078608ff */
[----:B------:R-:W-:Y:S01]  /*12610*/  IMAD.MOV.U32 R4, RZ, RZ, R109 ;  /* 0x000000ffff047224 */ /* 0x000fe200078e006d */
[----:B------:R-:W-:Y:S01]  /*12620*/  SEL R5, R75, R5, !P1 ;  /* 0x000000054b057207 */ /* 0x000fe20004800000 */
[----:B------:R-:W-:Y:S01]  /*12630*/  IMAD R155, R6, UR4, RZ ;  /* 0x00000004069b7c24 */ /* 0x000fe2000f8e02ff */
[----:B------:R-:W-:Y:S01]  /*12640*/  LEA.HI.X.SX32 R45, R7, R68, 0x1, P3 ;  /* 0x00000044072d7211 */ /* 0x000fe200018f0eff */
[----:B------:R-:W-:Y:S01]  /*12650*/  @!P5 IMAD.MOV R4, RZ, RZ, -R4 ;  /* 0x000000ffff04d224 */ /* 0x000fe200078e0a04 */
[----:B------:R-:W-:Y:S01]  /*12660*/  PRMT R21, RZ, 0x7610, R21 ;  /* 0x00007610ff157816 */ /* 0x000fe20000000015 */
[----:B------:R-:W-:Y:S01]  /*12670*/  IMAD R5, R5, UR5, RZ ;  /* 0x0000000505057c24 */ /* 0x000fe2000f8e02ff */
[----:B------:R-:W-:Y:S01]  /*12680*/  LEA R156, P3, R155, R69, 0x1 ;  /* 0x000000459b9c7211 */ /* 0x000fe200078608ff */
[----:B------:R-:W-:Y:S01]  /*12690*/  STL [R1+0x398], R44 ;  /* 0x0003982c01007387 */ /* 0x000fe20000100800 */
[----:B------:R-:W-:Y:S01]  /*126a0*/  @P0 IMAD.MOV.U32 R6, RZ, RZ, R44 ;  /* 0x000000ffff060224 */ /* 0x000fe200078e002c */
[----:B------:R-:W-:Y:S01]  /*126b0*/  SEL R4, R75, R4, !P1 ;  /* 0x000000044b047207 */ /* 0x000fe20004800000 */
[----:B------:R-:W-:Y:S01]  /*126c0*/  @P0 IMAD.MOV.U32 R7, RZ, RZ, R45 ;  /* 0x000000ffff070224 */ /* 0x000fe200078e002d */
[----:B------:R0:W-:Y:S01]  /*126d0*/  STL [R1+0x394], R45 ;  /* 0x0003942d01007387 */ /* 0x0001e20000100800 */
[----:B------:R-:W-:Y:S01]  /*126e0*/  @!P4 IMAD.IADD R8, R8, 0x1, -R72 ;  /* 0x000000010808c824 */ /* 0x000fe200078e0a48 */
[----:B------:R-:W-:Y:S01]  /*126f0*/  LEA.HI.X.SX32 R155, R155, R68, 0x1, P3 ;  /* 0x000000449b9b7211 */ /* 0x000fe200018f0eff */
[----:B------:R-:W3:Y:S01]  /*12700*/  LDCU UR4, c[0x0][0x3b0] ;  /* 0x00007600ff0477ac */ /* 0x000ee20008000800 */
[----:B------:R1:W4:Y:S01]  /*12710*/  @P0 LDG.E.U16 R21, desc[UR20][R6.64] ;  /* 0x0000001406150981 */ /* 0x000322000c1e1500 */
        /* <DEDUP_REMOVED lines=10> */
[----:B------:R-:W-:Y:S01]  /*127c0*/  PRMT R10, RZ, 0x7610, R10 ;  /* 0x00007610ff0a7816 */ /* 0x000fe2000000000a */
[----:B------:R-:W-:Y:S01]  /*127d0*/  VIADD R110, R0, 0x7f ;  /* 0x0000007f006e7836 */ /* 0x000fe20000000000 */
[CC--:B0-----:R-:W-:Y:S01]  /*127e0*/  LEA R45, P4, R5.reuse, R69.reuse, 0x1 ;  /* 0x00000045052d7211 */ /* 0x0c1fe200078808ff */
[----:B-1----:R-:W-:Y:S01]  /*127f0*/  IMAD R6, R4, UR7, RZ ;  /* 0x0000000704067c24 */ /* 0x002fe2000f8e02ff */
[----:B------:R-:W-:Y:S01]  /*12800*/  PRMT R9, RZ, 0x7610, R9 ;  /* 0x00007610ff097816 */ /* 0x000fe20000000009 */
[----:B------:R-:W-:Y:S01]  /*12810*/  @P0 IMAD.MOV.U32 R4, RZ, RZ, R156 ;  /* 0x000000ffff040224 */ /* 0x000fe200078e009c */
[----:B------:R-:W-:Y:S01]  /*12820*/  LEA.HI.X.SX32 R109, R5, R68, 0x1, P4 ;  /* 0x00000044056d7211 */ /* 0x000fe200020f0eff */
[----:B------:R-:W-:Y:S01]  /*12830*/  @P0 IMAD.MOV.U32 R5, RZ, RZ, R155 ;  /* 0x000000ffff050224 */ /* 0x000fe200078e009b */
[----:B------:R-:W-:Y:S01]  /*12840*/  ISETP.GT.U32.AND P3, PT, R72, R8, PT ;  /* 0x000000084800720c */ /* 0x000fe20003f64070 */
[----:B------:R-:W-:Y:S01]  /*12850*/  VIADD R111, R0, 0x6f ;  /* 0x0000006f006f7836 */ /* 0x000fe20000000000 */
[----:B------:R-:W0:Y:S02]  /*12860*/  LDCU UR5, c[0x0][0x3b0] ;  /* 0x00007600ff0577ac */ /* 0x000e240008000800 */
[----:B------:R1:W4:Y:S01]  /*12870*/  @P0 LDG.E.U16 R20, desc[UR20][R4.64] ;  /* 0x0000001404140981 */ /* 0x000322000c1e1500 */
[----:B------:R-:W-:Y:S01]  /*12880*/  LEA R44, P5, R6, R69, 0x1 ;  /* 0x00000045062c7211 */ /* 0x000fe200078a08ff */
[----:B-1----:R-:W-:-:S02]  /*12890*/  @P0 IMAD.MOV.U32 R4, RZ, RZ, R45 ;  /* 0x000000ffff040224 */ /* 0x002fc400078e002d */
[----:B------:R-:W-:Y:S01]  /*128a0*/  @P0 IMAD.MOV.U32 R5, RZ, RZ, R109 ;  /* 0x000000ffff050224 */ /* 0x000fe200078e006d */
[----:B------:R-:W-:Y:S04]  /*128b0*/  STL [R1+0x18], R45 ;  /* 0x0000182d01007387 */ /* 0x000fe80000100800 */
[----:B------:R1:W4:Y:S04]  /*128c0*/  @P0 LDG.E.U16 R19, desc[UR20][R4.64] ;  /* 0x0000001404130981 */ /* 0x000328000c1e1500 */
[----:B------:R-:W-:Y:S01]  /*128d0*/  STL [R1+0x14], R109 ;  /* 0x0000146d01007387 */ /* 0x000fe20000100800 */
[----:B-1----:R-:W-:-:S03]  /*128e0*/  LEA.HI.X.SX32 R4, R6, R68, 0x1, P5 ;  /* 0x0000004406047211 */ /* 0x002fc600028f0eff */
[----:B------:R-:W-:Y:S01]  /*128f0*/  STL [R1+0x58], R44 ;  /* 0x0000582c01007387 */ /* 0x000fe20000100800 */
[----:B------:R-:W-:-:S03]  /*12900*/  @!P3 IMAD.IADD R8, R8, 0x1, -R72 ;  /* 0x000000010808b824 */ /* 0x000fc600078e0a48 */
[----:B------:R1:W-:Y:S01]  /*12910*/  STL [R1+0x54], R4 ;  /* 0x0000540401007387 */ /* 0x0003e20000100800 */
[----:B------:R-:W-:Y:S02]  /*12920*/  @P0 IMAD.MOV.U32 R5, RZ, RZ, R4 ;  /* 0x000000ffff050224 */ /* 0x000fe400078e0004 */
[----:B-1----:R-:W-:-:S05]  /*12930*/  @P0 IMAD.MOV.U32 R4, RZ, RZ, R44 ;  /* 0x000000ffff040224 */ /* 0x002fca00078e002c */
[----:B------:R1:W4:Y:S02]  /*12940*/  @P0 LDG.E.U16 R18, desc[UR20][R4.64] ;  /* 0x0000001404120981 */ /* 0x000324000c1e1500 */
[----:B-1----:R-:W-:Y:S01]  /*12950*/  IMAD.MOV.U32 R4, RZ, RZ, R8 ;  /* 0x000000ffff047224 */ /* 0x002fe200078e0008 */
[----:B--2---:R-:W-:Y:S01]  /*12960*/  ISETP.GE.AND P4, PT, R43, RZ, PT ;  /* 0x000000ff2b00720c */ /* 0x004fe20003f86270 */
[----:B------:R-:W-:-:S05]  /*12970*/  VIADD R43, R0, 0x27 ;  /* 0x00000027002b7836 */ /* 0x000fca0000000000 */
[----:B------:R-:W-:-:S07]  /*12980*/  IABS R5, R43 ;  /* 0x0000002b00057213 */ /* 0x000fce0000000000 */
[----:B------:R-:W-:Y:S02]  /*12990*/  @!P4 IMAD.MOV R4, RZ, RZ, -R4 ;  /* 0x000000ffff04c224 */ /* 0x000fe400078e0a04 */
[----:B------:R-:W-:-:S03]  /*129a0*/  IMAD.HI.U32 R6, R73, R5, RZ ;  /* 0x0000000549067227 */ /* 0x000fc600078e00ff */
[----:B------:R-:W-:Y:S01]  /*129b0*/  SEL R4, R75, R4, !P1 ;  /* 0x000000044b047207 */ /* 0x000fe20004800000 */
[----:B------:R-:W-:Y:S01]  /*129c0*/  IMAD.MOV R6, RZ, RZ, -R6 ;  /* 0x000000ffff067224 */ /* 0x000fe200078e0a06 */
[----:B------:R-:W-:Y:S03]  /*129d0*/  STL [R1+0x7ec], R43 ;  /* 0x0007ec2b01007387 */ /* 0x000fe60000100800 */
[----:B---3--:R-:W-:Y:S01]  /*129e0*/  IMAD R7, R4, UR4, RZ ;  /* 0x0000000404077c24 */ /* 0x008fe2000f8e02ff */
[----:B------:R1:W-:Y:S01]  /*129f0*/  STL [R1+0x278], R8 ;  /* 0x0002780801007387 */ /* 0x0003e20000100800 */
[----:B------:R-:W-:Y:S01]  /*12a00*/  IMAD R4, R72, R6, R5 ;  /* 0x0000000648047224 */ /* 0x000fe200078e0205 */
[----:B------:R-:W-:Y:S01]  /*12a10*/  ISETP.GE.AND P4, PT, R43, RZ, PT ;  /* 0x000000ff2b00720c */ /* 0x000fe20003f86270 */
[----:B------:R-:W2:Y:S01]  /*12a20*/  LDCU UR4, c[0x0][0x3b0] ;  /* 0x00007600ff0477ac */ /* 0x000ea20008000800 */
[----:B-1----:R-:W-:-:S04]  /*12a30*/  LEA R8, P3, R7, R69, 0x1 ;  /* 0x0000004507087211 */ /* 0x002fc800078608ff */
[----:B------:R-:W-:Y:S02]  /*12a40*/  LEA.HI.X.SX32 R44, R7, R68, 0x1, P3 ;  /* 0x00000044072c7211 */ /* 0x000fe400018f0eff */
[----:B------:R-:W-:Y:S01]  /*12a50*/  ISETP.GT.U32.AND P3, PT, R72, R4, PT ;  /* 0x000000044800720c */ /* 0x000fe20003f64070 */
[----:B------:R1:W-:Y:S01]  /*12a60*/  STL [R1+0x98], R8 ;  /* 0x0000980801007387 */ /* 0x0003e20000100800 */
[----:B------:R-:W-:Y:S02]  /*12a70*/  @P0 IMAD.MOV.U32 R6, RZ, RZ, R8 ;  /* 0x000000ffff060224 */ /* 0x000fe400078e0008 */
[----:B------:R-:W-:-:S05]  /*12a80*/  @P0 IMAD.MOV.U32 R7, RZ, RZ, R44 ;  /* 0x000000ffff070224 */ /* 0x000fca00078e002c */
[----:B------:R3:W4:Y:S01]  /*12a90*/  @P0 LDG.E.U16 R17, desc[UR20][R6.64] ;  /* 0x0000001406110981 */ /* 0x000722000c1e1500 */
[----:B-1----:R-:W-:-:S03]  /*12aa0*/  VIADD R8, R0, 0x2f ;  /* 0x0000002f00087836 */ /* 0x002fc60000000000 */
[----:B------:R-:W-:Y:S02]  /*12ab0*/  @!P3 IMAD.IADD R4, R4, 0x1, -R72 ;  /* 0x000000010404b824 */ /* 0x000fe400078e0a48 */
[----:B------:R-:W-:-:S03]  /*12ac0*/  IABS R5, R8 ;  /* 0x0000000800057213 */ /* 0x000fc60000000000 */
[----:B------:R-:W-:Y:S02]  /*12ad0*/  ISETP.GT.U32.AND P3, PT, R72, R4, PT ;  /* 0x000000044800720c */ /* 0x000fe40003f64070 */
[----:B---3--:R-:W-:-:S04]  /*12ae0*/  IMAD.HI.U32 R6, R73, R5, RZ ;  /* 0x0000000549067227 */ /* 0x008fc800078e00ff */
[----:B------:R-:W-:-:S04]  /*12af0*/  IMAD.MOV R6, RZ, RZ, -R6 ;  /* 0x000000ffff067224 */ /* 0x000fc800078e0a06 */
[----:B------:R-:W-:-:S03]  /*12b00*/  IMAD R5, R72, R6, R5 ;  /* 0x0000000648057224 */ /* 0x000fc600078e0205 */
[----:B------:R-:W-:Y:S02]  /*12b10*/  @!P3 IMAD.IADD R4, R4, 0x1, -R72 ;  /* 0x000000010404b824 */ /* 0x000fe400078e0a48 */
[----:B------:R-:W-:Y:S02]  /*12b20*/  ISETP.GT.U32.AND P3, PT, R72, R5, PT ;  /* 0x000000054800720c */ /* 0x000fe40003f64070 */
[----:B------:R-:W-:-:S05]  /*12b30*/  @!P4 IMAD.MOV R4, RZ, RZ, -R4 ;  /* 0x000000ffff04c224 */ /* 0x000fca00078e0a04 */
[----:B------:R-:W-:-:S05]  /*12b40*/  SEL R4, R75, R4, !P1 ;  /* 0x000000044b047207 */ /* 0x000fca0004800000 */
[----:B--2---:R-:W-:Y:S01]  /*12b50*/  IMAD R4, R4, UR4, RZ ;  /* 0x0000000404047c24 */ /* 0x004fe2000f8e02ff */
[----:B------:R-:W1:Y:S01]  /*12b60*/  LDCU UR4, c[0x0][0x3b0] ;  /* 0x00007600ff0477ac */ /* 0x000e620008000800 */
[----:B------:R-:W-:-:S03]  /*12b70*/  @!P3 IMAD.IADD R5, R5, 0x1, -R72 ;  /* 0x000000010505b824 */ /* 0x000fc600078e0a48 */
[----:B------:R-:W-:Y:S02]  /*12b80*/  LEA R7, P4, R4, R69, 0x1 ;  /* 0x0000004504077211 */ /* 0x000fe400078808ff */
[----:B------:R-:W-:Y:S02]  /*12b90*/  ISETP.GT.U32.AND P3, PT, R72, R5, PT ;  /* 0x000000054800720c */ /* 0x000fe40003f64070 */
[----:B------:R-:W-:Y:S02]  /*12ba0*/  LEA.HI.X.SX32 R43, R4, R68, 0x1, P4 ;  /* 0x00000044042b7211 */ /* 0x000fe400020f0eff */
[----:B------:R-:W-:Y:S01]  /*12bb0*/  ISETP.GE.AND P4, PT, R8, RZ, PT ;  /* 0x000000ff0800720c */ /* 0x000fe20003f86270 */
[----:B------:R-:W-:Y:S01]  /*12bc0*/  STL [R1+0x94], R44 ;  /* 0x0000942c01007387 */ /* 0x000fe20000100800 */
[----:B------:R-:W-:-:S03]  /*12bd0*/  @P0 IMAD.MOV.U32 R6, RZ, RZ, R7 ;  /* 0x000000ffff060224 */ /* 0x000fc600078e0007 */
[----:B------:R-:W-:Y:S04]  /*12be0*/  STL [R1+0x7e0], R8 ;  /* 0x0007e00801007387 */ /* 0x000fe80000100800 */
[----:B------:R2:W-:Y:S01]  /*12bf0*/  STL [R1+0xd8], R7 ;  /* 0x0000d80701007387 */ /* 0x0005e20000100800 */
[----:B------:R-:W-:-:S03]  /*12c00*/  @!P3 IMAD.IADD R5, R5, 0x1, -R72 ;  /* 0x000000010505b824 */ /* 0x000fc600078e0a48 */
[----:B------:R3:W-:Y:S01]  /*12c10*/  STL [R1+0xd4], R43 ;  /* 0x0000d42b01007387 */ /* 0x0007e20000100800 */
[----:B------:R-:W-:Y:S02]  /*12c20*/  @!P4 IMAD.MOV R5, RZ, RZ, -R5 ;  /* 0x000000ffff05c224 */ /* 0x000fe400078e0a05 */
[----:B--2---:R-:W-:Y:S02]  /*12c30*/  @P0 IMAD.MOV.U32 R7, RZ, RZ, R43 ;  /* 0x000000ffff070224 */ /* 0x004fe400078e002b */
[----:B---3--:R-:W-:-:S03]  /*12c40*/  VIADD R43, R0, 0x37 ;  /* 0x00000037002b7836 */ /* 0x008fc60000000000 */
[----:B------:R2:W3:Y:S02]  /*12c50*/  @P0 LDG.E.U16 R16, desc[UR20][R6.64] ;  /* 0x0000001406100981 */ /* 0x0004e4000c1e1500 */
[----:B------:R-:W-:Y:S02]  /*12c60*/  IABS R4, R43 ;  /* 0x0000002b00047213 */ /* 0x000fe40000000000 */
[----:B--2---:R-:W-:-:S03]  /*12c70*/  SEL R6, R75, R5, !P1 ;  /* 0x000000054b067207 */ /* 0x004fc60004800000 */
[----:B------:R-:W-:-:S04]  /*12c80*/  IMAD.HI.U32 R5, R73, R4, RZ ;  /* 0x0000000449057227 */ /* 0x000fc800078e00ff */
[----:B-1----:R-:W-:Y:S01]  /*12c90*/  IMAD R6, R6, UR4, RZ ;  /* 0x0000000406067c24 */ /* 0x002fe2000f8e02ff */
[----:B------:R-:W-:Y:S01]  /*12ca0*/  STL [R1+0x7d8], R43 ;  /* 0x0007d82b01007387 */ /* 0x000fe20000100800 */
[----:B------:R-:W-:Y:S01]  /*12cb0*/  IMAD.MOV R5, RZ, RZ, -R5 ;  /* 0x000000ffff057224 */ /* 0x000fe200078e0a05 */
[----:B------:R-:W-:Y:S01]  /*12cc0*/  ISETP.GE.AND P4, PT, R43, RZ, PT ;  /* 0x000000ff2b00720c */ /* 0x000fe20003f86270 */
[----:B------:R-:W1:Y:S01]  /*12cd0*/  LDCU UR4, c[0x0][0x3b0] ;  /* 0x00007600ff0477ac */ /* 0x000e620008000800 */
[----:B------:R-:W-:Y:S01]  /*12ce0*/  LEA R7, P3, R6, R69, 0x1 ;  /* 0x0000004506077211 */ /* 0x000fe200078608ff */
[----:B------:R-:W-:-:S03]  /*12cf0*/  IMAD R4, R72, R5, R4 ;  /* 0x0000000548047224 */ /* 0x000fc600078e0204 */
[----:B------:R-:W-:Y:S02]  /*12d00*/  LEA.HI.X.SX32 R8, R6, R68, 0x1, P3 ;  /* 0x0000004406087211 */ /* 0x000fe400018f0eff */
[----:B------:R-:W-:Y:S01]  /*12d10*/  ISETP.GT.U32.AND P3, PT, R72, R4, PT ;  /* 0x000000044800720c */ /* 0x000fe20003f64070 */
[----:B------:R2:W-:Y:S01]  /*12d20*/  STL [R1+0x138], R7 ;  /* 0x0001380701007387 */ /* 0x0005e20000100800 */
[----:B------:R-:W-:-:S03]  /*12d30*/  @P0 IMAD.MOV.U32 R6, RZ, RZ, R7 ;  /* 0x000000ffff060224 */ /* 0x000fc600078e0007 */
[----:B------:R2:W-:Y:S02]  /*12d40*/  STL [R1+0x134], R8 ;  /* 0x0001340801007387 */ /* 0x0005e40000100800 */
[----:B--2---:R-:W-:Y:S02]  /*12d50*/  @P0 IMAD.MOV.U32 R7, RZ, RZ, R8 ;  /* 0x000000ffff070224 */ /* 0x004fe400078e0008 */
[----:B------:R-:W-:-:S03]  /*12d60*/  VIADD R8, R0, 0x3f ;  /* 0x0000003f00087836 */ /* 0x000fc60000000000 */
[----:B------:R2:W3:Y:S01]  /*12d70*/  @P0 LDG.E.U16 R15, desc[UR20][R6.64] ;  /* 0x00000014060f0981 */ /* 0x0004e2000c1e1500 */
[----:B------:R-:W-:Y:S01]  /*12d80*/  @!P3 IMAD.IADD R4, R4, 0x1, -R72 ;  /* 0x000000010404b824 */ /* 0x000fe200078e0a48 */
[----:B------:R-:W-:-:S04]  /*12d90*/  IABS R5, R8 ;  /* 0x0000000800057213 */ /* 0x000fc80000000000 */
[----:B------:R-:W-:Y:S01]  /*12da0*/  ISETP.GT.U32.AND P3, PT, R72, R4, PT ;  /* 0x000000044800720c */ /* 0x000fe20003f64070 */
[----:B--2---:R-:W-:-:S04]  /*12db0*/  IMAD.HI.U32 R6, R73, R5, RZ ;  /* 0x0000000549067227 */ /* 0x004fc800078e00ff */
[----:B------:R-:W-:-:S04]  /*12dc0*/  IMAD.MOV R6, RZ, RZ, -R6 ;  /* 0x000000ffff067224 */ /* 0x000fc800078e0a06 */
[----:B------:R-:W-:-:S04]  /*12dd0*/  IMAD R5, R72, R6, R5 ;  /* 0x0000000648057224 */ /* 0x000fc800078e0205 */
[----:B------:R-:W-:Y:S01]  /*12de0*/  @!P3 IMAD.IADD R4, R4, 0x1, -R72 ;  /* 0x000000010404b824 */ /* 0x000fe200078e0a48 */
[----:B------:R-:W-:-:S03]  /*12df0*/  ISETP.GT.U32.AND P3, PT, R72, R5, PT ;  /* 0x000000054800720c */ /* 0x000fc60003f64070 */
[----:B------:R-:W-:-:S05]  /*12e00*/  @!P4 IMAD.MOV R4, RZ, RZ, -R4 ;  /* 0x000000ffff04c224 */ /* 0x000fca00078e0a04 */
[----:B------:R-:W-:-:S05]  /*12e10*/  SEL R4, R75, R4, !P1 ;  /* 0x000000044b047207 */ /* 0x000fca0004800000 */
[----:B-1----:R-:W-:Y:S01]  /*12e20*/  IMAD R4, R4, UR4, RZ ;  /* 0x0000000404047c24 */ /* 0x002fe2000f8e02ff */
        /* <DEDUP_REMOVED lines=8> */
[----:B------:R2:W-:Y:S04]  /*12eb0*/  STL [R1+0x178], R7 ;  /* 0x0001780701007387 */ /* 0x0005e80000100800 */
[----:B------:R0:W-:Y:S01]  /*12ec0*/  STL [R1+0x174], R43 ;  /* 0x0001742b01007387 */ /* 0x0001e20000100800 */
[----:B------:R-:W-:Y:S02]  /*12ed0*/  @!P3 IMAD.IADD R5, R5, 0x1, -R72 ;  /* 0x000000010505b824 */ /* 0x000fe400078e0a48 */
[----:B--2---:R-:W-:Y:S02]  /*12ee0*/  @P0 IMAD.MOV.U32 R7, RZ, RZ, R43 ;  /* 0x000000ffff070224 */ /* 0x004fe400078e002b */
[----:B0-----:R-:W-:-:S03]  /*12ef0*/  VIADD R43, R0, 0x47 ;  /* 0x00000047002b7836 */ /* 0x001fc60000000000 */
[----:B------:R0:W2:Y:S01]  /*12f00*/  @P0 LDG.E.U16 R14, desc[UR20][R6.64] ;  /* 0x00000014060e0981 */ /* 0x0000a2000c1e1500 */
[----:B------:R-:W-:Y:S01]  /*12f10*/  @!P4 IMAD.MOV R5, RZ, RZ, -R5 ;  /* 0x000000ffff05c224 */ /* 0x000fe200078e0a05 */
[----:B------:R-:W-:-:S04]  /*12f20*/  IABS R4, R43 ;  /* 0x0000002b00047213 */ /* 0x000fc80000000000 */
[----:B0-----:R-:W-:Y:S01]  /*12f30*/  SEL R6, R75, R5, !P1 ;  /* 0x000000054b067207 */ /* 0x001fe20004800000 */
[----:B------:R-:W-:-:S04]  /*12f40*/  IMAD.HI.U32 R5, R73, R4, RZ ;  /* 0x0000000449057227 */ /* 0x000fc800078e00ff */
[----:B-1----:R-:W-:Y:S01]  /*12f50*/  IMAD R6, R6, UR4, RZ ;  /* 0x0000000406067c24 */ /* 0x002fe2000f8e02ff */
[----:B------:R-:W-:Y:S01]  /*12f60*/  STL [R1+0x7d0], R43 ;  /* 0x0007d02b01007387 */ /* 0x000fe20000100800 */
[----:B------:R-:W-:Y:S01]  /*12f70*/  IMAD.MOV R5, RZ, RZ, -R5 ;  /* 0x000000ffff057224 */ /* 0x000fe200078e0a05 */
[----:B------:R-:W-:Y:S01]  /*12f80*/  ISETP.GE.AND P4, PT, R43, RZ, PT ;  /* 0x000000ff2b00720c */ /* 0x000fe20003f86270 */
[----:B------:R-:W0:Y:S01]  /*12f90*/  LDCU UR4, c[0x0][0x3b0] ;  /* 0x00007600ff0477ac */ /* 0x000e220008000800 */
[----:B------:R-:W-:Y:S01]  /*12fa0*/  LEA R7, P3, R6, R69, 0x1 ;  /* 0x0000004506077211 */ /* 0x000fe200078608ff */
[----:B------:R-:W-:-:S03]  /*12fb0*/  IMAD R4, R72, R5, R4 ;  /* 0x0000000548047224 */ /* 0x000fc600078e0204 */
[----:B------:R-:W-:Y:S02]  /*12fc0*/  LEA.HI.X.SX32 R8, R6, R68, 0x1, P3 ;  /* 0x0000004406087211 */ /* 0x000fe400018f0eff */
[----:B------:R-:W-:Y:S01]  /*12fd0*/  ISETP.GT.U32.AND P3, PT, R72, R4, PT ;  /* 0x000000044800720c */ /* 0x000fe20003f64070 */
[----:B------:R1:W-:Y:S01]  /*12fe0*/  STL [R1+0x1b8], R7 ;  /* 0x0001b80701007387 */ /* 0x0003e20000100800 */
[----:B------:R-:W-:-:S03]  /*12ff0*/  @P0 IMAD.MOV.U32 R6, RZ, RZ, R7 ;  /* 0x000000ffff060224 */ /* 0x000fc600078e0007 */
[----:B------:R1:W-:Y:S02]  /*13000*/  STL [R1+0x1b4], R8 ;  /* 0x0001b40801007387 */ /* 0x0003e40000100800 */
[----:B-1----:R-:W-:Y:S02]  /*13010*/  @P0 IMAD.MOV.U32 R7, RZ, RZ, R8 ;  /* 0x000000ffff070224 */ /* 0x002fe400078e0008 */
[----:B------:R-:W-:-:S03]  /*13020*/  VIADD R8, R0, 0x4f ;  /* 0x0000004f00087836 */ /* 0x000fc60000000000 */
[----:B------:R1:W2:Y:S01]  /*13030*/  @P0 LDG.E.U16 R13, desc[UR20][R6.64] ;  /* 0x00000014060d0981 */ /* 0x0002a2000c1e1500 */
[----:B------:R-:W-:Y:S01]  /*13040*/  @!P3 IMAD.IADD R4, R4, 0x1, -R72 ;  /* 0x000000010404b824 */ /* 0x000fe200078e0a48 */
[----:B------:R-:W-:-:S04]  /*13050*/  IABS R5, R8 ;  /* 0x0000000800057213 */ /* 0x000fc80000000000 */
[----:B------:R-:W-:Y:S01]  /*13060*/  ISETP.GT.U32.AND P3, PT, R72, R4, PT ;  /* 0x000000044800720c */ /* 0x000fe20003f64070 */
[----:B-1----:R-:W-:-:S04]  /*13070*/  IMAD.HI.U32 R6, R73, R5, RZ ;  /* 0x0000000549067227 */ /* 0x002fc800078e00ff */
[----:B------:R-:W-:-:S04]  /*13080*/  IMAD.MOV R6, RZ, RZ, -R6 ;  /* 0x000000ffff067224 */ /* 0x000fc800078e0a06 */
[----:B------:R-:W-:-:S04]  /*13090*/  IMAD R5, R72, R6, R5 ;  /* 0x0000000648057224 */ /* 0x000fc800078e0205 */
[----:B------:R-:W-:Y:S01]  /*130a0*/  @!P3 IMAD.IADD R4, R4, 0x1, -R72 ;  /* 0x000000010404b824 */ /* 0x000fe200078e0a48 */
[----:B------:R-:W-:-:S03]  /*130b0*/  ISETP.GT.U32.AND P3, PT, R72, R5, PT ;  /* 0x000000054800720c */ /* 0x000fc60003f64070 */
[----:B------:R-:W-:-:S05]  /*130c0*/  @!P4 IMAD.MOV R4, RZ, RZ, -R4 ;  /* 0x000000ffff04c224 */ /* 0x000fca00078e0a04 */
[----:B------:R-:W-:-:S05]  /*130d0*/  SEL R4, R75, R4, !P1 ;  /* 0x000000044b047207 */ /* 0x000fca0004800000 */
[----:B0-----:R-:W-:Y:S01]  /*130e0*/  IMAD R4, R4, UR4, RZ ;  /* 0x0000000404047c24 */ /* 0x001fe2000f8e02ff */
[----:B------:R-:W0:Y:S01]  /*130f0*/  LDCU UR4, c[0x0][0x3b0] ;  /* 0x00007600ff0477ac */ /* 0x000e220008000800 */
        /* <DEDUP_REMOVED lines=10> */
[----:B-1----:R-:W-:Y:S02]  /*131a0*/  @P0 IMAD.MOV.U32 R7, RZ, RZ, R43 ;  /* 0x000000ffff070224 */ /* 0x002fe400078e002b */
[----:B0-----:R-:W-:-:S03]  /*131b0*/  VIADD R43, R0, 0x57 ;  /* 0x00000057002b7836 */ /* 0x001fc60000000000 */
[----:B------:R0:W2:Y:S01]  /*131c0*/  @P0 LDG.E.U16 R12, desc[UR20][R6.64] ;  /* 0x00000014060c0981 */ /* 0x0000a2000c1e1500 */
[----:B------:R-:W-:Y:S01]  /*131d0*/  @!P4 IMAD.MOV R5, RZ, RZ, -R5 ;  /* 0x000000ffff05c224 */ /* 0x000fe200078e0a05 */
[----:B------:R-:W-:-:S04]  /*131e0*/  IABS R4, R43 ;  /* 0x0000002b00047213 */ /* 0x000fc80000000000 */
[----:B0-----:R-:W-:Y:S01]  /*131f0*/  SEL R6, R75, R5, !P1 ;  /* 0x000000054b067207 */ /* 0x001fe20004800000 */
[----:B------:R-:W-:-:S04]  /*13200*/  IMAD.HI.U32 R5, R73, R4, RZ ;  /* 0x0000000449057227 */ /* 0x000fc800078e00ff */
[----:B------:R-:W-:Y:S01]  /*13210*/  IMAD R6, R6, UR4, RZ ;  /* 0x0000000406067c24 */ /* 0x000fe2000f8e02ff */
        /* <DEDUP_REMOVED lines=32> */
[----:B------:R-:W-:Y:S02]  /*13420*/  VIADD R44, R0, 0x67 ;  /* 0x00000067002c7836 */ /* 0x000fe40000000000 */
[----:B------:R-:W-:Y:S01]  /*13430*/  @P0 IMAD.MOV.U32 R6, RZ, RZ, R7 ;  /* 0x000000ffff060224 */ /* 0x000fe200078e0007 */
[----:B------:R1:W-:Y:S04]  /*13440*/  STL [R1+0x278], R7 ;  /* 0x0002780701007387 */ /* 0x0003e80000100800 */
[----:B------:R-:W-:Y:S01]  /*13450*/  @!P3 IMAD.IADD R5, R5, 0x1, -R72 ;  /* 0x000000010505b824 */ /* 0x000fe200078e0a48 */
[----:B------:R-:W-:-:S03]  /*13460*/  IABS R4, R44 ;  /* 0x0000002c00047213 */ /* 0x000fc60000000000 */
[----:B------:R-:W-:Y:S02]  /*13470*/  @!P4 IMAD.MOV R5, RZ, RZ, -R5 ;  /* 0x000000ffff05c224 */ /* 0x000fe400078e0a05 */
[----:B-1----:R-:W-:-:S05]  /*13480*/  @P0 IMAD.MOV.U32 R7, RZ, RZ, R43 ;  /* 0x000000ffff070224 */ /* 0x002fca00078e002b */
[----:B------:R1:W2:Y:S02]  /*13490*/  @P0 LDG.E.U16 R10, desc[UR20][R6.64] ;  /* 0x00000014060a0981 */ /* 0x0002a4000c1e1500 */
[----:B-1----:R-:W-:Y:S01]  /*134a0*/  SEL R6, R75, R5, !P1 ;  /* 0x000000054b067207 */ /* 0x002fe20004800000 */
[----:B------:R-:W-:-:S04]  /*134b0*/  IMAD.HI.U32 R5, R73, R4, RZ ;  /* 0x0000000449057227 */ /* 0x000fc800078e00ff */
[----:B0-----:R-:W-:Y:S01]  /*134c0*/  IMAD R6, R6, UR4, RZ ;  /* 0x0000000406067c24 */ /* 0x001fe2000f8e02ff */
[----:B------:R-:W-:Y:S01]  /*134d0*/  STL [R1+0x274], R43 ;  /* 0x0002742b01007387 */ /* 0x000fe20000100800 */
[----:B------:R-:W-:Y:S01]  /*134e0*/  IMAD.MOV R5, RZ, RZ, -R5 ;  /* 0x000000ffff057224 */ /* 0x000fe200078e0a05 */
[----:B------:R-:W0:Y:S02]  /*134f0*/  LDCU UR4, c[0x0][0x3b0] ;  /* 0x00007600ff0477ac */ /* 0x000e240008000800 */
[----:B------:R-:W-:Y:S01]  /*13500*/  LEA R7, P3, R6, R69, 0x1 ;  /* 0x0000004506077211 */ /* 0x000fe200078608ff */
[----:B------:R-:W-:-:S03]  /*13510*/  IMAD R4, R72, R5, R4 ;  /* 0x0000000548047224 */ /* 0x000fc600078e0204 */
[----:B------:R-:W-:Y:S02]  /*13520*/  LEA.HI.X.SX32 R8, R6, R68, 0x1, P3 ;  /* 0x0000004406087211 */ /* 0x000fe400018f0eff */
[----:B------:R-:W-:Y:S01]  /*13530*/  ISETP.GT.U32.AND P3, PT, R72, R4, PT ;  /* 0x000000044800720c */ /* 0x000fe20003f64070 */
[----:B------:R-:W-:Y:S01]  /*13540*/  STL [R1+0x7c0], R44 ;  /* 0x0007c02c01007387 */ /* 0x000fe20000100800 */
[----:B------:R-:W-:-:S03]  /*13550*/  @P0 IMAD.MOV.U32 R6, RZ, RZ, R7 ;  /* 0x000000ffff060224 */ /* 0x000fc600078e0007 */
[----:B------:R1:W-:Y:S01]  /*13560*/  STL [R1+0x2b8], R7 ;  /* 0x0002b80701007387 */ /* 0x0003e20000100800 */
[----:B------:R-:W-:Y:S01]  /*13570*/  VIADD R109, R0, 0x77 ;  /* 0x00000077006d7836 */ /* 0x000fe20000000000 */
[----:B------:R-:W-:Y:S01]  /*13580*/  IABS R5, R110 ;  /* 0x0000006e00057213 */ /* 0x000fe20000000000 */
[----:B-1----:R-:W-:-:S05]  /*13590*/  @P0 IMAD.MOV.U32 R7, RZ, RZ, R8 ;  /* 0x000000ffff070224 */ /* 0x002fca00078e0008 */
[----:B------:R-:W-:Y:S01]  /*135a0*/  @!P3 IMAD.IADD R4, R4, 0x1, -R72 ;  /* 0x000000010404b824 */ /* 0x000fe200078e0a48 */
[----:B------:R1:W2:Y:S04]  /*135b0*/  @P0 LDG.E.U16 R9, desc[UR20][R6.64] ;  /* 0x0000001406090981 */ /* 0x0002a8000c1e1500 */
[----:B------:R0:W-:Y:S01]  /*135c0*/  STL [R1+0x2b4], R8 ;  /* 0x0002b40801007387 */ /* 0x0001e20000100800 */
[----:B------:R-:W-:Y:S02]  /*135d0*/  ISETP.GT.U32.AND P4, PT, R72, R4, PT ;  /* 0x000000044800720c */ /* 0x000fe40003f84070 */
[----:B-1----:R-:W-:Y:S02]  /*135e0*/  IABS R7, R111 ;  /* 0x0000006f00077213 */ /* 0x002fe40000000000 */
[----:B------:R-:W-:Y:S01]  /*135f0*/  IABS R6, R109 ;  /* 0x0000006d00067213 */ /* 0x000fe20000000000 */
[----:B0-----:R-:W-:-:S04]  /*13600*/  IMAD.HI.U32 R8, R73, R5, RZ ;  /* 0x0000000549087227 */ /* 0x001fc800078e00ff */
[----:B------:R-:W-:Y:S01]  /*13610*/  IMAD.HI.U32 R43, R73, R7, RZ ;  /* 0x00000007492b7227 */ /* 0x000fe200078e00ff */
[----:B------:R-:W-:-:S03]  /*13620*/  ISETP.GE.AND P3, PT, R44, RZ, PT ;  /* 0x000000ff2c00720c */ /* 0x000fc60003f66270 */
[----:B------:R-:W-:-:S04]  /*13630*/  IMAD.HI.U32 R73, R73, R6, RZ ;  /* 0x0000000649497227 */ /* 0x000fc800078e00ff */
[----:B------:R-:W-:Y:S02]  /*13640*/  IMAD.MOV R8, RZ, RZ, -R8 ;  /* 0x000000ffff087224 */ /* 0x000fe400078e0a08 */
[----:B------:R-:W-:Y:S02]  /*13650*/  IMAD.MOV R73, RZ, RZ, -R73 ;  /* 0x000000ffff497224 */ /* 0x000fe400078e0a49 */
[----:B------:R-:W-:Y:S02]  /*13660*/  IMAD.MOV R43, RZ, RZ, -R43 ;  /* 0x000000ffff2b7224 */ /* 0x000fe400078e0a2b */
[C---:B------:R-:W-:Y:S02]  /*13670*/  IMAD R5, R72.reuse, R8, R5 ;  /* 0x0000000848057224 */ /* 0x040fe400078e0205 */
[C---:B------:R-:W-:Y:S02]  /*13680*/  IMAD R6, R72.reuse, R73, R6 ;  /* 0x0000004948067224 */ /* 0x040fe400078e0206 */
[C---:B------:R-:W-:Y:S01]  /*13690*/  IMAD R7, R72.reuse, R43, R7 ;  /* 0x0000002b48077224 */ /* 0x040fe200078e0207 */
[----:B------:R-:W-:Y:S01]  /*136a0*/  ISETP.GT.U32.AND P6, PT, R72, R5, PT ;  /* 0x000000054800720c */ /* 0x000fe20003fc4070 */
[----:B------:R-:W-:Y:S01]  /*136b0*/  @!P4 IMAD.IADD R4, R4, 0x1, -R72 ;  /* 0x000000010404c824 */ /* 0x000fe200078e0a48 */
[----:B------:R-:W-:-:S02]  /*136c0*/  ISETP.GT.U32.AND P5, PT, R72, R6, PT ;  /* 0x000000064800720c */ /* 0x000fc40003fa4070 */
[----:B------:R-:W-:Y:S01]  /*136d0*/  ISETP.GT.U32.AND P4, PT, R72, R7, PT ;  /* 0x000000074800720c */ /* 0x000fe20003f84070 */
[----:B------:R-:W-:-:S05]  /*136e0*/  @!P3 IMAD.MOV R4, RZ, RZ, -R4 ;  /* 0x000000ffff04b224 */ /* 0x000fca00078e0a04 */
[----:B------:R-:W-:-:S03]  /*136f0*/  SEL R4, R75, R4, !P1 ;  /* 0x000000044b047207 */ /* 0x000fc60004800000 */
[--C-:B------:R-:W-:Y:S02]  /*13700*/  @!P6 IMAD.IADD R5, R5, 0x1, -R72.reuse ;  /* 0x000000010505e824 */ /* 0x100fe400078e0a48 */
[--C-:B------:R-:W-:Y:S02]  /*13710*/  @!P5 IMAD.IADD R6, R6, 0x1, -R72.reuse ;  /* 0x000000010606d824 */ /* 0x100fe400078e0a48 */
[----:B------:R-:W-:Y:S01]  /*13720*/  IMAD R4, R4, UR4, RZ ;  /* 0x0000000404047c24 */ /* 0x000fe2000f8e02ff */
[----:B------:R-:W0:Y:S01]  /*13730*/  LDCU UR4, c[0x0][0x3b0] ;  /* 0x00007600ff0477ac */ /* 0x000e220008000800 */
[----:B------:R-:W-:Y:S01]  /*13740*/  @!P4 IMAD.IADD R7, R7, 0x1, -R72 ;  /* 0x000000010707c824 */ /* 0x000fe200078e0a48 */
[C---:B------:R-:W-:Y:S02]  /*13750*/  ISETP.GT.U32.AND P4, PT, R72.reuse, R5, PT ;  /* 0x000000054800720c */ /* 0x040fe40003f84070 */
[----:B------:R-:W-:Y:S02]  /*13760*/  ISETP.GT.U32.AND P5, PT, R72, R6, PT ;  /* 0x000000064800720c */ /* 0x000fe40003fa4070 */
[----:B------:R-:W-:-:S02]  /*13770*/  LEA R43, P3, R4, R69, 0x1 ;  /* 0x00000045042b7211 */ /* 0x000fc400078608ff */
[----:B------:R-:W-:Y:S02]  /*13780*/  ISETP.GT.U32.AND P6, PT, R72, R7, PT ;  /* 0x000000074800720c */ /* 0x000fe40003fc4070 */
[----:B------:R-:W-:Y:S02]  /*13790*/  LEA.HI.X.SX32 R44, R4, R68, 0x1, P3 ;  /* 0x00000044042c7211 */ /* 0x000fe400018f0eff */
[----:B------:R-:W-:-:S03]  /*137a0*/  ISETP.GE.AND P3, PT, R111, RZ, PT ;  /* 0x000000ff6f00720c */ /* 0x000fc60003f66270 */
[--C-:B------:R-:W-:Y:S01]  /*137b0*/  @!P4 IMAD.IADD R5, R5, 0x1, -R72.reuse ;  /* 0x000000010505c824 */ /* 0x100fe200078e0a48 */
[----:B------:R-:W-:Y:S01]  /*137c0*/  ISETP.GE.AND P4, PT, R109, RZ, PT ;  /* 0x000000ff6d00720c */ /* 0x000fe20003f86270 */
[----:B------:R-:W-:Y:S01]  /*137d0*/  @!P5 IMAD.IADD R6, R6, 0x1, -R72 ;  /* 0x000000010606d824 */ /* 0x000fe200078e0a48 */
[----:B------:R-:W-:-:S03]  /*137e0*/  ISETP.GE.AND P5, PT, R110, RZ, PT ;  /* 0x000000ff6e00720c */ /* 0x000fc60003fa6270 */
[----:B------:R-:W-:-:S04]  /*137f0*/  @!P6 IMAD.IADD R7, R7, 0x1, -R72 ;  /* 0x000000010707e824 */ /* 0x000fc800078e0a48 */
[----:B------:R-:W-:Y:S01]  /*13800*/  @!P3 IMAD.MOV R7, RZ, RZ, -R7 ;  /* 0x000000ffff07b224 */ /* 0x000fe200078e0a07 */
[----:B------:R-:W-:Y:S03]  /*13810*/  STL [R1+0x7b4], R110 ;  /* 0x0007b46e01007387 */ /* 0x000fe60000100800 */
[----:B------:R-:W-:Y:S01]  /*13820*/  @!P4 IMAD.MOV R6, RZ, RZ, -R6 ;  /* 0x000000ffff06c224 */ /* 0x000fe200078e0a06 */
[----:B------:R-:W-:Y:S01]  /*13830*/  SEL R7, R75, R7, !P1 ;  /* 0x000000074b077207 */ /* 0x000fe20004800000 */
[----:B------:R-:W-:Y:S01]  /*13840*/  STL [R1+0x7bc], R111 ;  /* 0x0007bc6f01007387 */ /* 0x000fe20000100800 */
[----:B------:R-:W-:Y:S01]  /*13850*/  @!P5 IMAD.MOV R5, RZ, RZ, -R5 ;  /* 0x000000ffff05d224 */ /* 0x000fe200078e0a05 */
[----:B------:R-:W-:Y:S02]  /*13860*/  PRMT R8, RZ, 0x7610, R8 ;  /* 0x00007610ff087816 */ /* 0x000fe40000000008 */
[----:B------:R-:W-:Y:S01]  /*13870*/  STL [R1+0x7b8], R109 ;  /* 0x0007b86d01007387 */ /* 0x000fe20000100800 */
[----:B0-----:R-:W-:Y:S01]  /*13880*/  IMAD R7, R7, UR4, RZ ;  /* 0x0000000407077c24 */ /* 0x001fe2000f8e02ff */
[C---:B------:R-:W-:Y:S01]  /*13890*/  SEL R6, R75.reuse, R6, !P1 ;  /* 0x000000064b067207 */ /* 0x040fe20004800000 */
[----:B------:R-:W-:Y:S01]  /*138a0*/  @P0 IMAD.MOV.U32 R45, RZ, RZ, R44 ;  /* 0x000000ffff2d0224 */ /* 0x000fe200078e002c */
[----:B------:R-:W-:Y:S01]  /*138b0*/  STL [R1+0x128], R43 ;  /* 0x0001282b01007387 */ /* 0x000fe20000100800 */
[----:B------:R-:W-:Y:S01]  /*138c0*/  SEL R75, R75, R5, !P1 ;  /* 0x000000054b4b7207 */ /* 0x000fe20004800000 */
[----:B------:R-:W0:Y:S02]  /*138d0*/  LDCU UR4, c[0x0][0x3b0] ;  /* 0x00007600ff0477ac */ /* 0x000e240008000800 */
[----:B------:R1:W-:Y:S01]  /*138e0*/  STL [R1+0x10c], R44 ;  /* 0x00010c2c01007387 */ /* 0x0003e20000100800 */
[----:B------:R-:W-:Y:S01]  /*138f0*/  LEA R4, P1, R7, R69, 0x1 ;  /* 0x0000004507047211 */ /* 0x000fe200078208ff */
[----:B-1----:R-:W-:-:S02]  /*13900*/  @P0 IMAD.MOV.U32 R44, RZ, RZ, R43 ;  /* 0x000000ffff2c0224 */ /* 0x002fc400078e002b */
[----:B------:R-:W-:-:S03]  /*13910*/  IMAD R43, R6, UR5, RZ ;  /* 0x00000005062b7c24 */ /* 0x000fc6000f8e02ff */
[----:B------:R1:W2:Y:S04]  /*13920*/  @P0 LDG.E.U16 R8, desc[UR20][R44.64] ;  /* 0x000000142c080981 */ /* 0x0002a8000c1e1500 */
[----:B------:R-:W-:Y:S01]  /*13930*/  STL [R1+0x11c], R4 ;  /* 0x00011c0401007387 */ /* 0x000fe20000100800 */
[----:B-1----:R-:W-:Y:S02]  /*13940*/  LEA.HI.X.SX32 R44, R7, R68, 0x1, P1 ;  /* 0x00000044072c7211 */ /* 0x002fe400008f0eff */
[----:B------:R-:W-:-:S03]  /*13950*/  LEA R7, P1, R43, R69, 0x1 ;  /* 0x000000452b077211 */ /* 0x000fc600078208ff */
[----:B------:R1:W-:Y:S01]  /*13960*/  STL [R1+0x110], R44 ;  /* 0x0001102c01007387 */ /* 0x0003e20000100800 */
[----:B------:R-:W-:-:S03]  /*13970*/  @P0 IMAD.MOV.U32 R5, RZ, RZ, R44 ;  /* 0x000000ffff050224 */ /* 0x000fc600078e002c */
[----:B------:R-:W-:Y:S01]  /*13980*/  STL [R1+0x124], R7 ;  /* 0x0001240701007387 */ /* 0x000fe20000100800 */
[----:B-1----:R-:W-:-:S05]  /*13990*/  LEA.HI.X.SX32 R44, R43, R68, 0x1, P1 ;  /* 0x000000442b2c7211 */ /* 0x002fca00008f0eff */
[----:B------:R1:W-:Y:S04]  /*139a0*/  STL [R1+0x120], R44 ;  /* 0x0001202c01007387 */ /* 0x0003e80000100800 */
[----:B------:R-:W2:Y:S04]  /*139b0*/  LDL.LU R130, [R1+0x848] ;  /* 0x0008480001827983 */ /* 0x000ea80000300800 */
[----:B------:R-:W3:Y:S04]  /*139c0*/  LDL.LU R131, [R1+0x844] ;  /* 0x0008440001837983 */ /* 0x000ee80000300800 */
[----:B------:R-:W4:Y:S04]  /*139d0*/  LDL.LU R129, [R1+0x840] ;  /* 0x0008400001817983 */ /* 0x000f280000300800 */
        /* <DEDUP_REMOVED lines=12> */
[----:B------:R-:W4:Y:S04]  /*13aa0*/  LDL R114, [R1+0x7b0] ;  /* 0x0007b00001727983 */ /* 0x000f280000100800 */
[----:B------:R-:W4:Y:S04]  /*13ab0*/  LDL.LU R115, [R1+0x80c] ;  /* 0x00080c0001737983 */ /* 0x000f280000300800 */
[----:B------:R-:W4:Y:S04]  /*13ac0*/  LDL.LU R113, [R1+0x808] ;  /* 0x0008080001717983 */ /* 0x000f280000300800 */
[----:B------:R-:W4:Y:S04]  /*13ad0*/  LDL.LU R111, [R1+0x804] ;  /* 0x00080400016f7983 */ /* 0x000f280000300800 */
[----:B------:R-:W4:Y:S04]  /*13ae0*/  LDL.LU R112, [R1+0x800] ;  /* 0x0008000001707983 */ /* 0x000f280000300800 */
[----:B------:R-:W4:Y:S04]  /*13af0*/  LDL.LU R110, [R1+0x7fc] ;  /* 0x0007fc00016e7983 */ /* 0x000f280000300800 */
[----:B------:R-:W4:Y:S01]  /*13b00*/  LDL.LU R109, [R1+0x7f8] ;  /* 0x0007f800016d7983 */ /* 0x000f220000300800 */
[----:B------:R-:W-:-:S02]  /*13b10*/  @P0 IMAD.MOV.U32 R45, RZ, RZ, R44 ;  /* 0x000000ffff2d0224 */ /* 0x000fc400078e002c */
[----:B-1----:R-:W-:Y:S02]  /*13b20*/  @P0 IMAD.MOV.U32 R44, RZ, RZ, R7 ;  /* 0x000000ffff2c0224 */ /* 0x002fe400078e0007 */
[----:B------:R-:W1:Y:S01]  /*13b30*/  S2R R7, SR_TID.X ;  /* 0x0000000000077919 */ /* 0x000e620000002100 */
[----:B------:R-:W-:Y:S01]  /*13b40*/  PRMT R6, RZ, 0x7610, R6 ;  /* 0x00007610ff067816 */ /* 0x000fe20000000006 */
[----:B0-----:R-:W-:-:S05]  /*13b50*/  IMAD R75, R75, UR4, RZ ;  /* 0x000000044b4b7c24 */ /* 0x001fca000f8e02ff */
[C---:B------:R-:W-:Y:S01]  /*13b60*/  LEA R43, P1, R75.reuse, R69, 0x1 ;  /* 0x000000454b2b7211 */ /* 0x040fe200078208ff */
[----:B------:R0:W4:Y:S03]  /*13b70*/  @P0 LDG.E.U16 R6, desc[UR20][R4.64] ;  /* 0x0000001404060981 */ /* 0x000126000c1e1500 */
[----:B------:R-:W-:Y:S01]  /*13b80*/  LEA.HI.X.SX32 R68, R75, R68, 0x1, P1 ;  /* 0x000000444b447211 */ /* 0x000fe200008f0eff */
[----:B------:R-:W-:Y:S01]  /*13b90*/  STL [R1+0x118], R43 ;  /* 0x0001182b01007387 */ /* 0x000fe20000100800 */
[----:B0-----:R-:W-:-:S03]  /*13ba0*/  PRMT R5, RZ, 0x7610, R5 ;  /* 0x00007610ff057816 */ /* 0x001fc60000000005 */
[----:B------:R1:W-:Y:S01]  /*13bb0*/  STL [R1+0x114], R68 ;  /* 0x0001144401007387 */ /* 0x0003e20000100800 */
[----:B------:R-:W-:-:S03]  /*13bc0*/  PRMT R4, RZ, 0x7610, R4 ;  /* 0x00007610ff047816 */ /* 0x000fc60000000004 */
[----:B------:R0:W4:Y:S02]  /*13bd0*/  @P0 LDG.E.U16 R5, desc[UR20][R44.64] ;  /* 0x000000142c050981 */ /* 0x000124000c1e1500 */
[----:B0-----:R-:W-:Y:S02]  /*13be0*/  @P0 IMAD.MOV.U32 R45, RZ, RZ, R68 ;  /* 0x000000ffff2d0224 */ /* 0x001fe400078e0044 */
[----:B------:R-:W-:Y:S02]  /*13bf0*/  @P0 IMAD.MOV.U32 R44, RZ, RZ, R43 ;  /* 0x000000ffff2c0224 */ /* 0x000fe400078e002b */
[----:B-1----:R-:W-:-:S03]  /*13c00*/  IMAD R68, R7, 0x80, R7 ;  /* 0x0000008007447824 */ /* 0x002fc600078e0207 */
[----:B------:R-:W4:Y:S01]  /*13c10*/  @P0 LDG.E.U16 R4, desc[UR20][R44.64] ;  /* 0x000000142c040981 */ /* 0x000f22000c1e1500 */
[----:B------:R-:W-:Y:S01]  /*13c20*/  IMAD.SHL.U32 R68, R68, 0x2, RZ ;  /* 0x0000000244447824 */ /* 0x000fe200078e00ff */
[----:B------:R-:W-:-:S04]  /*13c30*/  SHF.R.U32.HI R133, RZ, 0x5, R7 ;  /* 0x00000005ff857819 */ /* 0x000fc80000011607 */
[----:B------:R-:W-:-:S04]  /*13c40*/  LOP3.LUT R68, R68, 0x407e, RZ, 0xc0, !PT ;  /* 0x0000407e44447812 */ /* 0x000fc800078ec0ff */
[C---:B------:R-:W-:Y:S01]  /*13c50*/  LOP3.LUT R7, R68.reuse, 0x10, RZ, 0x3c, !PT ;  /* 0x0000001044077812 */ /* 0x040fe200078e3cff */
[----:B--2---:R-:W-:Y:S04]  /*13c60*/  STS.U16 [R68+UR9], R130 ;  /* 0x0000008244007988 */ /* 0x004fe80008000409 */
[----:B---3--:R-:W-:Y:S04]  /*13c70*/  STS.U16 [R68+UR9+0x400], R131 ;  /* 0x0004008344007988 */ /* 0x008fe80008000409 */
[----:B----4-:R-:W-:Y:S04]  /*13c80*/  STS.U16 [R68+UR9+0x800], R129 ;  /* 0x0008008144007988 */ /* 0x010fe80008000409 */
[----:B------:R-:W-:Y:S04]  /*13c90*/  STS.U16 [R68+UR9+0xc00], R128 ;  /* 0x000c008044007988 */ /* 0x000fe80008000409 */
        /* <DEDUP_REMOVED lines=17> */
[----:B------:R0:W-:Y:S04]  /*13db0*/  STS.U16 [R7+UR9+0x1480], R109 ;  /* 0x0014806d07007988 */ /* 0x0001e80008000409 */
[----:B------:R1:W-:Y:S04]  /*13dc0*/  STS.U16 [R7+UR9+0x1880], R160 ;  /* 0x001880a007007988 */ /* 0x0003e80008000409 */
[----:B------:R2:W-:Y:S01]  /*13dd0*/  STS.U16 [R7+UR9+0x1c80], R159 ;  /* 0x001c809f07007988 */ /* 0x0005e20008000409 */
[C---:B------:R-:W-:Y:S01]  /*13de0*/  LOP3.LUT R43, R68.reuse, 0x30, RZ, 0x3c, !PT ;  /* 0x00000030442b7812 */ /* 0x040fe200078e3cff */
[----:B0-----:R-:W0:Y:S02]  /*13df0*/  LDC R109, c[0x0][0x3a0] ;  /* 0x0000e800ff6d7b82 */ /* 0x001e240000000800 */
[----:B------:R3:W-:Y:S04]  /*13e00*/  STS.U16 [R7+UR9+0x2080], R144 ;  /* 0x0020809007007988 */ /* 0x0007e80008000409 */
[----:B-1----:R1:W5:Y:S04]  /*13e10*/  LDL.LU R160, [R1+0xa48] ;  /* 0x000a480001a07983 */ /* 0x0023680000300800 */
[----:B--2---:R1:W5:Y:S04]  /*13e20*/  LDL.LU R159, [R1+0xa44] ;  /* 0x000a4400019f7983 */ /* 0x0043680000300800 */
[----:B---3--:R1:W5:Y:S04]  /*13e30*/  LDL.LU R144, [R1+0xa40] ;  /* 0x000a400001907983 */ /* 0x0083680000300800 */
[----:B------:R2:W-:Y:S04]  /*13e40*/  STS.U16 [R7+UR9+0x2480], R143 ;  /* 0x0024808f07007988 */ /* 0x0005e80008000409 */
[----:B------:R3:W-:Y:S04]  /*13e50*/  STS.U16 [R7+UR9+0x2880], R158 ;  /* 0x0028809e07007988 */ /* 0x0007e80008000409 */
[----:B------:R4:W-:Y:S04]  /*13e60*/  STS.U16 [R7+UR9+0x2c80], R157 ;  /* 0x002c809d07007988 */ /* 0x0009e80008000409 */
[----:B--2---:R1:W5:Y:S04]  /*13e70*/  LDL.LU R143, [R1+0xa3c] ;  /* 0x000a3c00018f7983 */ /* 0x0043680000300800 */
[----:B---3--:R1:W5:Y:S04]  /*13e80*/  LDL.LU R158, [R1+0xa38] ;  /* 0x000a3800019e7983 */ /* 0x0083680000300800 */
[----:B----4-:R1:W5:Y:S04]  /*13e90*/  LDL.LU R157, [R1+0xa34] ;  /* 0x000a3400019d7983 */ /* 0x0103680000300800 */
[----:B------:R2:W-:Y:S04]  /*13ea0*/  STS.U16 [R7+UR9+0x3080], R142 ;  /* 0x0030808e07007988 */ /* 0x0005e80008000409 */
[----:B------:R3:W-:Y:S04]  /*13eb0*/  STS.U16 [R7+UR9+0x3480], R141 ;  /* 0x0034808d07007988 */ /* 0x0007e80008000409 */
[----:B------:R4:W-:Y:S04]  /*13ec0*/  STS.U16 [R7+UR9+0x3880], R71 ;  /* 0x0038804707007988 */ /* 0x0009e80008000409 */
[----:B--2---:R1:W5:Y:S04]  /*13ed0*/  LDL.LU R142, [R1+0xa30] ;  /* 0x000a3000018e7983 */ /* 0x0043680000300800 */
[----:B---3--:R1:W5:Y:S04]  /*13ee0*/  LDL.LU R141, [R1+0xa2c] ;  /* 0x000a2c00018d7983 */ /* 0x0083680000300800 */
[----:B----4-:R-:W2:Y:S04]  /*13ef0*/  LDL.LU R71, [R1+0xa28] ;  /* 0x000a280001477983 */ /* 0x010ea80000300800 */
[----:B------:R3:W-:Y:S02]  /*13f00*/  STS.U16 [R7+UR9+0x3c80], R70 ;  /* 0x003c804607007988 */ /* 0x0007e40008000409 */
[C---:B---3--:R-:W-:Y:S01]  /*13f10*/  LOP3.LUT R7, R68.reuse, 0x20, RZ, 0x3c, !PT ;  /* 0x0000002044077812 */ /* 0x048fe200078e3cff */
[----:B0-----:R-:W-:Y:S01]  /*13f20*/  VIADD R109, R109, 0x7f ;  /* 0x0000007f6d6d7836 */ /* 0x001fe20000000000 */
[----:B------:R1:W5:Y:S04]  /*13f30*/  LDL.LU R70, [R1+0xa24] ;  /* 0x000a240001467983 */ /* 0x0003680000300800 */
        /* <DEDUP_REMOVED lines=16> */
[----:B------:R-:W-:Y:S04]  /*14040*/  STS.U16 [R43+UR9+0x180], R94 ;  /* 0x0001805e2b007988 */ /* 0x000fe80008000409 */
[----:B------:R-:W-:Y:S04]  /*14050*/  STS.U16 [R43+UR9+0x580], R93 ;  /* 0x0005805d2b007988 */ /* 0x000fe80008000409 */
[----:B------:R-:W-:Y:S04]  /*14060*/  STS.U16 [R43+UR9+0x980], R92 ;  /* 0x0009805c2b007988 */ /* 0x000fe80008000409 */
[----:B------:R-:W-:Y:S04]  /*14070*/  STS.U16 [R43+UR9+0xd80], R91 ;  /* 0x000d805b2b007988 */ /* 0x000fe80008000409 */
[----:B------:R-:W-:Y:S04]  /*14080*/  STS.U16 [R43+UR9+0x1180], R90 ;  /* 0x0011805a2b007988 */ /* 0x000fe80008000409 */
[----:B------:R-:W-:Y:S04]  /*14090*/  STS.U16 [R43+UR9+0x1580], R89 ;  /* 0x001580592b007988 */ /* 0x000fe80008000409 */
[----:B------:R-:W-:Y:S04]  /*140a0*/  STS.U16 [R43+UR9+0x1980], R88 ;  /* 0x001980582b007988 */ /* 0x000fe80008000409 */
[----:B------:R-:W-:Y:S01]  /*140b0*/  STS.U16 [R43+UR9+0x1d80], R87 ;  /* 0x001d80572b007988 */ /* 0x000fe20008000409 */
[----:B0-----:R-:W-:-:S03]  /*140c0*/  LOP3.LUT R7, R68, 0x40, RZ, 0x3c, !PT ;  /* 0x0000004044077812 */ /* 0x001fc600078e3cff */
        /* <DEDUP_REMOVED lines=60> */
[----:B------:R-:W-:Y:S01]  /*14490*/  STS.U16 [R38+UR9+0x780], R19 ;  /* 0x0007801326007988 */ /* 0x000fe20008000409 */
[----:B0-----:R-:W-:-:S03]  /*144a0*/  SHF.R.S32.HI R7, RZ, 0x1f, R109 ;  /* 0x0000001fff077819 */ /* 0x001fc6000001146d */
[----:B------:R-:W-:Y:S04]  /*144b0*/  STS.U16 [R38+UR9+0xb80], R18 ;  /* 0x000b801226007988 */ /* 0x000fe80008000409 */
[----:B------:R-:W-:Y:S01]  /*144c0*/  STS.U16 [R38+UR9+0xf80], R17 ;  /* 0x000f801126007988 */ /* 0x000fe20008000409 */
[----:B------:R-:W-:-:S03]  /*144d0*/  LEA.HI R7, R7, R109, RZ, 0x7 ;  /* 0x0000006d07077211 */ /* 0x000fc600078f38ff */
[----:B------:R-:W-:Y:S04]  /*144e0*/  STS.U16 [R38+UR9+0x1380], R16 ;  /* 0x0013801026007988 */ /* 0x000fe80008000409 */
[----:B------:R-:W-:Y:S04]  /*144f0*/  STS.U16 [R38+UR9+0x1780], R15 ;  /* 0x0017800f26007988 */ /* 0x000fe80008000409 */
[----:B------:R-:W-:Y:S04]  /*14500*/  STS.U16 [R38+UR9+0x1b80], R14 ;  /* 0x001b800e26007988 */ /* 0x000fe80008000409 */
[----:B------:R-:W-:Y:S01]  /*14510*/  STS.U16 [R38+UR9+0x1f80], R13 ;  /* 0x001f800d26007988 */ /* 0x000fe20008000409 */
[----:B------:R-:W-:-:S03]  /*14520*/  SHF.R.S32.HI R7, RZ, 0x7, R7 ;  /* 0x00000007ff077819 */ /* 0x000fc60000011407 */
[----:B------:R-:W-:Y:S04]  /*14530*/  STS.U16 [R38+UR9+0x2380], R12 ;  /* 0x0023800c26007988 */ /* 0x000fe80008000409 */
[----:B------:R-:W-:Y:S04]  /*14540*/  STS.U16 [R38+UR9+0x2780], R11 ;  /* 0x0027800b26007988 */ /* 0x000fe80008000409 */
[----:B------:R-:W-:Y:S04]  /*14550*/  STS.U16 [R38+UR9+0x2b80], R10 ;  /* 0x002b800a26007988 */ /* 0x000fe80008000409 */
[----:B------:R-:W-:Y:S04]  /*14560*/  STS.U16 [R38+UR9+0x2f80], R9 ;  /* 0x002f800926007988 */ /* 0x000fe80008000409 */
[----:B------:R-:W-:Y:S04]  /*14570*/  STS.U16 [R38+UR9+0x3380], R8 ;  /* 0x0033800826007988 */ /* 0x000fe80008000409 */
[----:B------:R-:W-:Y:S04]  /*14580*/  STS.U16 [R38+UR9+0x3780], R6 ;  /* 0x0037800626007988 */ /* 0x000fe80008000409 */
[----:B------:R0:W-:Y:S04]  /*14590*/  STS.U16 [R38+UR9+0x3b80], R5 ;  /* 0x003b800526007988 */ /* 0x0001e80008000409 */
[----:B------:R1:W-:Y:S01]  /*145a0*/  STS.U16 [R38+UR9+0x3f80], R4 ;  /* 0x003f800426007988 */ /* 0x0003e20008000409 */
[----:B------:R3:W-:Y:S06]  /*145b0*/  MEMBAR.ALL.CTA ;  /* 0x0000000000007992 */ /* 0x0007ec0000008000 */
[----:B---3--:R-:W3:Y:S01]  /*145c0*/  FENCE.VIEW.ASYNC.S ;  /* 0x00000000000073c6 */ /* 0x008ee20000000000 */
[----:B0-----:R-:W-:-:S03]  /*145d0*/  VIMNMX R5, PT, PT, R7, 0x1, !PT ;  /* 0x0000000107057848 */ /* 0x001fc60007fe0100 */
[----:B------:R1:W5:Y:S02]  /*145e0*/  LDL.LU R3, [R1+0xa20] ;  /* 0x000a200001037983 */ /* 0x0003640000300800 */
[----:B------:R-:W-:Y:S02]  /*145f0*/  VIADD R5, R5, 0xffffffff ;  /* 0xffffffff05057836 */ /* 0x000fe40000000000 */
[----:B------:R1:W5:Y:S01]  /*14600*/  LDL.LU R2, [R1+0xa1c] ;  /* 0x000a1c0001027983 */ /* 0x0003620000300800 */
[----:B---3--:R-:W-:Y:S01]  /*14610*/  BAR.SYNC.DEFER_BLOCKING 0x0 ;  /* 0x0000000000007b1d */ /* 0x008fe20000010000 */
[----:B------:R-:W-:Y:S01]  /*14620*/  ISETP.NE.U32.AND P0, PT, R133, RZ, PT ;  /* 0x000000ff8500720c */ /* 0x000fe20003f05070 */
[----:B------:R-:W-:-:S04]  /*14630*/  UIADD3 UR4, UPT, UPT, UR9, 0x8000, URZ ;  /* 0x0000800009047890 */ /* 0x000fc8000fffe0ff */
[----:B------:R1:W-:Y:S01]  /*14640*/  STL [R1+0x798], R5 ;  /* 0x0007980501007387 */ /* 0x0003e20000100800 */
[----:B------:R-:W-:Y:S01]  /*14650*/  USHF.R.U32.HI UR4, URZ, 0x4, UR4 ;  /* 0x00000004ff047899 */ /* 0x000fe20008011604 */
[----:B------:R-:W-:-:S03]  /*14660*/  ISETP.LT.OR P1, PT, R109, 0x80, P0 ;  /* 0x000000806d00780c */ /* 0x000fc60000721670 */
[----:B------:R-:W-:-:S04]  /*14670*/  USGXT.U32 UR12, UR4, 0xe ;  /* 0x0000000e040c789a */ /* 0x000fc80008000000 */
[----:B------:R-:W-:Y:S01]  /*14680*/  UIADD3 UR7, UP1, UPT, UR12, 0x2, URZ ;  /* 0x000000020c077890 */ /* 0x000fe2000ff3e0ff */
[----:B------:R-:W-:Y:S01]  /*14690*/  UMOV UR4, URZ ;  /* 0x000000ff00047c82 */ /* 0x000fe20008000000 */
[----:B------:R-:W-:Y:S02]  /*146a0*/  UIADD3 UR11, UPT, UPT, UR8, 0x80, URZ ;  /* 0x00000080080b7890 */ /* 0x000fe4000fffe0ff */
[----:B------:R-:W-:Y:S01]  /*146b0*/  UIADD3.X UR13, UPT, UPT, UR4, 0x40004040, URZ, UP1, !UPT ;  /* 0x40004040040d7890 */ /* 0x000fe20008ffe4ff */
[----:B------:R-:W-:Y:S01]  /*146c0*/  ISETP.NE.U32.AND P3, PT, R5, RZ, PT ;  /* 0x000000ff0500720c */ /* 0x000fe20003f65070 */
[----:B--2---:R-:W-:Y:S01]  /*146d0*/  IMAD.SHL.U32 R71, R71, 0x80, RZ ;  /* 0x0000008047477824 */ /* 0x004fe200078e00ff */
[----:B-1----:R-:W-:Y:S11]  /*146e0*/  @P1 BRA `(.L_x_7) ;  /* 0x0000000000c01947 */ /* 0x002ff60003800000 */
[----:B------:R-:W-:Y:S01]  /*146f0*/  USHF.R.U32.HI UR14, URZ, 0x4, UR9 ;  /* 0x00000004ff0e7899 */ /* 0x000fe20008011609 */
[----:B------:R-:W-:Y:S01]  /*14700*/  UMOV UR4, URZ ;  /* 0x000000ff00047c82 */ /* 0x000fe20008000000 */
[----:B------:R-:W-:Y:S02]  /*14710*/  UIADD3 UR16, UPT, UPT, UR8, 0x88, URZ ;  /* 0x0000008808107890 */ /* 0x000fe4000fffe0ff */
[----:B------:R-:W-:Y:S02]  /*14720*/  USGXT.U32 UR14, UR14, 0xe ;  /* 0x0000000e0e0e789a */ /* 0x000fe40008000000 */
[----:B------:R-:W-:Y:S02]  /*14730*/  UIADD3 UR17, UPT, UPT, UR8, 0x90, URZ ;  /* 0x0000009008117890 */ /* 0x000fe4000fffe0ff */
[----:B------:R-:W-:Y:S02]  /*14740*/  UIADD3 UR38, UP1, UPT, UR14, 0x2, URZ ;  /* 0x000000020e267890 */ /* 0x000fe4000ff3e0ff */
[----:B------:R-:W-:-:S02]  /*14750*/  UIADD3 UR24, UPT, UPT, UR8, 0x98, URZ ;  /* 0x0000009808187890 */ /* 0x000fc4000fffe0ff */
[----:B------:R-:W-:Y:S02]  /*14760*/  UIADD3.X UR39, UPT, UPT, UR4, 0x40004040, URZ, UP1, !UPT ;  /* 0x4000404004277890 */ /* 0x000fe40008ffe4ff */
[----:B------:R-:W-:Y:S02]  /*14770*/  UIADD3 UR25, UPT, UPT, UR8, 0xa0, URZ ;  /* 0x000000a008197890 */ /* 0x000fe4000fffe0ff */
[----:B------:R-:W-:Y:S02]  /*14780*/  UIADD3.64 UR18, UPT, UPT, UR38, 0x2, URZ ;  /* 0x0000000226127897 */ /* 0x000fe4000fffe0ff */
[----:B------:R-:W-:Y:S02]  /*14790*/  UIADD3.64 UR22, UPT, UPT, UR38, 0x4, URZ ;  /* 0x0000000426167897 */ /* 0x000fe4000fffe0ff */
[----:B------:R-:W-:Y:S02]  /*147a0*/  UIADD3.64 UR26, UPT, UPT, UR38, 0x3fe, URZ ;  /* 0x000003fe261a7897 */ /* 0x000fe4000fffe0ff */
[----:B------:R-:W-:-:S02]  /*147b0*/  UIADD3 UR30, UPT, UPT, UR8, 0xa8, URZ ;  /* 0x000000a8081e7890 */ /* 0x000fc4000fffe0ff */
[----:B------:R-:W-:Y:S02]  /*147c0*/  UIADD3.64 UR28, UPT, UPT, UR38, 0x400, URZ ;  /* 0x00000400261c7897 */ /* 0x000fe4000fffe0ff */
[----:B------:R-:W-:Y:S02]  /*147d0*/  UIADD3 UR31, UPT, UPT, UR8, 0xb0, URZ ;  /* 0x000000b0081f7890 */ /* 0x000fe4000fffe0ff */
[----:B------:R-:W-:Y:S01]  /*147e0*/  UIADD3.64 UR32, UPT, UPT, UR38, 0x402, URZ ;  /* 0x0000040226207897 */ /* 0x000fe2000fffe0ff */
[----:B------:R-:W-:Y:S01]  /*147f0*/  UMOV UR40, 0x0 ;  /* 0x0000000000287882 */ /* 0x000fe20000000000 */
[----:B------:R-:W-:Y:S01]  /*14800*/  UMOV UR41, 0x8200010 ;  /* 0x0820001000297882 */ /* 0x000fe20000000000 */
[----:B------:R-:W-:Y:S02]  /*14810*/  UIADD3 UR36, UPT, UPT, UR8, 0xb8, URZ ;  /* 0x000000b808247890 */ /* 0x000fe4000fffe0ff */
[----:B------:R-:W-:Y:S01]  /*14820*/  UIADD3.64 UR34, UPT, UPT, UR38, 0x404, URZ ;  /* 0x0000040426227897 */ /* 0x000fe2000fffe0ff */
[----:B------:R-:W-:Y:S01]  /*14830*/  UMOV UR15, 0x40004040 ;  /* 0x40004040000f7882 */ /* 0x000fe20000000000 */
[----:B------:R-:W-:Y:S01]  /*14840*/  UMOV UR42, 0x0 ;  /* 0x00000000002a7882 */ /* 0x000fe20000000000 */
[----:B------:R-:W-:Y:S01]  /*14850*/  UMOV UR43, 0x8200010 ;  /* 0x08200010002b7882 */ /* 0x000fe20000000000 */
[----:B------:R-:W-:Y:S01]  /*14860*/  UMOV UR44, 0x0 ;  /* 0x00000000002c7882 */ /* 0x000fe20000000000 */
[----:B------:R-:W-:Y:S01]  /*14870*/  UMOV UR45, 0x8200010 ;  /* 0x08200010002d7882 */ /* 0x000fe20000000000 */
[----:B------:R0:W-:Y:S01]  /*14880*/  UTCHMMA tmem[UR11], gdesc[UR14], tmem[UR8], tmem[UR40], idesc[UR41], !UPT ;  /* 0x00ff280e0b0079ea */ /* 0x0001e2000f800008 */
[----:B------:R-:W-:Y:S01]  /*14890*/  UMOV UR46, 0x0 ;  /* 0x00000000002e7882 */ /* 0x000fe20000000000 */
[----:B------:R-:W-:Y:S01]  /*148a0*/  UMOV UR47, 0x8200010 ;  /* 0x08200010002f7882 */ /* 0x000fe20000000000 */
[----:B------:R0:W-:Y:S01]  /*148b0*/  UTCHMMA tmem[UR16], gdesc[UR38], tmem[UR8], tmem[UR42], idesc[UR43], UPT ;  /* 0x00ff2a26100079ea */ /* 0x0001e2000b800008 */
        /* <DEDUP_REMOVED lines=8> */
[----:B------:R-:W-:Y:S01]  /*14940*/  UMOV UR4, UR6 ;  /* 0x0000000600047c82 */ /* 0x000fe20008000000 */
[----:B------:R-:W-:Y:S01]  /*14950*/  UMOV UR5, URZ ;  /* 0x000000ff00057c82 */ /* 0x000fe20008000000 */
[----:B------:R0:W-:Y:S01]  /*14960*/  UTCHMMA tmem[UR25], gdesc[UR26], tmem[UR8], tmem[UR48], idesc[UR49], UPT ;  /* 0x00ff301a190079ea */ /* 0x0001e2000b800008 */
[----:B------:R-:W-:Y:S01]  /*14970*/  UMOV UR54, 0x0 ;  /* 0x0000000000367882 */ /* 0x000fe20000000000 */
[----:B------:R-:W-:Y:S01]  /*14980*/  UMOV UR55, 0x8200010 ;  /* 0x0820001000377882 */ /* 0x000fe20000000000 */
[----:B------:R0:W-:Y:S01]  /*14990*/  UTCHMMA tmem[UR30], gdesc[UR28], tmem[UR8], tmem[UR50], idesc[UR51], UPT ;  /* 0x00ff321c1e0079ea */ /* 0x0001e2000b800008 */
[----:B------:R-:W-:Y:S01]  /*149a0*/  UMOV UR4, UR4 ;  /* 0x0000000400047c82 */ /* 0x000fe20008000000 */
[----:B------:R0:W-:Y:S01]  /*149b0*/  UTCHMMA tmem[UR31], gdesc[UR32], tmem[UR8], tmem[UR52], idesc[UR53], UPT ;  /* 0x00ff34201f0079ea */ /* 0x0001e2000b800008 */
[----:B------:R0:W-:Y:S01]  /*149c0*/  UTCHMMA tmem[UR36], gdesc[UR34], tmem[UR8], tmem[UR54], idesc[UR55], UPT ;  /* 0x00ff3622240079ea */ /* 0x0001e2000b800008 */
[----:B------:R0:W-:Y:S01]  /*149d0*/  UTCBAR [UR4], URZ ;  /* 0x000000ff040073e9 */ /* 0x0001e200080000ff */
[----:B------:R-:W-:Y:S01]  /*149e0*/  NOP ;  /* 0x0000000000007918 */ /* 0x000fe20000000000 */
.L_x_7:
[----:B0-----:R-:W-:Y:S01]  /*149f0*/  UMOV UR4, URZ ;  /* 0x000000ff00047c82 */ /* 0x001fe20008000000 */
[----:B------:R-:W-:Y:S01]  /*14a00*/  UMOV UR14, UR7 ;  /* 0x00000007000e7c82 */ /* 0x000fe20008000000 */
[----:B------:R-:W-:Y:S01]  /*14a10*/  UMOV UR15, UR13 ;  /* 0x0000000d000f7c82 */ /* 0x000fe20008000000 */
[----:B-----5:R-:W-:Y:S02]  /*14a20*/  IMAD.SHL.U32 R72, R70, 0x80, RZ ;  /* 0x0000008046487824 */ /* 0x020fe400078e00ff */
[----:B------:R-:W-:Y:S01]  /*14a30*/  IMAD.MOV.U32 R140, RZ, RZ, RZ ;  /* 0x000000ffff8c7224 */ /* 0x000fe200078e00ff */
[----:B------:R-:W-:Y:S06]  /*14a40*/  @!P3 BRA `(.L_x_8) ;  /* 0x000000b800a4b947 */ /* 0x000fec0003800000 */
[----:B------:R-:W-:Y:S01]  /*14a50*/  SHF.R.S32.HI R69, RZ, 0x1f, R71 ;  /* 0x0000001fff457819 */ /* 0x000fe20000011447 */
[C---:B------:R-:W-:Y:S01]  /*14a60*/  IMAD.SHL.U32 R70, R71.reuse, 0x2, RZ ;  /* 0x0000000247467824 */ /* 0x040fe200078e00ff */
[----:B------:R-:W-:Y:S01]  /*14a70*/  SHF.R.S32.HI R4, RZ, 0x1f, R72 ;  /* 0x0000001fff047819 */ /* 0x000fe20000011448 */
[----:B------:R-:W-:Y:S01]  /*14a80*/  UIADD3.64 UR22, UPT, UPT, UR14, 0x2, URZ ;  /* 0x000000020e167897 */ /* 0x000fe2000fffe0ff */
[----:B------:R-:W-:Y:S01]  /*14a90*/  SHF.L.U64.HI R69, R71, 0x1, R69 ;  /* 0x0000000147457819 */ /* 0x000fe20000010245 */
[----:B------:R-:W-:Y:S01]  /*14aa0*/  UIADD3.64 UR24, UPT, UPT, UR14, 0x4, URZ ;  /* 0x000000040e187897 */ /* 0x000fe2000fffe0ff */
[C---:B------:R-:W-:Y:S01]  /*14ab0*/  SHF.L.U64.HI R71, R72.reuse, 0x1, R4 ;  /* 0x0000000148477819 */ /* 0x040fe20000010204 */
[----:B------:R-:W-:Y:S01]  /*14ac0*/  IMAD.SHL.U32 R72, R72, 0x2, RZ ;  /* 0x0000000248487824 */ /* 0x000fe200078e00ff */
[----:B------:R-:W-:Y:S02]  /*14ad0*/  UIADD3.64 UR26, UPT, UPT, UR14, 0x3fe, URZ ;  /* 0x000003fe0e1a7897 */ /* 0x000fe4000fffe0ff */
[----:B------:R-:W-:-:S02]  /*14ae0*/  UIADD3.64 UR28, UPT, UPT, UR14, 0x400, URZ ;  /* 0x000004000e1c7897 */ /* 0x000fc4000fffe0ff */
[----:B------:R-:W-:Y:S02]  /*14af0*/  UIADD3.64 UR30, UPT, UPT, UR14, 0x402, URZ ;  /* 0x000004020e1e7897 */ /* 0x000fe4000fffe0ff */
[----:B------:R-:W-:Y:S01]  /*14b00*/  UIADD3.64 UR32, UPT, UPT, UR14, 0x404, URZ ;  /* 0x000004040e207897 */ /* 0x000fe2000fffe0ff */
[----:B------:R-:W-:Y:S01]  /*14b10*/  UMOV UR18, 0x1 ;  /* 0x0000000100127882 */ /* 0x000fe20000000000 */
[----:B------:R-:W-:-:S10]  /*14b20*/  UMOV UR5, URZ ;  /* 0x000000ff00057c82 */ /* 0x000fd40008000000 */
.L_x_11:
[----:B------:R-:W2:Y:S01]  /*14b30*/  LDL.LU R5, [R1+0x39c] ;  /* 0x00039c0001057983 */ /* 0x000ea20000300800 */
[----:B------:R-:W0:Y:S03]  /*14b40*/  LDC R110, c[0x0][0x3a0] ;  /* 0x0000e800ff6e7b82 */ /* 0x000e260000000800 */
[----:B------:R-:W3:Y:S04]  /*14b50*/  LDL.LU R4, [R1+0x3a0] ;  /* 0x0003a00001047983 */ /* 0x000ee80000300800 */
[----:B------:R1:W-:Y:S04]  /*14b60*/  STL [R1+0xa34], R143 ;  /* 0x000a348f01007387 */ /* 0x0003e80000100800 */
[----:B-1----:R-:W4:Y:S04]  /*14b70*/  LDL.LU R143, [R1+0x3a8] ;  /* 0x0003a800018f7983 */ /* 0x002f280000300800 */
[----:B------:R1:W-:Y:S04]  /*14b80*/  STL [R1+0xa30], R142 ;  /* 0x000a308e01007387 */ /* 0x0003e80000100800 */
[----:B-1----:R-:W4:Y:S04]  /*14b90*/  LDL.LU R142, [R1+0x3b8] ;  /* 0x0003b800018e7983 */ /* 0x002f280000300800 */
[----:B------:R1:W-:Y:S04]  /*14ba0*/  STL [R1+0xa2c], R141 ;  /* 0x000a2c8d01007387 */ /* 0x0003e80000100800 */
[----:B-1----:R-:W4:Y:S04]  /*14bb0*/  LDL.LU R141, [R1+0x3b0] ;  /* 0x0003b000018d7983 */ /* 0x002f280000300800 */
[----:B------:R1:W-:Y:S04]  /*14bc0*/  STL [R1+0xa28], R70 ;  /* 0x000a284601007387 */ /* 0x0003e80000100800 */
[----:B-1----:R-:W4:Y:S01]  /*14bd0*/  LDL.LU R70, [R1+0x3a4] ;  /* 0x0003a40001467983 */ /* 0x002f220000300800 */
[----:B------:R-:W-:Y:S01]  /*14be0*/  VIADD R140, R140, 0x1 ;  /* 0x000000018c8c7836 */ /* 0x000fe20000000000 */
[----:B------:R-:W-:-:S02]  /*14bf0*/  IADD3 R2, P5, PT, R2, R72, RZ ;  /* 0x0000004802027210 */ /* 0x000fc40007fbe0ff */
[----:B------:R1:W-:Y:S01]  /*14c00*/  STL [R1+0xa24], R69 ;  /* 0x000a244501007387 */ /* 0x0003e20000100800 */
[----:B0-----:R-:W-:Y:S01]  /*14c10*/  IMAD R110, R140, -0x80, R110 ;  /* 0xffffff808c6e7824 */ /* 0x001fe200078e026e */
[----:B------:R-:W-:Y:S01]  /*14c20*/  PRMT R111, RZ, 0x7610, R111 ;  /* 0x00007610ff6f7816 */ /* 0x000fe2000000006f */
[----:B------:R-:W-:Y:S01]  /*14c30*/  IMAD.X R3, R3, 0x1, R71, P5 ;  /* 0x0000000103037824 */ /* 0x000fe200028e0647 */
[----:B------:R-:W-:Y:S01]  /*14c40*/  STL [R1+0xa20], R68 ;  /* 0x000a204401007387 */ /* 0x000fe20000100800 */
[----:B------:R-:W-:Y:S02]  /*14c50*/  PRMT R109, RZ, 0x7610, R109 ;  /* 0x00007610ff6d7816 */ /* 0x000fe4000000006d */
[C---:B------:R-:W-:Y:S01]  /*14c60*/  ISETP.GT.AND P1, PT, R110.reuse, 0x1, PT ;  /* 0x000000016e00780c */ /* 0x040fe20003f24270 */
[----:B------:R0:W-:Y:S01]  /*14c70*/  STL [R1+0xa1c], R0 ;  /* 0x000a1c0001007387 */ /* 0x0001e20000100800 */
[----:B------:R-:W-:Y:S02]  /*14c80*/  PRMT R108, RZ, 0x7610, R108 ;  /* 0x00007610ff6c7816 */ /* 0x000fe4000000006c */
[----:B------:R-:W-:-:S13]  /*14c90*/  ISETP.GT.AND P4, PT, R110, RZ, PT ;  /* 0x000000ff6e00720c */ /* 0x000fda0003f84270 */
[----:B------:R-:W4:Y:S01]  /*14ca0*/  @P4 LDG.E.U16 R109, desc[UR20][R2.64] ;  /* 0x00000014026d4981 */ /* 0x000f22000c1e1500 */
[----:B---3--:R-:W-:-:S05]  /*14cb0*/  IADD3 R4, P3, PT, R4, R72, RZ ;  /* 0x0000004804047210 */ /* 0x008fca0007f7e0ff */
[----:B--2---:R-:W-:Y:S01]  /*14cc0*/  IMAD.X R5, R5, 0x1, R71, P3 ;  /* 0x0000000105057824 */ /* 0x004fe200018e0647 */
[----:B------:R-:W-:Y:S01]  /*14cd0*/  ISETP.GT.AND P3, PT, R110, 0x2, PT ;  /* 0x000000026e00780c */ /* 0x000fe20003f64270 */
[----:B------:R2:W-:Y:S04]  /*14ce0*/  STL [R1+0x3a0], R4 ;  /* 0x0003a00401007387 */ /* 0x0005e80000100800 */
[----:B------:R3:W-:Y:S01]  /*14cf0*/  STL [R1+0x39c], R5 ;  /* 0x00039c0501007387 */ /* 0x0007e20000100800 */
[----:B----4-:R-:W-:-:S03]  /*14d00*/  IADD3 R143, P5, PT, R143, R72, RZ ;  /* 0x000000488f8f7210 */ /* 0x010fc60007fbe0ff */
[----:B-1----:R-:W4:Y:S04]  /*14d10*/  LDL.LU R69, [R1+0x3b4] ;  /* 0x0003b40001457983 */ /* 0x002f280000300800 */
[----:B0-----:R-:W4:Y:S04]  /*14d20*/  LDL.LU R0, [R1+0x3c0] ;  /* 0x0003c00001007983 */ /* 0x001f280000300800 */
[----:B------:R-:W-:Y:S04]  /*14d30*/  STL [R1+0x3a8], R143 ;  /* 0x0003a88f01007387 */ /* 0x000fe80000100800 */
[----:B------:R2:W4:Y:S02]  /*14d40*/  @P1 LDG.E.U16 R111, desc[UR20][R4.64] ;  /* 0x00000014046f1981 */ /* 0x000524000c1e1500 */
[----:B--2---:R-:W-:Y:S01]  /*14d50*/  @P3 IMAD.MOV.U32 R4, RZ, RZ, R143 ;  /* 0x000000ffff043224 */ /* 0x004fe200078e008f */
[-C--:B------:R-:W-:Y:S01]  /*14d60*/  IADD3 R141, P6, PT, R141, R72.reuse, RZ ;  /* 0x000000488d8d7210 */ /* 0x080fe20007fde0ff */
[----:B------:R-:W-:Y:S01]  /*14d70*/  IMAD.X R70, R70, 0x1, R71, P5 ;  /* 0x0000000146467824 */ /* 0x000fe200028e0647 */
[----:B------:R-:W-:-:S03]  /*14d80*/  IADD3 R142, P5, PT, R142, R72, RZ ;  /* 0x000000488e8e7210 */ /* 0x000fc60007fbe0ff */
[----:B---3--:R-:W-:Y:S01]  /*14d90*/  @P3 IMAD.MOV.U32 R5, RZ, RZ, R70 ;  /* 0x000000ffff053224 */ /* 0x008fe200078e0046 */
[----:B------:R0:W-:Y:S04]  /*14da0*/  STL [R1+0x3a4], R70 ;  /* 0x0003a44601007387 */ /* 0x0001e80000100800 */
[----:B------:R1:W5:Y:S04]  /*14db0*/  @P3 LDG.E.U16 R108, desc[UR20][R4.64] ;  /* 0x00000014046c3981 */ /* 0x000368000c1e1500 */
[----:B0-----:R-:W2:Y:S04]  /*14dc0*/  LDL.LU R70, [R1+0x3bc] ;  /* 0x0003bc0001467983 */ /* 0x001ea80000300800 */
[----:B------:R0:W-:Y:S04]  /*14dd0*/  STL [R1+0x3b0], R141 ;  /* 0x0003b08d01007387 */ /* 0x0001e80000100800 */
[----:B------:R-:W3:Y:S04]  /*14de0*/  LDL.LU R143, [R1+0x3c8] ;  /* 0x0003c800018f7983 */ /* 0x000ee80000300800 */
[----:B------:R-:W-:Y:S04]  /*14df0*/  STL [R1+0x3b8], R142 ;  /* 0x0003b88e01007387 */ /* 0x000fe80000100800 */
[----:B------:R-:W3:Y:S04]  /*14e00*/  LDL.LU R68, [R1+0x3d0] ;  /* 0x0003d00001447983 */ /* 0x000ee80000300800 */
[----:B------:R-:W3:Y:S01]  /*14e10*/  LDL.LU R5, [R1+0x3ac] ;  /* 0x0003ac0001057983 */ /* 0x000ee20000300800 */
[----:B------:R-:W-:-:S02]  /*14e20*/  ISETP.GT.AND P4, PT, R110, 0x3, PT ;  /* 0x000000036e00780c */ /* 0x000fc40003f84270 */
[C---:B------:R-:W-:Y:S02]  /*14e30*/  ISETP.GT.AND P1, PT, R110.reuse, 0x4, PT ;  /* 0x000000046e00780c */ /* 0x040fe40003f24270 */
[----:B------:R-:W-:Y:S02]  /*14e40*/  PRMT R107, RZ, 0x7610, R107 ;  /* 0x00007610ff6b7816 */ /* 0x000fe4000000006b */
[----:B------:R-:W-:Y:S02]  /*14e50*/  ISETP.GT.AND P3, PT, R110, 0x5, PT ;  /* 0x000000056e00780c */ /* 0x000fe40003f64270 */
[----:B------:R-:W-:-:S05]  /*14e60*/  PRMT R6, RZ, 0x7610, R6 ;  /* 0x00007610ff067816 */ /* 0x000fca0000000006 */
[----:B-1----:R-:W-:Y:S01]  /*14e70*/  @P4 IMAD.MOV.U32 R4, RZ, RZ, R141 ;  /* 0x000000ffff044224 */ /* 0x002fe200078e008d */
[----:B------:R-:W-:Y:S01]  /*14e80*/  PRMT R106, RZ, 0x7610, R106 ;  /* 0x00007610ff6a7816 */ /* 0x000fe2000000006a */
[----:B----4-:R-:W-:Y:S01]  /*14e90*/  IMAD.X R69, R69, 0x1, R71, P5 ;  /* 0x0000000145457824 */ /* 0x010fe200028e0647 */
[----:B------:R-:W-:-:S05]  /*14ea0*/  IADD3 R0, P5, PT, R0, R72, RZ ;  /* 0x0000004800007210 */ /* 0x000fca0007fbe0ff */
[--C-:B--2---:R-:W-:Y:S02]  /*14eb0*/  IMAD.X R70, R70, 0x1, R71.reuse, P5 ;  /* 0x0000000146467824 */ /* 0x104fe400028e0647 */
[----:B---3--:R-:W-:Y:S01]  /*14ec0*/  IMAD.X R5, R5, 0x1, R71, P6 ;  /* 0x0000000105057824 */ /* 0x008fe200030e0647 */
[----:B------:R-:W-:-:S04]  /*14ed0*/  IADD3 R143, P6, PT, R143, R72, RZ ;  /* 0x000000488f8f7210 */ /* 0x000fc80007fde0ff */
[----:B------:R1:W-:Y:S04]  /*14ee0*/  STL [R1+0x3ac], R5 ;  /* 0x0003ac0501007387 */ /* 0x0003e80000100800 */
[----:B------:R2:W5:Y:S01]  /*14ef0*/  @P4 LDG.E.U16 R107, desc[UR20][R4.64] ;  /* 0x00000014046b4981 */ /* 0x000562000c1e1500 */
[----:B------:R-:W-:-:S03]  /*14f00*/  IADD3 R68, P5, PT, R68, R72, RZ ;  /* 0x0000004844447210 */ /* 0x000fc60007fbe0ff */
[----:B------:R3:W-:Y:S04]  /*14f10*/  STL [R1+0x3b4], R69 ;  /* 0x0003b44501007387 */ /* 0x0007e80000100800 */
[----:B0-----:R-:W4:Y:S01]  /*14f20*/  LDL.LU R141, [R1+0x3cc] ;  /* 0x0003cc00018d7983 */ /* 0x001f220000300800 */
[----:B--2---:R-:W-:Y:S02]  /*14f30*/  @P1 IMAD.MOV.U32 R4, RZ, RZ, R142 ;  /* 0x000000ffff041224 */ /* 0x004fe400078e008e */
[----:B-1----:R-:W-:Y:S02]  /*14f40*/  @P1 IMAD.MOV.U32 R5, RZ, RZ, R69 ;  /* 0x000000ffff051224 */ /* 0x002fe400078e0045 */
[----:B---3--:R-:W2:Y:S04]  /*14f50*/  LDL.LU R69, [R1+0x3d8] ;  /* 0x0003d80001457983 */ /* 0x008ea80000300800 */
[----:B------:R-:W-:Y:S04]  /*14f60*/  STL [R1+0x3c0], R0 ;  /* 0x0003c00001007387 */ /* 0x000fe80000100800 */
[----:B------:R0:W5:Y:S04]  /*14f70*/  @P1 LDG.E.U16 R6, desc[UR20][R4.64] ;  /* 0x0000001404061981 */ /* 0x000168000c1e1500 */
[----:B------:R1:W-:Y:S01]  /*14f80*/  STL [R1+0x3bc], R70 ;  /* 0x0003bc4601007387 */ /* 0x0003e20000100800 */
[----:B0-----:R-:W-:-:S02]  /*14f90*/  @P3 IMAD.MOV.U32 R4, RZ, RZ, R0 ;  /* 0x000000ffff043224 */ /* 0x001fc400078e0000 */
[----:B------:R-:W-:Y:S02]  /*14fa0*/  @P3 IMAD.MOV.U32 R5, RZ, RZ, R70 ;  /* 0x000000ffff053224 */ /* 0x000fe400078e0046 */
[----:B-1----:R-:W3:Y:S04]  /*14fb0*/  LDL.LU R70, [R1+0x3d4] ;  /* 0x0003d40001467983 */ /* 0x002ee80000300800 */
[----:B------:R-:W-:Y:S04]  /*14fc0*/  STL [R1+0x3c8], R143 ;  /* 0x0003c88f01007387 */ /* 0x000fe80000100800 */
[----:B------:R-:W3:Y:S04]  /*14fd0*/  LDL.LU R142, [R1+0x3e0] ;  /* 0x0003e000018e7983 */ /* 0x000ee80000300800 */
[----:B------:R-:W-:Y:S04]  /*14fe0*/  STL [R1+0x3d0], R68 ;  /* 0x0003d04401007387 */ /* 0x000fe80000100800 */
[----:B------:R-:W3:Y:S04]  /*14ff0*/  LDL.LU R0, [R1+0x3e8] ;  /* 0x0003e80001007983 */ /* 0x000ee80000300800 */
[----:B------:R0:W5:Y:S04]  /*15000*/  @P3 LDG.E.U16 R106, desc[UR20][R4.64] ;  /* 0x00000014046a3981 */ /* 0x000168000c1e1500 */
[----:B------:R-:W3:Y:S01]  /*15010*/  LDL.LU R5, [R1+0x3c4] ;  /* 0x0003c40001057983 */ /* 0x000ee20000300800 */
[----:B------:R-:W-:-:S02]  /*15020*/  ISETP.GT.AND P4, PT, R110, 0x6, PT ;  /* 0x000000066e00780c */ /* 0x000fc40003f84270 */
[C---:B------:R-:W-:Y:S02]  /*15030*/  ISETP.GT.AND P1, PT, R110.reuse, 0x7, PT ;  /* 0x000000076e00780c */ /* 0x040fe40003f24270 */
[----:B------:R-:W-:Y:S02]  /*15040*/  PRMT R7, RZ, 0x7610, R7 ;  /* 0x00007610ff077816 */ /* 0x000fe40000000007 */
[----:B------:R-:W-:Y:S02]  /*15050*/  ISETP.GT.AND P3, PT, R110, 0x8, PT ;  /* 0x000000086e00780c */ /* 0x000fe40003f64270 */
[----:B------:R-:W-:-:S05]  /*15060*/  PRMT R105, RZ, 0x7610, R105 ;  /* 0x00007610ff697816 */ /* 0x000fca0000000069 */
[----:B0-----:R-:W-:Y:S01]  /*15070*/  @P4 IMAD.MOV.U32 R4, RZ, RZ, R143 ;  /* 0x000000ffff044224 */ /* 0x001fe200078e008f */
[----:B------:R-:W-:Y:S01]  /*15080*/  PRMT R104, RZ, 0x7610, R104 ;  /* 0x00007610ff687816 */ /* 0x000fe20000000068 */
[----:B----4-:R-:W-:Y:S01]  /*15090*/  IMAD.X R141, R141, 0x1, R71, P5 ;  /* 0x000000018d8d7824 */ /* 0x010fe200028e0647 */
[----:B--2---:R-:W-:-:S05]  /*150a0*/  IADD3 R69, P5, PT, R69, R72, RZ ;  /* 0x0000004845457210 */ /* 0x004fca0007fbe0ff */
[--C-:B---3--:R-:W-:Y:S01]  /*150b0*/  IMAD.X R70, R70, 0x1, R71.reuse, P5 ;  /* 0x0000000146467824 */ /* 0x108fe200028e0647 */
[-C--:B------:R-:W-:Y:S01]  /*150c0*/  IADD3 R0, P5, PT, R0, R72.reuse, RZ ;  /* 0x0000004800007210 */ /* 0x080fe20007fbe0ff */
[----:B------:R-:W-:Y:S01]  /*150d0*/  IMAD.X R5, R5, 0x1, R71, P6 ;  /* 0x0000000105057824 */ /* 0x000fe200030e0647 */
[----:B------:R-:W-:-:S04]  /*150e0*/  IADD3 R142, P6, PT, R142, R72, RZ ;  /* 0x000000488e8e7210 */ /* 0x000fc80007fde0ff */
[----:B------:R0:W-:Y:S04]  /*150f0*/  STL [R1+0x3c4], R5 ;  /* 0x0003c40501007387 */ /* 0x0001e80000100800 */
[----:B------:R1:W5:Y:S04]  /*15100*/  @P4 LDG.E.U16 R7, desc[UR20][R4.64] ;  /* 0x0000001404074981 */ /* 0x000368000c1e1500 */
[----:B------:R2:W-:Y:S01]  /*15110*/  STL [R1+0x3cc], R141 ;  /* 0x0003cc8d01007387 */ /* 0x0005e20000100800 */
[----:B-1----:R-:W-:Y:S02]  /*15120*/  @P1 IMAD.MOV.U32 R4, RZ, RZ, R68 ;  /* 0x000000ffff041224 */ /* 0x002fe400078e0044 */
[----:B0-----:R-:W-:-:S02]  /*15130*/  @P1 IMAD.MOV.U32 R5, RZ, RZ, R141 ;  /* 0x000000ffff051224 */ /* 0x001fc400078e008d */
[----:B--2---:R-:W2:Y:S04]  /*15140*/  LDL.LU R141, [R1+0x3e4] ;  /* 0x0003e400018d7983 */ /* 0x004ea80000300800 */
[----:B------:R-:W3:Y:S04]  /*15150*/  LDL.LU R68, [R1+0x3f0] ;  /* 0x0003f00001447983 */ /* 0x000ee80000300800 */
[----:B------:R-:W-:Y:S04]  /*15160*/  STL [R1+0x3d8], R69 ;  /* 0x0003d84501007387 */ /* 0x000fe80000100800 */
[----:B------:R0:W5:Y:S04]  /*15170*/  @P1 LDG.E.U16 R105, desc[UR20][R4.64] ;  /* 0x0000001404691981 */ /* 0x000168000c1e1500 */
[----:B------:R1:W-:Y:S01]  /*15180*/  STL [R1+0x3d4], R70 ;  /* 0x0003d44601007387 */ /* 0x0003e20000100800 */
[----:B0-----:R-:W-:-:S02]  /*15190*/  @P3 IMAD.MOV.U32 R4, RZ, RZ, R69 ;  /* 0x000000ffff043224 */ /* 0x001fc400078e0045 */
[----:B------:R-:W-:Y:S02]  /*151a0*/  @P3 IMAD.MOV.U32 R5, RZ, RZ, R70 ;  /* 0x000000ffff053224 */ /* 0x000fe400078e0046 */
[----:B-1----:R-:W4:Y:S04]  /*151b0*/  LDL.LU R70, [R1+0x3ec] ;  /* 0x0003ec0001467983 */ /* 0x002f280000300800 */
[----:B------:R-:W-:Y:S04]  /*151c0*/  STL [R1+0x3e0], R142 ;  /* 0x0003e08e01007387 */ /* 0x000fe80000100800 */
[----:B------:R-:W4:Y:S04]  /*151d0*/  LDL.LU R143, [R1+0x3f8] ;  /* 0x0003f800018f7983 */ /* 0x000f280000300800 */
[----:B------:R-:W-:Y:S04]  /*151e0*/  STL [R1+0x3e8], R0 ;  /* 0x0003e80001007387 */ /* 0x000fe80000100800 */
[----:B------:R-:W4:Y:S04]  /*151f0*/  LDL.LU R69, [R1+0x400] ;  /* 0x0004000001457983 */ /* 0x000f280000300800 */
[----:B------:R0:W5:Y:S04]  /*15200*/  @P3 LDG.E.U16 R104, desc[UR20][R4.64] ;  /* 0x0000001404683981 */ /* 0x000168000c1e1500 */
[----:B------:R-:W4:Y:S01]  /*15210*/  LDL.LU R5, [R1+0x3dc] ;  /* 0x0003dc0001057983 */ /* 0x000f220000300800 */
[----:B------:R-:W-:-:S02]  /*15220*/  ISETP.GT.AND P4, PT, R110, 0x9, PT ;  /* 0x000000096e00780c */ /* 0x000fc40003f84270 */
[C---:B------:R-:W-:Y:S02]  /*15230*/  ISETP.GT.AND P1, PT, R110.reuse, 0xa, PT ;  /* 0x0000000a6e00780c */ /* 0x040fe40003f24270 */
[----:B------:R-:W-:Y:S02]  /*15240*/  PRMT R8, RZ, 0x7610, R8 ;  /* 0x00007610ff087816 */ /* 0x000fe40000000008 */
[----:B------:R-:W-:Y:S02]  /*15250*/  ISETP.GT.AND P3, PT, R110, 0xb, PT ;  /* 0x0000000b6e00780c */ /* 0x000fe40003f64270 */
[----:B------:R-:W-:-:S05]  /*15260*/  PRMT R9, RZ, 0x7610, R9 ;  /* 0x00007610ff097816 */ /* 0x000fca0000000009 */
[----:B0-----:R-:W-:Y:S01]  /*15270*/  @P4 IMAD.MOV.U32 R4, RZ, RZ, R142 ;  /* 0x000000ffff044224 */ /* 0x001fe200078e008e */
[----:B------:R-:W-:Y:S01]  /*15280*/  PRMT R103, RZ, 0x7610, R103 ;  /* 0x00007610ff677816 */ /* 0x000fe20000000067 */
[----:B--2---:R-:W-:Y:S01]  /*15290*/  IMAD.X R141, R141, 0x1, R71, P5 ;  /* 0x000000018d8d7824 */ /* 0x004fe200028e0647 */
[----:B---3--:R-:W-:-:S05]  /*152a0*/  IADD3 R68, P5, PT, R68, R72, RZ ;  /* 0x0000004844447210 */ /* 0x008fca0007fbe0ff */
[--C-:B----4-:R-:W-:Y:S01]  /*152b0*/  IMAD.X R70, R70, 0x1, R71.reuse, P5 ;  /* 0x0000000146467824 */ /* 0x110fe200028e0647 */
        /* <DEDUP_REMOVED lines=688> */
[----:B------:R0:W-:Y:S04]  /*17dc0*/  STL [R1+0x5f0], R142 ;  /* 0x0005f08e01007387 */ /* 0x0001e80000100800 */
        /* <DEDUP_REMOVED lines=10> */
[----:B-1----:R-:W-:Y:S01]  /*17e70*/  @P4 IMAD.MOV.U32 R4, RZ, RZ, R142 ;  /* 0x000000ffff044224 */ /* 0x002fe200078e008e */
[----:B------:R-:W-:Y:S01]  /*17e80*/  PRMT R134, RZ, 0x7610, R134 ;  /* 0x00007610ff867816 */ /* 0x000fe20000000086 */
[----:B--2---:R-:W-:Y:S01]  /*17e90*/  IMAD.X R141, R141, 0x1, R71, P5 ;  /* 0x000000018d8d7824 */ /* 0x004fe200028e0647 */
[----:B---3--:R-:W-:-:S05]  /*17ea0*/  IADD3 R0, P5, PT, R0, R72, RZ ;  /* 0x0000004800007210 */ /* 0x008fca0007fbe0ff */
[--C-:B----4-:R-:W-:Y:S01]  /*17eb0*/  IMAD.X R70, R70, 0x1, R71.reuse, P5 ;  /* 0x0000000146467824 */ /* 0x110fe200028e0647 */
[----:B------:R-:W-:Y:S01]  /*17ec0*/  IADD3 R68, P5, PT, R68, R72, RZ ;  /* 0x0000004844447210 */ /* 0x000fe20007fbe0ff */
[----:B------:R-:W-:-:S05]  /*17ed0*/  IMAD.X R5, R5, 0x1, R71, P6 ;  /* 0x0000000105057824 */ /* 0x000fca00030e0647 */
[----:B------:R1:W-:Y:S04]  /*17ee0*/  STL [R1+0x5ec], R5 ;  /* 0x0005ec0501007387 */ /* 0x0003e80000100800 */
[----:B------:R2:W5:Y:S01]  /*17ef0*/  @P4 LDG.E.U16 R135, desc[UR20][R4.64] ;  /* 0x0000001404874981 */ /* 0x000562000c1e1500 */
[----:B------:R-:W-:-:S03]  /*17f00*/  IADD3 R143, P6, PT, R143, R72, RZ ;  /* 0x000000488f8f7210 */ /* 0x000fc60007fde0ff */
[----:B------:R3:W-:Y:S04]  /*17f10*/  STL [R1+0x5f4], R141 ;  /* 0x0005f48d01007387 */ /* 0x0007e80000100800 */
[----:B0-----:R-:W4:Y:S01]  /*17f20*/  LDL.LU R142, [R1+0x60c] ;  /* 0x00060c00018e7983 */ /* 0x001f220000300800 */
[----:B--2---:R-:W-:Y:S02]  /*17f30*/  @P1 IMAD.MOV.U32 R4, RZ, RZ, R69 ;  /* 0x000000ffff041224 */ /* 0x004fe400078e0045 */
[----:B-1----:R-:W-:Y:S01]  /*17f40*/  @P1 IMAD.MOV.U32 R5, RZ, RZ, R141 ;  /* 0x000000ffff051224 */ /* 0x002fe200078e008d */
[----:B------:R-:W2:Y:S04]  /*17f50*/  LDL.LU R69, [R1+0x618] ;  /* 0x0006180001457983 */ /* 0x000ea80000300800 */
[----:B------:R0:W5:Y:S04]  /*17f60*/  @P1 LDG.E.U16 R136, desc[UR20][R4.64] ;  /* 0x0000001404881981 */ /* 0x000168000c1e1500 */
[----:B------:R-:W-:Y:S04]  /*17f70*/  STL [R1+0x600], R0 ;  /* 0x0006000001007387 */ /* 0x000fe80000100800 */
[----:B------:R1:W-:Y:S01]  /*17f80*/  STL [R1+0x5fc], R70 ;  /* 0x0005fc4601007387 */ /* 0x0003e20000100800 */
[----:B0-----:R-:W-:-:S02]  /*17f90*/  @P3 IMAD.MOV.U32 R4, RZ, RZ, R0 ;  /* 0x000000ffff043224 */ /* 0x001fc400078e0000 */
[----:B------:R-:W-:Y:S01]  /*17fa0*/  @P3 IMAD.MOV.U32 R5, RZ, RZ, R70 ;  /* 0x000000ffff053224 */ /* 0x000fe200078e0046 */
[----:B---3--:R-:W3:Y:S04]  /*17fb0*/  LDL.LU R141, [R1+0x614] ;  /* 0x00061400018d7983 */ /* 0x008ee80000300800 */
[----:B------:R0:W-:Y:S04]  /*17fc0*/  STL [R1+0x608], R143 ;  /* 0x0006088f01007387 */ /* 0x0001e80000100800 */
[----:B-1----:R-:W3:Y:S04]  /*17fd0*/  LDL.LU R70, [R1+0x620] ;  /* 0x0006200001467983 */ /* 0x002ee80000300800 */
[----:B------:R-:W-:Y:S04]  /*17fe0*/  STL [R1+0x610], R68 ;  /* 0x0006104401007387 */ /* 0x000fe80000100800 */
[----:B------:R1:W5:Y:S04]  /*17ff0*/  @P3 LDG.E.U16 R134, desc[UR20][R4.64] ;  /* 0x0000001404863981 */ /* 0x000368000c1e1500 */
[----:B------:R-:W3:Y:S01]  /*18000*/  LDL.LU R0, [R1+0x628] ;  /* 0x0006280001007983 */ /* 0x000ee20000300800 */
[----:B-1----:R-:W-:-:S03]  /*18010*/  IMAD.MOV.U32 R5, RZ, RZ, R143 ;  /* 0x000000ffff057224 */ /* 0x002fc600078e008f */
[----:B0-----:R-:W5:Y:S04]  /*18020*/  LDL.LU R143, [R1+0xa34] ;  /* 0x000a3400018f7983 */ /* 0x001f680000300800 */
[----:B------:R-:W3:Y:S01]  /*18030*/  LDL.LU R4, [R1+0x604] ;  /* 0x0006040001047983 */ /* 0x000ee20000300800 */
[C---:B------:R-:W-:Y:S02]  /*18040*/  ISETP.GT.AND P4, PT, R110.reuse, 0x4e, PT ;  /* 0x0000004e6e00780c */ /* 0x040fe40003f84270 */
[C---:B------:R-:W-:Y:S02]  /*18050*/  ISETP.GT.AND P1, PT, R110.reuse, 0x4f, PT ;  /* 0x0000004f6e00780c */ /* 0x040fe40003f24270 */
[----:B------:R-:W-:Y:S02]  /*18060*/  PRMT R133, RZ, 0x7610, R133 ;  /* 0x00007610ff857816 */ /* 0x000fe40000000085 */
[----:B------:R-:W-:-:S02]  /*18070*/  ISETP.GT.AND P3, PT, R110, 0x50, PT ;  /* 0x000000506e00780c */ /* 0x000fc40003f64270 */
[----:B------:R-:W-:Y:S02]  /*18080*/  PRMT R132, RZ, 0x7610, R132 ;  /* 0x00007610ff847816 */ /* 0x000fe40000000084 */
[----:B------:R-:W-:Y:S01]  /*18090*/  PRMT R131, RZ, 0x7610, R131 ;  /* 0x00007610ff837816 */ /* 0x000fe20000000083 */
[----:B----4-:R-:W-:Y:S01]  /*180a0*/  IMAD.X R142, R142, 0x1, R71, P5 ;  /* 0x000000018e8e7824 */ /* 0x010fe200028e0647 */
[----:B--2---:R-:W-:-:S05]  /*180b0*/  IADD3 R69, P5, PT, R69, R72, RZ ;  /* 0x0000004845457210 */ /* 0x004fca0007fbe0ff */
[--C-:B---3--:R-:W-:Y:S02]  /*180c0*/  IMAD.X R141, R141, 0x1, R71.reuse, P5 ;  /* 0x000000018d8d7824 */ /* 0x108fe400028e0647 */
[----:B------:R-:W-:-:S05]  /*180d0*/  IMAD.X R4, R4, 0x1, R71, P6 ;  /* 0x0000000104047824 */ /* 0x000fca00030e0647 */
[-C--:B------:R-:W-:Y:S01]  /*180e0*/  @P4 LOP3.LUT R5, R5, R4.reuse, RZ, 0x3c, !PT ;  /* 0x0000000405054212 */ /* 0x080fe200078e3cff */
[----:B------:R0:W-:Y:S03]  /*180f0*/  STL [R1+0x604], R4 ;  /* 0x0006040401007387 */ /* 0x0001e60000100800 */
[----:B0-----:R-:W-:-:S04]  /*18100*/  @P4 LOP3.LUT R4, R5, R4, RZ, 0x3c, !PT ;  /* 0x0000000405044212 */ /* 0x001fc800078e3cff */
[----:B------:R-:W-:Y:S01]  /*18110*/  @P4 LOP3.LUT R5, R5, R4, RZ, 0x3c, !PT ;  /* 0x0000000405054212 */ /* 0x000fe200078e3cff */
[----:B------:R0:W-:Y:S04]  /*18120*/  STL [R1+0x60c], R142 ;  /* 0x00060c8e01007387 */ /* 0x0001e80000100800 */
[----:B------:R1:W5:Y:S01]  /*18130*/  @P4 LDG.E.U16 R133, desc[UR20][R4.64] ;  /* 0x0000001404854981 */ /* 0x000362000c1e1500 */
[-C--:B------:R-:W-:Y:S02]  /*18140*/  IADD3 R70, P6, PT, R70, R72.reuse, RZ ;  /* 0x0000004846467210 */ /* 0x080fe40007fde0ff */
[----:B------:R-:W-:Y:S01]  /*18150*/  IADD3 R0, P5, PT, R0, R72, RZ ;  /* 0x0000004800007210 */ /* 0x000fe20007fbe0ff */
[----:B-1----:R-:W-:Y:S02]  /*18160*/  @P1 IMAD.MOV.U32 R4, RZ, RZ, R68 ;  /* 0x000000ffff041224 */ /* 0x002fe400078e0044 */
[----:B------:R-:W-:Y:S01]  /*18170*/  @P1 IMAD.MOV.U32 R5, RZ, RZ, R142 ;  /* 0x000000ffff051224 */ /* 0x000fe200078e008e */
[----:B------:R-:W2:Y:S04]  /*18180*/  LDL.LU R68, [R1+0x624] ;  /* 0x0006240001447983 */ /* 0x000ea80000300800 */
[----:B0-----:R-:W3:Y:S04]  /*18190*/  LDL.LU R142, [R1+0x630] ;  /* 0x00063000018e7983 */ /* 0x001ee80000300800 */
[----:B------:R0:W5:Y:S04]  /*181a0*/  @P1 LDG.E.U16 R132, desc[UR20][R4.64] ;  /* 0x0000001404841981 */ /* 0x000168000c1e1500 */
[----:B------:R-:W-:Y:S04]  /*181b0*/  STL [R1+0x618], R69 ;  /* 0x0006184501007387 */ /* 0x000fe80000100800 */
[----:B------:R1:W-:Y:S01]  /*181c0*/  STL [R1+0x614], R141 ;  /* 0x0006148d01007387 */ /* 0x0003e20000100800 */
[----:B0-----:R-:W-:-:S02]  /*181d0*/  @P3 IMAD.MOV.U32 R4, RZ, RZ, R69 ;  /* 0x000000ffff043224 */ /* 0x001fc400078e0045 */
[----:B------:R-:W-:-:S05]  /*181e0*/  @P3 IMAD.MOV.U32 R5, RZ, RZ, R141 ;  /* 0x000000ffff053224 */ /* 0x000fca00078e008d */
[----:B------:R0:W5:Y:S04]  /*181f0*/  @P3 LDG.E.U16 R131, desc[UR20][R4.64] ;  /* 0x0000001404833981 */ /* 0x000168000c1e1500 */
[----:B-1----:R-:W4:Y:S04]  /*18200*/  LDL.LU R141, [R1+0x638] ;  /* 0x00063800018d7983 */ /* 0x002f280000300800 */
[----:B------:R1:W-:Y:S04]  /*18210*/  STL [R1+0x620], R70 ;  /* 0x0006204601007387 */ /* 0x0003e80000100800 */
[----:B------:R-:W4:Y:S04]  /*18220*/  LDL.LU R69, [R1+0x640] ;  /* 0x0006400001457983 */ /* 0x000f280000300800 */
[----:B------:R-:W-:Y:S04]  /*18230*/  STL [R1+0x628], R0 ;  /* 0x0006280001007387 */ /* 0x000fe80000100800 */
[----:B------:R-:W4:Y:S01]  /*18240*/  LDL.LU R5, [R1+0x61c] ;  /* 0x00061c0001057983 */ /* 0x000f220000300800 */
[----:B------:R-:W-:-:S02]  /*18250*/  ISETP.GT.AND P4, PT, R110, 0x51, PT ;  /* 0x000000516e00780c */ /* 0x000fc40003f84270 */
[----:B------:R-:W-:Y:S02]  /*18260*/  ISETP.GT.AND P1, PT, R110, 0x52, PT ;  /* 0x000000526e00780c */ /* 0x000fe40003f24270 */
[----:B------:R-:W-:Y:S02]  /*18270*/  PRMT R129, RZ, 0x7610, R129 ;  /* 0x00007610ff817816 */ /* 0x000fe40000000081 */
[----:B------:R-:W-:-:S07]  /*18280*/  PRMT R130, RZ, 0x7610, R130 ;  /* 0x00007610ff827816 */ /* 0x000fce0000000082 */
[----:B0-----:R-:W-:Y:S02]  /*18290*/  @P4 IMAD.MOV.U32 R4, RZ, RZ, R70 ;  /* 0x000000ffff044224 */ /* 0x001fe400078e0046 */
[--C-:B--2---:R-:W-:Y:S01]  /*182a0*/  IMAD.X R68, R68, 0x1, R71.reuse, P5 ;  /* 0x0000000144447824 */ /* 0x104fe200028e0647 */
[----:B---3--:R-:W-:Y:S01]  /*182b0*/  IADD3 R142, P5, PT, R142, R72, RZ ;  /* 0x000000488e8e7210 */ /* 0x008fe20007fbe0ff */
[----:B----4-:R-:W-:-:S05]  /*182c0*/  IMAD.X R5, R5, 0x1, R71, P6 ;  /* 0x0000000105057824 */ /* 0x010fca00030e0647 */
[----:B------:R0:W-:Y:S04]  /*182d0*/  STL [R1+0x61c], R5 ;  /* 0x00061c0501007387 */ /* 0x0001e80000100800 */
[----:B------:R2:W5:Y:S04]  /*182e0*/  @P4 LDG.E.U16 R129, desc[UR20][R4.64] ;  /* 0x0000001404814981 */ /* 0x000568000c1e1500 */
[----:B------:R3:W-:Y:S04]  /*182f0*/  STL [R1+0x624], R68 ;  /* 0x0006244401007387 */ /* 0x0007e80000100800 */
[----:B-1----:R-:W4:Y:S01]  /*18300*/  LDL.LU R70, [R1+0x63c] ;  /* 0x00063c0001467983 */ /* 0x002f220000300800 */
[----:B--2---:R-:W-:-:S02]  /*18310*/  @P1 IMAD.MOV.U32 R4, RZ, RZ, R0 ;  /* 0x000000ffff041224 */ /* 0x004fc400078e0000 */
[----:B0-----:R-:W-:Y:S02]  /*18320*/  @P1 IMAD.MOV.U32 R5, RZ, RZ, R68 ;  /* 0x000000ffff051224 */ /* 0x001fe400078e0044 */
[----:B---3--:R-:W2:Y:S04]  /*18330*/  LDL.LU R68, [R1+0x648] ;  /* 0x0006480001447983 */ /* 0x008ea80000300800 */
[----:B------:R-:W3:Y:S04]  /*18340*/  LDL.LU R0, [R1+0x650] ;  /* 0x0006500001007983 */ /* 0x000ee80000300800 */
[----:B------:R0:W5:Y:S04]  /*18350*/  @P1 LDG.E.U16 R130, desc[UR20][R4.64] ;  /* 0x0000001404821981 */ /* 0x000168000c1e1500 */
[----:B------:R1:W-:Y:S01]  /*18360*/  STL [R1+0x630], R142 ;  /* 0x0006308e01007387 */ /* 0x0003e20000100800 */
[----:B0-----:R-:W-:-:S03]  /*18370*/  IMAD.MOV.U32 R5, RZ, RZ, R142 ;  /* 0x000000ffff057224 */ /* 0x001fc600078e008e */
[----:B-1----:R-:W5:Y:S04]  /*18380*/  LDL.LU R142, [R1+0xa30] ;  /* 0x000a3000018e7983 */ /* 0x002f680000300800 */
[----:B------:R-:W2:Y:S01]  /*18390*/  LDL.LU R4, [R1+0x62c] ;  /* 0x00062c0001047983 */ /* 0x000ea20000300800 */
[----:B------:R-:W-:Y:S02]  /*183a0*/  ISETP.GT.AND P3, PT, R110, 0x53, PT ;  /* 0x000000536e00780c */ /* 0x000fe40003f64270 */
[----:B------:R-:W-:Y:S02]  /*183b0*/  PRMT R128, RZ, 0x7610, R128 ;  /* 0x00007610ff807816 */ /* 0x000fe40000000080 */
[----:B------:R-:W-:Y:S01]  /*183c0*/  IADD3 R141, P6, PT, R141, R72, RZ ;  /* 0x000000488d8d7210 */ /* 0x000fe20007fde0ff */
[----:B--2---:R-:W-:-:S08]  /*183d0*/  IMAD.X R4, R4, 0x1, R71, P5 ;  /* 0x0000000104047824 */ /* 0x004fd000028e0647 */
[-C--:B------:R-:W-:Y:S01]  /*183e0*/  @P3 LOP3.LUT R5, R5, R4.reuse, RZ, 0x3c, !PT ;  /* 0x0000000405053212 */ /* 0x080fe200078e3cff */
[----:B------:R0:W-:Y:S03]  /*183f0*/  STL [R1+0x62c], R4 ;  /* 0x00062c0401007387 */ /* 0x0001e60000100800 */
[----:B0-----:R-:W-:-:S04]  /*18400*/  @P3 LOP3.LUT R4, R5, R4, RZ, 0x3c, !PT ;  /* 0x0000000405043212 */ /* 0x001fc800078e3cff */
[----:B------:R-:W-:Y:S01]  /*18410*/  @P3 LOP3.LUT R5, R5, R4, RZ, 0x3c, !PT ;  /* 0x0000000405053212 */ /* 0x000fe200078e3cff */
[----:B------:R0:W-:Y:S04]  /*18420*/  STL [R1+0x638], R141 ;  /* 0x0006388d01007387 */ /* 0x0001e80000100800 */
[----:B------:R1:W5:Y:S02]  /*18430*/  @P3 LDG.E.U16 R128, desc[UR20][R4.64] ;  /* 0x0000001404803981 */ /* 0x000364000c1e1500 */
[----:B-1----:R-:W-:Y:S02]  /*18440*/  IMAD.MOV.U32 R5, RZ, RZ, R141 ;  /* 0x000000ffff057224 */ /* 0x002fe400078e008d */
[----:B0-----:R-:W5:Y:S04]  /*18450*/  LDL.LU R141, [R1+0xa2c] ;  /* 0x000a2c00018d7983 */ /* 0x001f680000300800 */
[----:B------:R-:W2:Y:S01]  /*18460*/  LDL.LU R4, [R1+0x634] ;  /* 0x0006340001047983 */ /* 0x000ea20000300800 */
[----:B------:R-:W-:-:S02]  /*18470*/  ISETP.GT.AND P4, PT, R110, 0x54, PT ;  /* 0x000000546e00780c */ /* 0x000fc40003f84270 */
[----:B------:R-:W-:-:S05]  /*18480*/  IADD3 R69, P5, PT, R69, R72, RZ ;  /* 0x0000004845457210 */ /* 0x000fca0007fbe0ff */
[----:B------:R-:W-:Y:S01]  /*18490*/  STL [R1+0x640], R69 ;  /* 0x0006404501007387 */ /* 0x000fe20000100800 */
[----:B------:R-:W-:Y:S02]  /*184a0*/  ISETP.GT.AND P1, PT, R110, 0x55, PT ;  /* 0x000000556e00780c */ /* 0x000fe40003f24270 */
[----:B------:R-:W-:Y:S01]  /*184b0*/  PRMT R127, RZ, 0x7610, R127 ;  /* 0x00007610ff7f7816 */ /* 0x000fe2000000007f */
[--C-:B----4-:R-:W-:Y:S01]  /*184c0*/  IMAD.X R70, R70, 0x1, R71.reuse, P5 ;  /* 0x0000000146467824 */ /* 0x110fe200028e0647 */
[----:B------:R-:W-:Y:S01]  /*184d0*/  PRMT R126, RZ, 0x7610, R126 ;  /* 0x00007610ff7e7816 */ /* 0x000fe2000000007e */
[----:B--2---:R-:W-:-:S05]  /*184e0*/  IMAD.X R4, R4, 0x1, R71, P6 ;  /* 0x0000000104047824 */ /* 0x004fca00030e0647 */
[-C--:B------:R-:W-:Y:S01]  /*184f0*/  @P4 LOP3.LUT R5, R5, R4.reuse, RZ, 0x3c, !PT ;  /* 0x0000000405054212 */ /* 0x080fe200078e3cff */
[----:B------:R0:W-:Y:S03]  /*18500*/  STL [R1+0x634], R4 ;  /* 0x0006340401007387 */ /* 0x0001e60000100800 */
[----:B0-----:R-:W-:-:S04]  /*18510*/  @P4 LOP3.LUT R4, R5, R4, RZ, 0x3c, !PT ;  /* 0x0000000405044212 */ /* 0x001fc800078e3cff */
[----:B------:R-:W-:-:S05]  /*18520*/  @P4 LOP3.LUT R5, R5, R4, RZ, 0x3c, !PT ;  /* 0x0000000405054212 */ /* 0x000fca00078e3cff */
[----:B------:R0:W5:Y:S02]  /*18530*/  @P4 LDG.E.U16 R127, desc[UR20][R4.64] ;  /* 0x00000014047f4981 */ /* 0x000164000c1e1500 */
[----:B0-----:R-:W-:Y:S02]  /*18540*/  IMAD.MOV.U32 R4, RZ, RZ, R70 ;  /* 0x000000ffff047224 */ /* 0x001fe400078e0046 */
[----:B------:R-:W-:-:S05]  /*18550*/  IMAD.MOV.U32 R5, RZ, RZ, R69 ;  /* 0x000000ffff057224 */ /* 0x000fca00078e0045 */
[----:B------:R-:W-:-:S04]  /*18560*/  @P1 LOP3.LUT R5, R5, R4, RZ, 0x3c, !PT ;  /* 0x0000000405051212 */ /* 0x000fc800078e3cff */
[C---:B------:R-:W-:Y:S02]  /*18570*/  @P1 LOP3.LUT R4, R5.reuse, R4, RZ, 0x3c, !PT ;  /* 0x0000000405041212 */ /* 0x040fe400078e3cff */
[----:B------:R-:W-:Y:S02]  /*18580*/  IADD3 R68, P4, PT, R68, R72, RZ ;  /* 0x0000004844447210 */ /* 0x000fe40007f9e0ff */
[----:B------:R-:W-:Y:S01]  /*18590*/  @P1 LOP3.LUT R5, R5, R4, RZ, 0x3c, !PT ;  /* 0x0000000405051212 */ /* 0x000fe200078e3cff */
[----:B------:R0:W-:Y:S04]  /*185a0*/  STL [R1+0x63c], R70 ;  /* 0x00063c4601007387 */ /* 0x0001e80000100800 */
[----:B------:R1:W5:Y:S04]  /*185b0*/  @P1 LDG.E.U16 R126, desc[UR20][R4.64] ;  /* 0x00000014047e1981 */ /* 0x000368000c1e1500 */
[----:B0-----:R-:W5:Y:S04]  /*185c0*/  LDL.LU R70, [R1+0xa28] ;  /* 0x000a280001467983 */ /* 0x001f680000300800 */
[----:B------:R-:W5:Y:S01]  /*185d0*/  LDL.LU R69, [R1+0xa24] ;  /* 0x000a240001457983 */ /* 0x000f620000300800 */
[----:B-1----:R-:W-:-:S03]  /*185e0*/  IMAD.MOV.U32 R5, RZ, RZ, R68 ;  /* 0x000000ffff057224 */ /* 0x002fc600078e0044 */
[----:B------:R0:W-:Y:S04]  /*185f0*/  STL [R1+0x648], R68 ;  /* 0x0006484401007387 */ /* 0x0001e80000100800 */
[----:B0-----:R-:W5:Y:S04]  /*18600*/  LDL.LU R68, [R1+0xa20] ;  /* 0x000a200001447983 */ /* 0x001f680000300800 */
[----:B------:R-:W2:Y:S01]  /*18610*/  LDL.LU R4, [R1+0x644] ;  /* 0x0006440001047983 */ /* 0x000ea20000300800 */
[----:B------:R-:W-:Y:S02]  /*18620*/  ISETP.GT.AND P3, PT, R110, 0x56, PT ;  /* 0x000000566e00780c */ /* 0x000fe40003f64270 */
[----:B------:R-:W-:Y:S01]  /*18630*/  PRMT R125, RZ, 0x7610, R125 ;  /* 0x00007610ff7d7816 */ /* 0x000fe2000000007d */
[----:B--2---:R-:W-:-:S10]  /*18640*/  IMAD.X R4, R4, 0x1, R71, P4 ;  /* 0x0000000104047824 */ /* 0x004fd400020e0647 */
[-C--:B------:R-:W-:Y:S01]  /*18650*/  @P3 LOP3.LUT R5, R5, R4.reuse, RZ, 0x3c, !PT ;  /* 0x0000000405053212 */ /* 0x080fe200078e3cff */
[----:B------:R0:W-:Y:S03]  /*18660*/  STL [R1+0x644], R4 ;  /* 0x0006440401007387 */ /* 0x0001e60000100800 */
[----:B0-----:R-:W-:-:S04]  /*18670*/  @P3 LOP3.LUT R4, R5, R4, RZ, 0x3c, !PT ;  /* 0x0000000405043212 */ /* 0x001fc800078e3cff */
[----:B------:R-:W-:-:S05]  /*18680*/  @P3 LOP3.LUT R5, R5, R4, RZ, 0x3c, !PT ;  /* 0x0000000405053212 */ /* 0x000fca00078e3cff */
[----:B------:R0:W5:Y:S04]  /*18690*/  @P3 LDG.E.U16 R125, desc[UR20][R4.64] ;  /* 0x00000014047d3981 */ /* 0x000168000c1e1500 */
[----:B------:R-:W2:Y:S01]  /*186a0*/  LDL.LU R5, [R1+0x64c] ;  /* 0x00064c0001057983 */ /* 0x000ea20000300800 */
[----:B------:R-:W-:Y:S02]  /*186b0*/  ISETP.GT.AND P5, PT, R110, 0x57, PT ;  /* 0x000000576e00780c */ /* 0x000fe40003fa4270 */
[----:B---3--:R-:W-:Y:S02]  /*186c0*/  IADD3 R0, P1, PT, R0, R72, RZ ;  /* 0x0000004800007210 */ /* 0x008fe40007f3e0ff */
[----:B------:R-:W-:-:S03]  /*186d0*/  PRMT R124, RZ, 0x7610, R124 ;  /* 0x00007610ff7c7816 */ /* 0x000fc6000000007c */
[----:B------:R1:W-:Y:S06]  /*186e0*/  STL [R1+0x650], R0 ;  /* 0x0006500001007387 */ /* 0x0003ec0000100800 */
[----:B0-----:R-:W-:Y:S02]  /*186f0*/  @P5 IMAD.MOV.U32 R4, RZ, RZ, R0 ;  /* 0x000000ffff045224 */ /* 0x001fe400078e0000 */
[----:B--2---:R-:W-:-:S05]  /*18700*/  IMAD.X R5, R5, 0x1, R71, P1 ;  /* 0x0000000105057824 */ /* 0x004fca00008e0647 */
[----:B------:R0:W-:Y:S04]  /*18710*/  STL [R1+0x64c], R5 ;  /* 0x00064c0501007387 */ /* 0x0001e80000100800 */
[----:B-1----:R-:W5:Y:S04]  /*18720*/  LDL.LU R0, [R1+0xa1c] ;  /* 0x000a1c0001007983 */ /* 0x002f680000300800 */
[----:B------:R1:W5:Y:S04]  /*18730*/  @P5 LDG.E.U16 R124, desc[UR20][R4.64] ;  /* 0x00000014047c5981 */ /* 0x000368000c1e1500 */
[----:B------:R-:W2:Y:S04]  /*18740*/  LDL.LU R4, [R1+0x654] ;  /* 0x0006540001047983 */ /* 0x000ea80000300800 */
[----:B0-----:R-:W1:Y:S01]  /*18750*/  LDL.LU R5, [R1+0x658] ;  /* 0x0006580001057983 */ /* 0x001e620000300800 */
[----:B------:R-:W-:-:S02]  /*18760*/  ISETP.GT.AND P3, PT, R110, 0x58, PT ;  /* 0x000000586e00780c */ /* 0x000fc40003f64270 */
[----:B------:R-:W-:Y:S02]  /*18770*/  PRMT R123, RZ, 0x7610, R123 ;  /* 0x00007610ff7b7816 */ /* 0x000fe4000000007b */
[----:B-1----:R-:W-:-:S05]  /*18780*/  IADD3 R5, P1, PT, R5, R72, RZ ;  /* 0x0000004805057210 */ /* 0x002fca0007f3e0ff */
[----:B--2---:R-:W-:Y:S01]  /*18790*/  IMAD.X R4, R4, 0x1, R71, P1 ;  /* 0x0000000104047824 */ /* 0x004fe200008e0647 */
[----:B------:R0:W-:Y:S04]  /*187a0*/  STL [R1+0x658], R5 ;  /* 0x0006580501007387 */ /* 0x0001e80000100800 */
[----:B------:R1:W-:Y:S01]  /*187b0*/  STL [R1+0x654], R4 ;  /* 0x0006540401007387 */ /* 0x0003e20000100800 */
[----:B0-----:R-:W-:-:S04]  /*187c0*/  @P3 LOP3.LUT R5, R5, R4, RZ, 0x3c, !PT ;  /* 0x0000000405053212 */ /* 0x001fc800078e3cff */
[----:B-1----:R-:W-:-:S04]  /*187d0*/  @P3 LOP3.LUT R4, R5, R4, RZ, 0x3c, !PT ;  /* 0x0000000405043212 */ /* 0x002fc800078e3cff */
[----:B------:R-:W-:-:S05]  /*187e0*/  @P3 LOP3.LUT R5, R5, R4, RZ, 0x3c, !PT ;  /* 0x0000000405053212 */ /* 0x000fca00078e3cff */
[----:B------:R0:W5:Y:S04]  /*187f0*/  @P3 LDG.E.U16 R123, desc[UR20][R4.64] ;  /* 0x00000014047b3981 */ /* 0x000168000c1e1500 */
[----:B------:R-:W2:Y:S04]  /*18800*/  LDL.LU R4, [R1+0x65c] ;  /* 0x00065c0001047983 */ /* 0x000ea80000300800 */
[----:B------:R-:W0:Y:S01]  /*18810*/  LDL.LU R5, [R1+0x660] ;  /* 0x0006600001057983 */ /* 0x000e220000300800 */
[----:B------:R-:W-:Y:S02]  /*18820*/  ISETP.GT.AND P3, PT, R110, 0x59, PT ;  /* 0x000000596e00780c */ /* 0x000fe40003f64270 */
[----:B------:R-:W-:-:S02]  /*18830*/  PRMT R122, RZ, 0x7610, R122 ;  /* 0x00007610ff7a7816 */ /* 0x000fc4000000007a */
[----:B0-----:R-:W-:-:S05]  /*18840*/  IADD3 R5, P1, PT, R5, R72, RZ ;  /* 0x0000004805057210 */ /* 0x001fca0007f3e0ff */
        /* <DEDUP_REMOVED lines=454> */
[----:B------:R-:W-:Y:S01]  /*1a4b0*/  PRMT R73, RZ, 0x7610, R73 ;  /* 0x00007610ff497816 */ /* 0x000fe20000000049 */
[----:B------:R-:W-:Y:S01]  /*1a4c0*/  USHF.L.U32 UR4, UR4, 0x1f, URZ ;  /* 0x0000001f04047899 */ /* 0x000fe200080006ff */
[----:B0-----:R-:W-:-:S05]  /*1a4d0*/  IADD3 R5, P1, PT, R5, R72, RZ ;  /* 0x0000004805057210 */ /* 0x001fca0007f3e0ff */
[----:B--2---:R-:W-:Y:S01]  /*1a4e0*/  IMAD.X R4, R4, 0x1, R71, P1 ;  /* 0x0000000104047824 */ /* 0x004fe200008e0647 */
[----:B------:R0:W-:Y:S04]  /*1a4f0*/  STL [R1+0x790], R5 ;  /* 0x0007900501007387 */ /* 0x0001e80000100800 */
[----:B------:R1:W-:Y:S01]  /*1a500*/  STL [R1+0x78c], R4 ;  /* 0x00078c0401007387 */ /* 0x0003e20000100800 */
[----:B0-----:R-:W-:-:S04]  /*1a510*/  @P3 LOP3.LUT R5, R5, R4, RZ, 0x3c, !PT ;  /* 0x0000000405053212 */ /* 0x001fc800078e3cff */
[----:B-1----:R-:W-:-:S04]  /*1a520*/  @P3 LOP3.LUT R4, R5, R4, RZ, 0x3c, !PT ;  /* 0x0000000405043212 */ /* 0x002fc800078e3cff */
[----:B------:R-:W-:-:S05]  /*1a530*/  @P3 LOP3.LUT R5, R5, R4, RZ, 0x3c, !PT ;  /* 0x0000000405053212 */ /* 0x000fca00078e3cff */
[----:B------:R0:W5:Y:S02]  /*1a540*/  @P3 LDG.E.U16 R73, desc[UR20][R4.64] ;  /* 0x0000001404493981 */ /* 0x000164000c1e1500 */
[----:B0-----:R-:W0:Y:S02]  /*1a550*/  S2R R5, SR_TID.X ;  /* 0x0000000000057919 */ /* 0x001e240000002100 */
[----:B0-----:R-:W-:Y:S01]  /*1a560*/  LOP3.LUT R4, R5, 0x7f, RZ, 0xc0, !PT ;  /* 0x0000007f05047812 */ /* 0x001fe200078ec0ff */
[----:B------:R-:W-:-:S04]  /*1a570*/  IMAD.U32 R5, RZ, RZ, UR4 ;  /* 0x00000004ff057e24 */ /* 0x000fc8000f8e00ff */
[----:B------:R-:W0:Y:S01]  /*1a580*/  SYNCS.PHASECHK.TRANS64.TRYWAIT P3, [UR6], R5 ;  /* 0x00000005ff0075a7 */ /* 0x000e220008061106 */
[----:B------:R-:W-:Y:S02]  /*1a590*/  ISETP.GE.AND P1, PT, R4, R110, PT ;  /* 0x0000006e0400720c */ /* 0x000fe40003f26270 */
[----:B------:R-:W-:Y:S01]  /*1a5a0*/  PRMT R4, R109, 0x5410, R111 ;  /* 0x000054106d047816 */ /* 0x000fe2000000006f */
[----:B0-----:R-:W-:Y:S10]  /*1a5b0*/  @!P3 BRA `(.L_x_9) ;  /* 0x000000a0008cb947 */ /* 0x001ff40003800000 */
.L_x_17:
[----:B------:R0:W-:Y:S04]  /*1a5c0*/  STL [R1+0xa38], R111 ;  /* 0x000a386f01007387 */ /* 0x0001e80000100800 */
[----:B0-----:R-:W2:Y:S04]  /*1a5d0*/  LDL.LU R111, [R1+0x18] ;  /* 0x00001800016f7983 */ /* 0x001ea80000300800 */
[----:B-----5:R0:W-:Y:S04]  /*1a5e0*/  STL [R1+0xa34], R68 ;  /* 0x000a344401007387 */ /* 0x0201e80000100800 */
[----:B0-----:R-:W3:Y:S04]  /*1a5f0*/  LDL.LU R68, [R1+0x14] ;  /* 0x0000140001447983 */ /* 0x001ee80000300800 */
[----:B------:R0:W-:Y:S04]  /*1a600*/  STL [R1+0xa30], R140 ;  /* 0x000a308c01007387 */ /* 0x0001e80000100800 */
[----:B0-----:R-:W4:Y:S04]  /*1a610*/  LDL.LU R140, [R1+0x10] ;  /* 0x00001000018c7983 */ /* 0x001f280000300800 */
[----:B------:R0:W-:Y:S04]  /*1a620*/  STL [R1+0xa2c], R72 ;  /* 0x000a2c4801007387 */ /* 0x0001e80000100800 */
[----:B0-----:R-:W2:Y:S04]  /*1a630*/  LDL.LU R72, [R1+0xc] ;  /* 0x00000c0001487983 */ /* 0x001ea80000300800 */
[----:B------:R0:W-:Y:S04]  /*1a640*/  STL [R1+0xa28], R71 ;  /* 0x000a284701007387 */ /* 0x0001e80000100800 */
[----:B0-----:R-:W2:Y:S04]  /*1a650*/  LDL.LU R71, [R1] ;  /* 0x0000000001477983 */ /* 0x001ea80000300800 */
[----:B------:R0:W-:Y:S04]  /*1a660*/  STL [R1+0xa24], R3 ;  /* 0x000a240301007387 */ /* 0x0001e80000100800 */
[----:B0-----:R-:W2:Y:S04]  /*1a670*/  LDL.LU R3, [R1+0x8] ;  /* 0x0000080001037983 */ /* 0x001ea80000300800 */
[----:B------:R0:W-:Y:S04]  /*1a680*/  STL [R1+0xa20], R2 ;  /* 0x000a200201007387 */ /* 0x0001e80000100800 */
[----:B0-----:R-:W2:Y:S01]  /*1a690*/  LDL.LU R2, [R1+0x4] ;  /* 0x0000040001027983 */ /* 0x001ea20000300800 */
[----:B------:R-:W-:-:S02]  /*1a6a0*/  PRMT R26, R26, 0x5410, R53 ;  /* 0x000054101a1a7816 */ /* 0x000fc40000000035 */
[----:B------:R-:W-:Y:S01]  /*1a6b0*/  PRMT R27, R27, 0x5410, R52 ;  /* 0x000054101b1b7816 */ /* 0x000fe20000000034 */
[----:B------:R-:W-:Y:S01]  /*1a6c0*/  STL [R1+0xa1c], R0 ;  /* 0x000a1c0001007387 */ /* 0x000fe20000100800 */
        /* <DEDUP_REMOVED lines=61> */
[-C--:B------:R-:W-:Y:S02]  /*1aaa0*/  IADD3 R142, P4, PT, R142, R70.reuse, RZ ;  /* 0x000000468e8e7210 */ /* 0x080fe40007f9e0ff */
[----:B------:R0:W-:Y:S01]  /*1aab0*/  STTM.x64 tmem[UR10+0x80], R4 ;  /* 0x00008004000079ed */ /* 0x0001e2000834000a */
[----:B------:R-:W1:Y:S01]  /*1aac0*/  FENCE.VIEW.ASYNC.T ;  /* 0x00000000000073c6 */ /* 0x000e620000000200 */
[----:B------:R-:W-:Y:S01]  /*1aad0*/  IADD3 R144, P3, PT, R144, R70, RZ ;  /* 0x0000004690907210 */ /* 0x000fe20007f7e0ff */
[----:B------:R-:W-:Y:S01]  /*1aae0*/  IMAD.X R141, R141, 0x1, R69, P4 ;  /* 0x000000018d8d7824 */ /* 0x000fe200020e0645 */
[----:B------:R-:W-:-:S02]  /*1aaf0*/  PRMT R110, RZ, 0x7610, R110 ;  /* 0x00007610ff6e7816 */ /* 0x000fc4000000006e */
[-C--:B------:R-:W-:Y:S01]  /*1ab00*/  IADD3 R146, P4, PT, R146, R70.reuse, RZ ;  /* 0x0000004692927210 */ /* 0x080fe20007f9e0ff */
[--C-:B------:R-:W-:Y:S01]  /*1ab10*/  IMAD.X R143, R143, 0x1, R69.reuse, P3 ;  /* 0x000000018f8f7824 */ /* 0x100fe200018e0645 */
[----:B------:R-:W-:Y:S02]  /*1ab20*/  PRMT R108, RZ, 0x7610, R108 ;  /* 0x00007610ff6c7816 */ /* 0x000fe4000000006c */
[----:B------:R-:W-:Y:S01]  /*1ab30*/  IADD3 R148, P3, PT, R148, R70, RZ ;  /* 0x0000004694947210 */ /* 0x000fe20007f7e0ff */
[----:B------:R-:W-:Y:S01]  /*1ab40*/  IMAD.X R145, R145, 0x1, R69, P4 ;  /* 0x0000000191917824 */ /* 0x000fe200020e0645 */
[----:B------:R-:W-:-:S03]  /*1ab50*/  PRMT R106, RZ, 0x7610, R106 ;  /* 0x00007610ff6a7816 */ /* 0x000fc6000000006a */
[--C-:B------:R-:W-:Y:S01]  /*1ab60*/  IMAD.X R147, R147, 0x1, R69.reuse, P3 ;  /* 0x0000000193937824 */ /* 0x100fe200018e0645 */
[-C--:B------:R-:W-:Y:S02]  /*1ab70*/  IADD3 R150, P3, PT, R150, R70.reuse, RZ ;  /* 0x0000004696967210 */ /* 0x080fe40007f7e0ff */
[----:B------:R-:W-:Y:S02]  /*1ab80*/  PRMT R104, RZ, 0x7610, R104 ;  /* 0x00007610ff687816 */ /* 0x000fe40000000068 */
        /* <DEDUP_REMOVED lines=18> */
[----:B------:R-:W-:Y:S01]  /*1acb0*/  IADD3 R164, P4, PT, R164, R70, RZ ;  /* 0x00000046a4a47210 */ /* 0x000fe20007f9e0ff */
[----:B------:R-:W-:Y:S01]  /*1acc0*/  IMAD.X R161, R161, 0x1, R69, P3 ;  /* 0x00000001a1a17824 */ /* 0x000fe200018e0645 */
[----:B------:R-:W-:-:S03]  /*1acd0*/  PRMT R90, RZ, 0x7610, R90 ;  /* 0x00007610ff5a7816 */ /* 0x000fc6000000005a */
[----:B------:R-:W-:Y:S01]  /*1ace0*/  IMAD.X R163, R163, 0x1, R69, P4 ;  /* 0x00000001a3a37824 */ /* 0x000fe200020e0645 */
[----:B------:R-:W-:Y:S02]  /*1acf0*/  PRMT R88, RZ, 0x7610, R88 ;  /* 0x00007610ff587816 */ /* 0x000fe40000000058 */
[----:B------:R-:W-:Y:S01]  /*1ad00*/  PRMT R86, RZ, 0x7610, R86 ;  /* 0x00007610ff567816 */ /* 0x000fe20000000056 */
[----:B0-----:R-:W-:Y:S02]  /*1ad10*/  @!P1 IMAD.MOV.U32 R4, RZ, RZ, R142 ;  /* 0x000000ffff049224 */ /* 0x001fe400078e008e */
[----:B------:R-:W-:Y:S01]  /*1ad20*/  @!P1 IMAD.MOV.U32 R5, RZ, RZ, R141 ;  /* 0x000000ffff059224 */ /* 0x000fe200078e008d */
[----:B-1----:R-:W-:Y:S06]  /*1ad30*/  BAR.SYNC.DEFER_BLOCKING 0x0 ;  /* 0x0000000000007b1d */ /* 0x002fec0000010000 */
[----:B------:R0:W3:Y:S02]  /*1ad40*/  @!P1 LDG.E.U16 R110, desc[UR20][R4.64] ;  /* 0x00000014046e9981 */ /* 0x0000e4000c1e1500 */
[----:B0-----:R-:W-:-:S02]  /*1ad50*/  @!P1 IMAD.MOV.U32 R4, RZ, RZ, R144 ;  /* 0x000000ffff049224 */ /* 0x001fc400078e0090 */
[----:B------:R-:W-:-:S05]  /*1ad60*/  @!P1 IMAD.MOV.U32 R5, RZ, RZ, R143 ;  /* 0x000000ffff059224 */ /* 0x000fca00078e008f */
[----:B------:R0:W3:Y:S02]  /*1ad70*/  @!P1 LDG.E.U16 R108, desc[UR20][R4.64] ;  /* 0x00000014046c9981 */ /* 0x0000e4000c1e1500 */
[----:B0-----:R-:W-:Y:S02]  /*1ad80*/  @!P1 IMAD.MOV.U32 R4, RZ, RZ, R146 ;  /* 0x000000ffff049224 */ /* 0x001fe400078e0092 */
        /* <DEDUP_REMOVED lines=19> */
[----:B------:R0:W3:Y:S01]  /*1aec0*/  @!P1 LDG.E.U16 R94, desc[UR20][R4.64] ;  /* 0x00000014045e9981 */ /* 0x0000e2000c1e1500 */
[----:B--2---:R-:W-:Y:S01]  /*1aed0*/  IADD3 R71, P3, PT, R71, R70, RZ ;  /* 0x0000004647477210 */ /* 0x004fe20007f7e0ff */
[----:B0-----:R-:W-:Y:S02]  /*1aee0*/  @!P1 IMAD.MOV.U32 R4, RZ, RZ, R160 ;  /* 0x000000ffff049224 */ /* 0x001fe400078e00a0 */
[----:B------:R-:W-:-:S05]  /*1aef0*/  @!P1 IMAD.MOV.U32 R5, RZ, RZ, R159 ;  /* 0x000000ffff059224 */ /* 0x000fca00078e009f */
[----:B------:R0:W2:Y:S01]  /*1af00*/  @!P1 LDG.E.U16 R92, desc[UR20][R4.64] ;  /* 0x00000014045c9981 */ /* 0x0000a2000c1e1500 */
[----:B------:R-:W-:Y:S01]  /*1af10*/  IMAD.X R165, R165, 0x1, R69, P3 ;  /* 0x00000001a5a57824 */ /* 0x000fe200018e0645 */
[-C--:B------:R-:W-:Y:S02]  /*1af20*/  IADD3 R3, P3, PT, R3, R70.reuse, RZ ;  /* 0x0000004603037210 */ /* 0x080fe40007f7e0ff */
[----:B----4-:R-:W-:Y:S01]  /*1af30*/  IADD3 R140, P4, PT, R140, R70, RZ ;  /* 0x000000468c8c7210 */ /* 0x010fe20007f9e0ff */
[----:B------:R1:W-:Y:S01]  /*1af40*/  STL [R1], R71 ;  /* 0x0000004701007387 */ /* 0x0003e20000100800 */
[----:B0-----:R-:W-:Y:S02]  /*1af50*/  @!P1 IMAD.MOV.U32 R4, RZ, RZ, R162 ;  /* 0x000000ffff049224 */ /* 0x001fe400078e00a2 */
[----:B------:R-:W-:-:S05]  /*1af60*/  @!P1 IMAD.MOV.U32 R5, RZ, RZ, R161 ;  /* 0x000000ffff059224 */ /* 0x000fca00078e00a1 */
[----:B------:R0:W4:Y:S01]  /*1af70*/  @!P1 LDG.E.U16 R90, desc[UR20][R4.64] ;  /* 0x00000014045a9981 */ /* 0x000122000c1e1500 */
[----:B------:R-:W-:Y:S01]  /*1af80*/  IMAD.X R2, R2, 0x1, R69, P3 ;  /* 0x0000000102027824 */ /* 0x000fe200018e0645 */
[----:B------:R-:W-:Y:S01]  /*1af90*/  IADD3 R111, P3, PT, R111, R70, RZ ;  /* 0x000000466f6f7210 */ /* 0x000fe20007f7e0ff */
[----:B0-----:R-:W-:Y:S02]  /*1afa0*/  @!P1 IMAD.MOV.U32 R4, RZ, RZ, R164 ;  /* 0x000000ffff049224 */ /* 0x001fe400078e00a4 */
[----:B------:R-:W-:-:S05]  /*1afb0*/  @!P1 IMAD.MOV.U32 R5, RZ, RZ, R163 ;  /* 0x000000ffff059224 */ /* 0x000fca00078e00a3 */
[----:B------:R0:W2:Y:S01]  /*1afc0*/  @!P1 LDG.E.U16 R88, desc[UR20][R4.64] ;  /* 0x0000001404589981 */ /* 0x0000a2000c1e1500 */
[----:B------:R-:W-:Y:S02]  /*1afd0*/  IMAD.X R72, R72, 0x1, R69, P4 ;  /* 0x0000000148487824 */ /* 0x000fe400020e0645 */
[----:B0-----:R-:W-:Y:S02]  /*1afe0*/  @!P1 IMAD.MOV.U32 R4, RZ, RZ, R71 ;  /* 0x000000ffff049224 */ /* 0x001fe400078e0047 */
[----:B-1----:R-:W2:Y:S01]  /*1aff0*/  LDL.LU R71, [R1+0x20] ;  /* 0x0000200001477983 */ /* 0x002ea20000300800 */
[----:B------:R-:W-:-:S03]  /*1b000*/  @!P1 IMAD.MOV.U32 R5, RZ, RZ, R165 ;  /* 0x000000ffff059224 */ /* 0x000fc600078e00a5 */
[----:B------:R-:W4:Y:S04]  /*1b010*/  LDL.LU R32, [R1+0x28] ;  /* 0x0000280001207983 */ /* 0x000f280000300800 */
[----:B------:R0:W-:Y:S04]  /*1b020*/  STL [R1+0x8], R3 ;  /* 0x0000080301007387 */ /* 0x0001e80000100800 */
[----:B------:R-:W-:Y:S04]  /*1b030*/  STL [R1+0x10], R140 ;  /* 0x0000108c01007387 */ /* 0x000fe80000100800 */
[----:B------:R-:W-:Y:S04]  /*1b040*/  STL [R1+0x4], R2 ;  /* 0x0000040201007387 */ /* 0x000fe80000100800 */
[----:B------:R-:W-:Y:S04]  /*1b050*/  STL [R1+0x18], R111 ;  /* 0x0000186f01007387 */ /* 0x000fe80000100800 */
[----:B------:R1:W4:Y:S04]  /*1b060*/  @!P1 LDG.E.U16 R86, desc[UR20][R4.64] ;  /* 0x0000001404569981 */ /* 0x000328000c1e1500 */
[----:B------:R-:W4:Y:S04]  /*1b070*/  LDL.LU R83, [R1+0x1c] ;  /* 0x00001c0001537983 */ /* 0x000f280000300800 */
[----:B------:R-:W-:Y:S01]  /*1b080*/  STL [R1+0xc], R72 ;  /* 0x00000c4801007387 */ /* 0x000fe20000100800 */
[----:B-1----:R-:W-:-:S03]  /*1b090*/  @!P1 IMAD.MOV.U32 R4, RZ, RZ, R3 ;  /* 0x000000ffff049224 */ /* 0x002fc600078e0003 */
[----:B0-----:R-:W4:Y:S01]  /*1b0a0*/  LDL.LU R3, [R1+0x30] ;  /* 0x0000300001037983 */ /* 0x001f220000300800 */
[----:B------:R-:W-:Y:S01]  /*1b0b0*/  PRMT R84, RZ, 0x7610, R84 ;  /* 0x00007610ff547816 */ /* 0x000fe20000000054 */
[----:B------:R-:W-:Y:S01]  /*1b0c0*/  @!P1 IMAD.MOV.U32 R5, RZ, RZ, R2 ;  /* 0x000000ffff059224 */ /* 0x000fe200078e0002 */
[----:B------:R-:W-:Y:S01]  /*1b0d0*/  PRMT R22, RZ, 0x7610, R22 ;  /* 0x00007610ff167816 */ /* 0x000fe20000000016 */
[----:B---3--:R-:W-:Y:S01]  /*1b0e0*/  IMAD.X R68, R68, 0x1, R69, P3 ;  /* 0x0000000144447824 */ /* 0x008fe200018e0645 */
[----:B------:R-:W3:Y:S04]  /*1b0f0*/  LDL.LU R82, [R1+0x24] ;  /* 0x0000240001527983 */ /* 0x000ee80000300800 */
[----:B------:R0:W3:Y:S04]  /*1b100*/  @!P1 LDG.E.U16 R84, desc[UR20][R4.64] ;  /* 0x0000001404549981 */ /* 0x0000e8000c1e1500 */
[----:B------:R1:W-:Y:S01]  /*1b110*/  STL [R1+0x14], R68 ;  /* 0x0000144401007387 */ /* 0x0003e20000100800 */
[----:B0-----:R-:W-:-:S02]  /*1b120*/  @!P1 IMAD.MOV.U32 R4, RZ, RZ, R140 ;  /* 0x000000ffff049224 */ /* 0x001fc400078e008c */
[----:B------:R-:W-:-:S05]  /*1b130*/  @!P1 IMAD.MOV.U32 R5, RZ, RZ, R72 ;  /* 0x000000ffff059224 */ /* 0x000fca00078e0048 */
[----:B------:R0:W3:Y:S01]  /*1b140*/  @!P1 LDG.E.U16 R22, desc[UR20][R4.64] ;  /* 0x0000001404169981 */ /* 0x0000e2000c1e1500 */
[----:B------:R-:W-:Y:S01]  /*1b150*/  PRMT R12, RZ, 0x7610, R12 ;  /* 0x00007610ff0c7816 */ /* 0x000fe2000000000c */
[----:B0-----:R-:W-:Y:S02]  /*1b160*/  @!P1 IMAD.MOV.U32 R5, RZ, RZ, R68 ;  /* 0x000000ffff059224 */ /* 0x001fe400078e0044 */
[----:B-1----:R-:W3:Y:S01]  /*1b170*/  LDL.LU R68, [R1+0x2c] ;  /* 0x00002c0001447983 */ /* 0x002ee20000300800 */
[----:B------:R-:W-:-:S03]  /*1b180*/  @!P1 IMAD.MOV.U32 R4, RZ, RZ, R111 ;  /* 0x000000ffff049224 */ /* 0x000fc600078e006f */
[----:B------:R-:W3:Y:S04]  /*1b190*/  LDL.LU R72, [R1+0x34] ;  /* 0x0000340001487983 */ /* 0x000ee80000300800 */
[----:B------:R0:W3:Y:S01]  /*1b1a0*/  @!P1 LDG.E.U16 R12, desc[UR20][R4.64] ;  /* 0x00000014040c9981 */ /* 0x0000e2000c1e1500 */
[-C--:B--2---:R-:W-:Y:S02]  /*1b1b0*/  IADD3 R71, P3, PT, R71, R70.reuse, RZ ;  /* 0x0000004647477210 */ /* 0x084fe40007f7e0ff */
[----:B----4-:R-:W-:-:S03]  /*1b1c0*/  IADD3 R32, P4, PT, R32, R70, RZ ;  /* 0x0000004620207210 */ /* 0x010fc60007f9e0ff */
[----:B------:R1:W-:Y:S04]  /*1b1d0*/  STL [R1+0x20], R71 ;  /* 0x0000204701007387 */ /* 0x0003e80000100800 */
[----:B------:R-:W2:Y:S04]  /*1b1e0*/  LDL.LU R2, [R1+0x38] ;  /* 0x0000380001027983 */ /* 0x000ea80000300800 */
[----:B------:R-:W4:Y:S01]  /*1b1f0*/  LDL.LU R33, [R1+0x40] ;  /* 0x0000400001217983 */ /* 0x000f220000300800 */
[----:B0-----:R-:W-:-:S03]  /*1b200*/  @!P1 IMAD.MOV.U32 R4, RZ, RZ, R71 ;  /* 0x000000ffff049224 */ /* 0x001fc600078e0047 */
[----:B------:R-:W4:Y:S04]  /*1b210*/  LDL.LU R0, [R1+0x48] ;  /* 0x0000480001007983 */ /* 0x000f280000300800 */
[----:B------:R0:W-:Y:S01]  /*1b220*/  STL [R1+0x28], R32 ;  /* 0x0000282001007387 */ /* 0x0001e20000100800 */
[----:B------:R-:W-:Y:S01]  /*1b230*/  IMAD.X R83, R83, 0x1, R69, P3 ;  /* 0x0000000153537824 */ /* 0x000fe200018e0645 */
[----:B------:R-:W-:-:S04]  /*1b240*/  IADD3 R3, P3, PT, R3, R70, RZ ;  /* 0x0000004603037210 */ /* 0x000fc80007f7e0ff */
[----:B------:R-:W-:Y:S04]  /*1b250*/  STL [R1+0x1c], R83 ;  /* 0x00001c5301007387 */ /* 0x000fe80000100800 */
[----:B------:R-:W-:Y:S04]  /*1b260*/  STL [R1+0x30], R3 ;  /* 0x0000300301007387 */ /* 0x000fe80000100800 */
[----:B-1----:R-:W4:Y:S01]  /*1b270*/  LDL.LU R71, [R1+0x3c] ;  /* 0x00003c0001477983 */ /* 0x002f220000300800 */
[----:B------:R-:W-:Y:S01]  /*1b280*/  PRMT R81, RZ, 0x7610, R81 ;  /* 0x00007610ff517816 */ /* 0x000fe20000000051 */
[----:B------:R-:W-:-:S02]  /*1b290*/  @!P1 IMAD.MOV.U32 R5, RZ, RZ, R83 ;  /* 0x000000ffff059224 */ /* 0x000fc400078e0053 */
[----:B---3--:R-:W-:Y:S01]  /*1b2a0*/  IMAD.X R82, R82, 0x1, R69, P4 ;  /* 0x0000000152527824 */ /* 0x008fe200020e0645 */
[----:B------:R-:W-:Y:S02]  /*1b2b0*/  PRMT R67, RZ, 0x7610, R67 ;  /* 0x00007610ff437816 */ /* 0x000fe40000000043 */
[----:B------:R1:W3:Y:S04]  /*1b2c0*/  @!P1 LDG.E.U16 R81, desc[UR20][R4.64] ;  /* 0x0000001404519981 */ /* 0x0002e8000c1e1500 */
[----:B------:R-:W-:Y:S01]  /*1b2d0*/  STL [R1+0x24], R82 ;  /* 0x0000245201007387 */ /* 0x000fe20000100800 */
[----:B-1----:R-:W-:Y:S02]  /*1b2e0*/  @!P1 IMAD.MOV.U32 R4, RZ, RZ, R32 ;  /* 0x000000ffff049224 */ /* 0x002fe400078e0020 */
[----:B------:R-:W-:Y:S01]  /*1b2f0*/  @!P1 IMAD.MOV.U32 R5, RZ, RZ, R82 ;  /* 0x000000ffff059224 */ /* 0x000fe200078e0052 */
[----:B0-----:R-:W3:Y:S01]  /*1b300*/  LDL.LU R32, [R1+0x44] ;  /* 0x0000440001207983 */ /* 0x001ee20000300800 */
[----:B------:R-:W-:-:S03]  /*1b310*/  PRMT R58, RZ, 0x7610, R58 ;  /* 0x00007610ff3a7816 */ /* 0x000fc6000000003a */
[----:B------:R0:W3:Y:S01]  /*1b320*/  @!P1 LDG.E.U16 R67, desc[UR20][R4.64] ;  /* 0x0000001404439981 */ /* 0x0000e2000c1e1500 */
[----:B------:R-:W-:-:S05]  /*1b330*/  IMAD.X R68, R68, 0x1, R69, P3 ;  /* 0x0000000144447824 */ /* 0x000fca00018e0645 */
[----:B------:R1:W-:Y:S01]  /*1b340*/  STL [R1+0x2c], R68 ;  /* 0x00002c4401007387 */ /* 0x0003e20000100800 */
[----:B0-----:R-:W-:Y:S02]  /*1b350*/  @!P1 IMAD.MOV.U32 R5, RZ, RZ, R68 ;  /* 0x000000ffff059224 */ /* 0x001fe400078e0044 */
[----:B------:R-:W-:-:S05]  /*1b360*/  @!P1 IMAD.MOV.U32 R4, RZ, RZ, R3 ;  /* 0x000000ffff049224 */ /* 0x000fca00078e0003 */
[----:B------:R0:W3:Y:S04]  /*1b370*/  @!P1 LDG.E.U16 R58, desc[UR20][R4.64] ;  /* 0x00000014043a9981 */ /* 0x0000e8000c1e1500 */
[----:B-1----:R-:W3:Y:S04]  /*1b380*/  LDL.LU R68, [R1+0x50] ;  /* 0x0000500001447983 */ /* 0x002ee80000300800 */
[----:B------:R-:W3:Y:S01]  /*1b390*/  LDL.LU R3, [R1+0x58] ;  /* 0x0000580001037983 */ /* 0x000ee20000300800 */
[-C--:B--2---:R-:W-:Y:S02]  /*1b3a0*/  IADD3 R2, P3, PT, R2, R70.reuse, RZ ;  /* 0x0000004602027210 */ /* 0x084fe40007f7e0ff */
[----:B----4-:R-:W-:-:S03]  /*1b3b0*/  IADD3 R33, P4, PT, R33, R70, RZ ;  /* 0x0000004621217210 */ /* 0x010fc60007f9e0ff */
[----:B------:R-:W-:Y:S01]  /*1b3c0*/  IMAD.X R72, R72, 0x1, R69, P3 ;  /* 0x0000000148487824 */ /* 0x000fe200018e0645 */
[----:B------:R1:W-:Y:S01]  /*1b3d0*/  STL [R1+0x38], R2 ;  /* 0x0000380201007387 */ /* 0x0003e20000100800 */
[----:B------:R-:W-:-:S03]  /*1b3e0*/  IADD3 R0, P3, PT, R0, R70, RZ ;  /* 0x0000004600007210 */ /* 0x000fc60007f7e0ff */
[----:B------:R-:W-:Y:S01]  /*1b3f0*/  STL [R1+0x40], R33 ;  /* 0x0000402101007387 */ /* 0x000fe20000100800 */
[----:B0-----:R-:W-:-:S03]  /*1b400*/  @!P1 IMAD.MOV.U32 R4, RZ, RZ, R2 ;  /* 0x000000ffff049224 */ /* 0x001fc600078e0002 */
[----:B------:R-:W-:Y:S04]  /*1b410*/  STL [R1+0x34], R72 ;  /* 0x0000344801007387 */ /* 0x000fe80000100800 */
[----:B------:R-:W-:Y:S04]  /*1b420*/  STL [R1+0x48], R0 ;  /* 0x0000480001007387 */ /* 0x000fe80000100800 */
[----:B------:R-:W2:Y:S01]  /*1b430*/  LDL.LU R83, [R1+0x4c] ;  /* 0x00004c0001537983 */ /* 0x000ea20000300800 */
[----:B------:R-:W-:-:S05]  /*1b440*/  IMAD.X R71, R71, 0x1, R69, P4 ;  /* 0x0000000147477824 */ /* 0x000fca00020e0645 */
[----:B------:R0:W-:Y:S04]  /*1b450*/  STL [R1+0x3c], R71 ;  /* 0x00003c4701007387 */ /* 0x0001e80000100800 */
[----:B-1----:R-:W4:Y:S01]  /*1b460*/  LDL.LU R2, [R1+0x60] ;  /* 0x0000600001027983 */ /* 0x002f220000300800 */
[----:B------:R-:W-:Y:S01]  /*1b470*/  PRMT R49, RZ, 0x7610, R49 ;  /* 0x00007610ff317816 */ /* 0x000fe20000000031 */
[----:B------:R-:W-:Y:S01]  /*1b480*/  @!P1 IMAD.MOV.U32 R5, RZ, RZ, R72 ;  /* 0x000000ffff059224 */ /* 0x000fe200078e0048 */
[----:B------:R-:W-:Y:S01]  /*1b490*/  PRMT R40, RZ, 0x7610, R40 ;  /* 0x00007610ff287816 */ /* 0x000fe20000000028 */
[----:B------:R-:W4:Y:S04]  /*1b4a0*/  LDL.LU R82, [R1+0x54] ;  /* 0x0000540001527983 */ /* 0x000f280000300800 */
[----:B------:R1:W4:Y:S01]  /*1b4b0*/  @!P1 LDG.E.U16 R49, desc[UR20][R4.64] ;  /* 0x0000001404319981 */ /* 0x000322000c1e1500 */
[----:B---3--:R-:W-:-:S02]  /*1b4c0*/  IMAD.X R32, R32, 0x1, R69, P3 ;  /* 0x0000000120207824 */ /* 0x008fc400018e0645 */
[----:B-1----:R-:W-:Y:S02]  /*1b4d0*/  @!P1 IMAD.MOV.U32 R4, RZ, RZ, R33 ;  /* 0x000000ffff049224 */ /* 0x002fe400078e0021 */
[----:B------:R-:W-:Y:S01]  /*1b4e0*/  @!P1 IMAD.MOV.U32 R5, RZ, RZ, R71 ;  /* 0x000000ffff059224 */ /* 0x000fe200078e0047 */
[----:B------:R1:W-:Y:S01]  /*1b4f0*/  STL [R1+0x44], R32 ;  /* 0x0000442001007387 */ /* 0x0003e20000100800 */
[----:B------:R-:W-:-:S03]  /*1b500*/  PRMT R31, RZ, 0x7610, R31 ;  /* 0x00007610ff1f7816 */ /* 0x000fc6000000001f */
[----:B0-----:R-:W3:Y:S04]  /*1b510*/  LDL.LU R71, [R1+0x5c] ;  /* 0x00005c0001477983 */ /* 0x001ee80000300800 */
[----:B------:R0:W3:Y:S04]  /*1b520*/  @!P1 LDG.E.U16 R40, desc[UR20][R4.64] ;  /* 0x0000001404289981 */ /* 0x0000e8000c1e1500 */
[----:B------:R-:W3:Y:S01]  /*1b530*/  LDL.LU R72, [R1+0x64] ;  /* 0x0000640001487983 */ /* 0x000ee20000300800 */
[-C--:B------:R-:W-:Y:S01]  /*1b540*/  IADD3 R68, P3, PT, R68, R70.reuse, RZ ;  /* 0x0000004644447210 */ /* 0x080fe20007f7e0ff */
[----:B0-----:R-:W-:Y:S01]  /*1b550*/  @!P1 IMAD.MOV.U32 R5, RZ, RZ, R32 ;  /* 0x000000ffff059224 */ /* 0x001fe200078e0020 */
[----:B------:R-:W-:-:S03]  /*1b560*/  IADD3 R3, P4, PT, R3, R70, RZ ;  /* 0x0000004603037210 */ /* 0x000fc60007f9e0ff */
[----:B------:R0:W-:Y:S01]  /*1b570*/  STL [R1+0x50], R68 ;  /* 0x0000504401007387 */ /* 0x0001e20000100800 */
[----:B------:R-:W-:-:S03]  /*1b580*/  @!P1 IMAD.MOV.U32 R4, RZ, RZ, R0 ;  /* 0x000000ffff049224 */ /* 0x000fc600078e0000 */
[----:B-1----:R-:W3:Y:S04]  /*1b590*/  LDL.LU R32, [R1+0x68] ;  /* 0x0000680001207983 */ /* 0x002ee80000300800 */
[----:B------:R-:W3:Y:S04]  /*1b5a0*/  LDL.LU R33, [R1+0x70] ;  /* 0x0000700001217983 */ /* 0x000ee80000300800 */
[----:B------:R-:W3:Y:S04]  /*1b5b0*/  LDL.LU R0, [R1+0x78] ;  /* 0x0000780001007983 */ /* 0x000ee80000300800 */
[----:B------:R1:W-:Y:S04]  /*1b5c0*/  STL [R1+0x58], R3 ;  /* 0x0000580301007387 */ /* 0x0003e80000100800 */
[----:B------:R0:W3:Y:S02]  /*1b5d0*/  @!P1 LDG.E.U16 R31, desc[UR20][R4.64] ;  /* 0x00000014041f9981 */ /* 0x0000e4000c1e1500 */
[----:B0-----:R-:W-:-:S02]  /*1b5e0*/  @!P1 IMAD.MOV.U32 R4, RZ, RZ, R68 ;  /* 0x000000ffff049224 */ /* 0x001fc400078e0044 */
[----:B--2---:R-:W-:-:S05]  /*1b5f0*/  IMAD.X R83, R83, 0x1, R69, P3 ;  /* 0x0000000153537824 */ /* 0x004fca00018e0645 */
[----:B------:R-:W-:Y:S01]  /*1b600*/  STL [R1+0x4c], R83 ;  /* 0x00004c5301007387 */ /* 0x000fe20000100800 */
[----:B----4-:R-:W-:-:S05]  /*1b610*/  IADD3 R2, P3, PT, R2, R70, RZ ;  /* 0x0000004602027210 */ /* 0x010fca0007f7e0ff */
[----:B------:R-:W-:Y:S04]  /*1b620*/  STL [R1+0x60], R2 ;  /* 0x0000600201007387 */ /* 0x000fe80000100800 */
[----:B------:R-:W2:Y:S01]  /*1b630*/  LDL.LU R68, [R1+0x6c] ;  /* 0x00006c0001447983 */ /* 0x000ea20000300800 */
[----:B------:R-:W-:Y:S01]  /*1b640*/  PRMT R21, RZ, 0x7610, R21 ;  /* 0x00007610ff157816 */ /* 0x000fe20000000015 */
[----:B------:R-:W-:Y:S02]  /*1b650*/  @!P1 IMAD.MOV.U32 R5, RZ, RZ, R83 ;  /* 0x000000ffff059224 */ /* 0x000fe400078e0053 */
[----:B------:R-:W-:Y:S01]  /*1b660*/  IMAD.X R82, R82, 0x1, R69, P4 ;  /* 0x0000000152527824 */ /* 0x000fe200020e0645 */
[----:B------:R-:W-:Y:S02]  /*1b670*/  PRMT R11, RZ, 0x7610, R11 ;  /* 0x00007610ff0b7816 */ /* 0x000fe4000000000b */
[----:B------:R0:W4:Y:S04]  /*1b680*/  @!P1 LDG.E.U16 R21, desc[UR20][R4.64] ;  /* 0x0000001404159981 */ /* 0x000128000c1e1500 */
[----:B------:R-:W-:Y:S01]  /*1b690*/  STL [R1+0x54], R82 ;  /* 0x0000545201007387 */ /* 0x000fe20000100800 */
[----:B---3--:R-:W-:-:S02]  /*1b6a0*/  IMAD.X R71, R71, 0x1, R69, P3 ;  /* 0x0000000147477824 */ /* 0x008fc400018e0645 */
[----:B0-----:R-:W-:Y:S02]  /*1b6b0*/  @!P1 IMAD.MOV.U32 R4, RZ, RZ, R3 ;  /* 0x000000ffff049224 */ /* 0x001fe400078e0003 */
[----:B------:R-:W-:Y:S01]  /*1b6c0*/  @!P1 IMAD.MOV.U32 R5, RZ, RZ, R82 ;  /* 0x000000ffff059224 */ /* 0x000fe200078e0052 */
[----:B-1----:R-:W3:Y:S01]  /*1b6d0*/  LDL.LU R3, [R1+0x74] ;  /* 0x0000740001037983 */ /* 0x002ee20000300800 */
[----:B------:R-:W-:-:S03]  /*1b6e0*/  PRMT R80, RZ, 0x7610, R80 ;  /* 0x00007610ff507816 */ /* 0x000fc60000000050 */
[----:B------:R0:W4:Y:S04]  /*1b6f0*/  @!P1 LDG.E.U16 R11, desc[UR20][R4.64] ;  /* 0x00000014040b9981 */ /* 0x000128000c1e1500 */
[----:B------:R1:W-:Y:S01]  /*1b700*/  STL [R1+0x5c], R71 ;  /* 0x00005c4701007387 */ /* 0x0003e20000100800 */
[-C--:B------:R-:W-:Y:S01]  /*1b710*/  IADD3 R32, P3, PT, R32, R70.reuse, RZ ;  /* 0x0000004620207210 */ /* 0x080fe20007f7e0ff */
[----:B0-----:R-:W-:Y:S01]  /*1b720*/  @!P1 IMAD.MOV.U32 R5, RZ, RZ, R71 ;  /* 0x000000ffff059224 */ /* 0x001fe200078e0047 */
[----:B------:R-:W-:-:S03]  /*1b730*/  IADD3 R33, P4, PT, R33, R70, RZ ;  /* 0x0000004621217210 */ /* 0x000fc60007f9e0ff */
[----:B------:R-:W-:Y:S01]  /*1b740*/  IMAD.X R72, R72, 0x1, R69, P3 ;  /* 0x0000000148487824 */ /* 0x000fe200018e0645 */
[----:B-1----:R-:W4:Y:S01]  /*1b750*/  LDL.LU R71, [R1+0x80] ;  /* 0x0000800001477983 */ /* 0x002f220000300800 */
[----:B------:R-:W-:Y:S01]  /*1b760*/  @!P1 IMAD.MOV.U32 R4, RZ, RZ, R2 ;  /* 0x000000ffff049224 */ /* 0x000fe200078e0002 */
[----:B------:R-:W-:Y:S02]  /*1b770*/  IADD3 R0, P3, PT, R0, R70, RZ ;  /* 0x0000004600007210 */ /* 0x000fe40007f7e0ff */
[----:B------:R-:W4:Y:S04]  /*1b780*/  LDL.LU R2, [R1+0x88] ;  /* 0x0000880001027983 */ /* 0x000f280000300800 */
[----:B------:R0:W-:Y:S04]  /*1b790*/  STL [R1+0x68], R32 ;  /* 0x0000682001007387 */ /* 0x0001e80000100800 */
[----:B------:R-:W-:Y:S04]  /*1b7a0*/  STL [R1+0x70], R33 ;  /* 0x0000702101007387 */ /* 0x000fe80000100800 */
[----:B------:R-:W-:Y:S04]  /*1b7b0*/  STL [R1+0x64], R72 ;  /* 0x0000644801007387 */ /* 0x000fe80000100800 */
[----:B------:R-:W-:Y:S04]  /*1b7c0*/  STL [R1+0x78], R0 ;  /* 0x0000780001007387 */ /* 0x000fe80000100800 */
[----:B------:R1:W4:Y:S04]  /*1b7d0*/  @!P1 LDG.E.U16 R80, desc[UR20][R4.64] ;  /* 0x0000001404509981 */ /* 0x000328000c1e1500 */
[----:B------:R-:W4:Y:S01]  /*1b7e0*/  LDL.LU R83, [R1+0x7c] ;  /* 0x00007c0001537983 */ /* 0x000f220000300800 */
[----:B-1----:R-:W-:-:S02]  /*1b7f0*/  @!P1 IMAD.MOV.U32 R4, RZ, RZ, R32 ;  /* 0x000000ffff049224 */ /* 0x002fc400078e0020 */
[----:B--2---:R-:W-:-:S05]  /*1b800*/  IMAD.X R68, R68, 0x1, R69, P4 ;  /* 0x0000000144447824 */ /* 0x004fca00020e0645 */
[----:B------:R1:W-:Y:S04]  /*1b810*/  STL [R1+0x6c], R68 ;  /* 0x00006c4401007387 */ /* 0x0003e80000100800 */
[----:B0-----:R-:W2:Y:S01]  /*1b820*/  LDL.LU R32, [R1+0x90] ;  /* 0x0000900001207983 */ /* 0x001ea20000300800 */
[----:B------:R-:W-:Y:S01]  /*1b830*/  PRMT R66, RZ, 0x7610, R66 ;  /* 0x00007610ff427816 */ /* 0x000fe20000000042 */
[----:B------:R-:W-:Y:S01]  /*1b840*/  @!P1 IMAD.MOV.U32 R5, RZ, RZ, R72 ;  /* 0x000000ffff059224 */ /* 0x000fe200078e0048 */
[----:B------:R-:W-:Y:S01]  /*1b850*/  PRMT R57, RZ, 0x7610, R57 ;  /* 0x00007610ff397816 */ /* 0x000fe20000000039 */
[----:B------:R-:W2:Y:S04]  /*1b860*/  LDL.LU R82, [R1+0x84] ;  /* 0x0000840001527983 */ /* 0x000ea80000300800 */
[----:B------:R0:W2:Y:S01]  /*1b870*/  @!P1 LDG.E.U16 R66, desc[UR20][R4.64] ;  /* 0x0000001404429981 */ /* 0x0000a2000c1e1500 */
[----:B---3--:R-:W-:-:S02]  /*1b880*/  IMAD.X R3, R3, 0x1, R69, P3 ;  /* 0x0000000103037824 */ /* 0x008fc400018e0645 */
[----:B0-----:R-:W-:Y:S02]  /*1b890*/  @!P1 IMAD.MOV.U32 R4, RZ, RZ, R33 ;  /* 0x000000ffff049224 */ /* 0x001fe400078e0021 */
[----:B------:R-:W-:Y:S01]  /*1b8a0*/  @!P1 IMAD.MOV.U32 R5, RZ, RZ, R68 ;  /* 0x000000ffff059224 */ /* 0x000fe200078e0044 */
[----:B------:R0:W-:Y:S01]  /*1b8b0*/  STL [R1+0x74], R3 ;  /* 0x0000740301007387 */ /* 0x0001e20000100800 */
[----:B------:R-:W-:-:S03]  /*1b8c0*/  PRMT R48, RZ, 0x7610, R48 ;  /* 0x00007610ff307816 */ /* 0x000fc60000000030 */
[----:B-1----:R-:W3:Y:S04]  /*1b8d0*/  LDL.LU R68, [R1+0x8c] ;  /* 0x00008c0001447983 */ /* 0x002ee80000300800 */
[----:B------:R1:W3:Y:S04]  /*1b8e0*/  @!P1 LDG.E.U16 R57, desc[UR20][R4.64] ;  /* 0x0000001404399981 */ /* 0x0002e8000c1e1500 */
[----:B------:R-:W3:Y:S01]  /*1b8f0*/  LDL.LU R72, [R1+0x94] ;  /* 0x0000940001487983 */ /* 0x000ee20000300800 */
[-C--:B----4-:R-:W-:Y:S02]  /*1b900*/  IADD3 R71, P3, PT, R71, R70.reuse, RZ ;  /* 0x0000004647477210 */ /* 0x090fe40007f7e0ff */
[----:B------:R-:W-:Y:S01]  /*1b910*/  IADD3 R2, P4, PT, R2, R70, RZ ;  /* 0x0000004602027210 */ /* 0x000fe20007f9e0ff */
[----:B-1----:R-:W-:-:S02]  /*1b920*/  @!P1 IMAD.MOV.U32 R5, RZ, RZ, R3 ;  /* 0x000000ffff059224 */ /* 0x002fc400078e0003 */
[----:B------:R1:W-:Y:S01]  /*1b930*/  STL [R1+0x80], R71 ;  /* 0x0000804701007387 */ /* 0x0003e20000100800 */
[----:B------:R-:W-:-:S03]  /*1b940*/  @!P1 IMAD.MOV.U32 R4, RZ, RZ, R0 ;  /* 0x000000ffff049224 */ /* 0x000fc600078e0000 */
[----:B0-----:R-:W4:Y:S04]  /*1b950*/  LDL.LU R3, [R1+0x98] ;  /* 0x0000980001037983 */ /* 0x001f280000300800 */
[----:B------:R-:W4:Y:S04]  /*1b960*/  LDL.LU R33, [R1+0xa0] ;  /* 0x0000a00001217983 */ /* 0x000f280000300800 */
[----:B------:R-:W4:Y:S04]  /*1b970*/  LDL.LU R0, [R1+0xa8] ;  /* 0x0000a80001007983 */ /* 0x000f280000300800 */
[----:B------:R0:W-:Y:S04]  /*1b980*/  STL [R1+0x88], R2 ;  /* 0x0000880201007387 */ /* 0x0001e80000100800 */
[----:B------:R0:W4:Y:S01]  /*1b990*/  @!P1 LDG.E.U16 R48, desc[UR20][R4.64] ;  /* 0x0000001404309981 */ /* 0x000122000c1e1500 */
[----:B------:R-:W-:-:S05]  /*1b9a0*/  IMAD.X R83, R83, 0x1, R69, P3 ;  /* 0x0000000153537824 */ /* 0x000fca00018e0645 */
[----:B------:R-:W-:Y:S01]  /*1b9b0*/  STL [R1+0x7c], R83 ;  /* 0x00007c5301007387 */ /* 0x000fe20000100800 */
[----:B0-----:R-:W-:Y:S01]  /*1b9c0*/  @!P1 IMAD.MOV.U32 R4, RZ, RZ, R71 ;  /* 0x000000ffff049224 */ /* 0x001fe200078e0047 */
[----:B--2---:R-:W-:-:S05]  /*1b9d0*/  IADD3 R32, P3, PT, R32, R70, RZ ;  /* 0x0000004620207210 */ /* 0x004fca0007f7e0ff */
[----:B------:R-:W-:Y:S04]  /*1b9e0*/  STL [R1+0x90], R32 ;  /* 0x0000902001007387 */ /* 0x000fe80000100800 */
[----:B-1----:R-:W2:Y:S01]  /*1b9f0*/  LDL.LU R71, [R1+0x9c] ;  /* 0x00009c0001477983 */ /* 0x002ea20000300800 */
[----:B------:R-:W-:Y:S01]  /*1ba00*/  PRMT R39, RZ, 0x7610, R39 ;  /* 0x00007610ff277816 */ /* 0x000fe20000000027 */
[----:B------:R-:W-:Y:S02]  /*1ba10*/  @!P1 IMAD.MOV.U32 R5, RZ, RZ, R83 ;  /* 0x000000ffff059224 */ /* 0x000fe400078e0053 */
[--C-:B------:R-:W-:Y:S01]  /*1ba20*/  IMAD.X R82, R82, 0x1, R69.reuse, P4 ;  /* 0x0000000152527824 */ /* 0x100fe200020e0645 */
[----:B------:R-:W-:Y:S02]  /*1ba30*/  PRMT R30, RZ, 0x7610, R30 ;  /* 0x00007610ff1e7816 */ /* 0x000fe4000000001e */
[----:B------:R0:W2:Y:S04]  /*1ba40*/  @!P1 LDG.E.U16 R39, desc[UR20][R4.64] ;  /* 0x0000001404279981 */ /* 0x0000a8000c1e1500 */
[----:B------:R-:W-:Y:S01]  /*1ba50*/  STL [R1+0x84], R82 ;  /* 0x0000845201007387 */ /* 0x000fe20000100800 */
[----:B---3--:R-:W-:-:S02]  /*1ba60*/  IMAD.X R68, R68, 0x1, R69, P3 ;  /* 0x0000000144447824 */ /* 0x008fc400018e0645 */
[----:B0-----:R-:W-:Y:S02]  /*1ba70*/  @!P1 IMAD.MOV.U32 R4, RZ, RZ, R2 ;  /* 0x000000ffff049224 */ /* 0x001fe400078e0002 */
[----:B------:R-:W-:Y:S01]  /*1ba80*/  @!P1 IMAD.MOV.U32 R5, RZ, RZ, R82 ;  /* 0x000000ffff059224 */ /* 0x000fe200078e0052 */
[----:B------:R-:W3:Y:S01]  /*1ba90*/  LDL.LU R2, [R1+0xa4] ;  /* 0x0000a40001027983 */ /* 0x000ee20000300800 */
[----:B------:R-:W-:-:S03]  /*1baa0*/  PRMT R20, RZ, 0x7610, R20 ;  /* 0x00007610ff147816 */ /* 0x000fc60000000014 */
[----:B------:R0:W3:Y:S04]  /*1bab0*/  @!P1 LDG.E.U16 R30, desc[UR20][R4.64] ;  /* 0x00000014041e9981 */ /* 0x0000e8000c1e1500 */
[----:B------:R1:W-:Y:S01]  /*1bac0*/  STL [R1+0x8c], R68 ;  /* 0x00008c4401007387 */ /* 0x0003e20000100800 */
[-C--:B----4-:R-:W-:Y:S01]  /*1bad0*/  IADD3 R3, P3, PT, R3, R70.reuse, RZ ;  /* 0x0000004603037210 */ /* 0x090fe20007f7e0ff */
        /* <DEDUP_REMOVED lines=28> */
[----:B------:R1:W3:Y:S01]  /*1bca0*/  @!P1 LDG.E.U16 R79, desc[UR20][R4.64] ;  /* 0x00000014044f9981 */ /* 0x0002e2000c1e1500 */
[----:B----4-:R-:W-:-:S03]  /*1bcb0*/  IADD3 R68, P3, PT, R68, R70, RZ ;  /* 0x0000004644447210 */ /* 0x010fc60007f7e0ff */
[----:B------:R-:W4:Y:S01]  /*1bcc0*/  LDL.LU R72, [R1+0xc4] ;  /* 0x0000c40001487983 */ /* 0x000f220000300800 */
[----:B------:R-:W-:-:S03]  /*1bcd0*/  IADD3 R32, P4, PT, R32, R70, RZ ;  /* 0x0000004620207210 */ /* 0x000fc60007f9e0ff */
[----:B------:R2:W-:Y:S01]  /*1bce0*/  STL [R1+0xb0], R68 ;  /* 0x0000b04401007387 */ /* 0x0005e20000100800 */
[----:B-1----:R-:W-:-:S03]  /*1bcf0*/  @!P1 IMAD.MOV.U32 R5, RZ, RZ, R2 ;  /* 0x000000ffff059224 */ /* 0x002fc600078e0002 */
[----:B0-----:R-:W4:Y:S01]  /*1bd00*/  LDL.LU R2, [R1+0xc8] ;  /* 0x0000c80001027983 */ /* 0x001f220000300800 */
[----:B------:R-:W-:-:S03]  /*1bd10*/  @!P1 IMAD.MOV.U32 R4, RZ, RZ, R0 ;  /* 0x000000ffff049224 */ /* 0x000fc600078e0000 */
[----:B------:R-:W4:Y:S04]  /*1bd20*/  LDL.LU R33, [R1+0xd0] ;  /* 0x0000d00001217983 */ /* 0x000f280000300800 */
[----:B------:R-:W4:Y:S04]  /*1bd30*/  LDL.LU R0, [R1+0xd8] ;  /* 0x0000d80001007983 */ /* 0x000f280000300800 */
[----:B------:R0:W-:Y:S04]  /*1bd40*/  STL [R1+0xb8], R32 ;  /* 0x0000b82001007387 */ /* 0x0001e80000100800 */
[----:B------:R1:W4:Y:S01]  /*1bd50*/  @!P1 LDG.E.U16 R65, desc[UR20][R4.64] ;  /* 0x0000001404419981 */ /* 0x000322000c1e1500 */
[----:B------:R-:W-:-:S05]  /*1bd60*/  IMAD.X R83, R83, 0x1, R69, P3 ;  /* 0x0000000153537824 */ /* 0x000fca00018e0645 */
[----:B------:R-:W-:Y:S01]  /*1bd70*/  STL [R1+0xac], R83 ;  /* 0x0000ac5301007387 */ /* 0x000fe20000100800 */
[----:B-1----:R-:W-:Y:S01]  /*1bd80*/  @!P1 IMAD.MOV.U32 R4, RZ, RZ, R68 ;  /* 0x000000ffff049224 */ /* 0x002fe200078e0044 */
[----:B--2---:R-:W-:-:S05]  /*1bd90*/  IADD3 R3, P3, PT, R3, R70, RZ ;  /* 0x0000004603037210 */ /* 0x004fca0007f7e0ff */
[----:B------:R-:W-:Y:S04]  /*1bda0*/  STL [R1+0xc0], R3 ;  /* 0x0000c00301007387 */ /* 0x000fe80000100800 */
[----:B------:R-:W2:Y:S01]  /*1bdb0*/  LDL.LU R68, [R1+0xcc] ;  /* 0x0000cc0001447983 */ /* 0x000ea20000300800 */
[----:B------:R-:W-:Y:S01]  /*1bdc0*/  PRMT R56, RZ, 0x7610, R56 ;  /* 0x00007610ff387816 */ /* 0x000fe20000000038 */
[----:B------:R-:W-:Y:S02]  /*1bdd0*/  @!P1 IMAD.MOV.U32 R5, RZ, RZ, R83 ;  /* 0x000000ffff059224 */ /* 0x000fe400078e0053 */
[----:B------:R-:W-:Y:S01]  /*1bde0*/  IMAD.X R82, R82, 0x1, R69, P4 ;  /* 0x0000000152527824 */ /* 0x000fe200020e0645 */
[----:B------:R-:W-:Y:S02]  /*1bdf0*/  PRMT R47, RZ, 0x7610, R47 ;  /* 0x00007610ff2f7816 */ /* 0x000fe4000000002f */
[----:B------:R1:W2:Y:S04]  /*1be00*/  @!P1 LDG.E.U16 R56, desc[UR20][R4.64] ;  /* 0x0000001404389981 */ /* 0x0002a8000c1e1500 */
[----:B------:R-:W-:Y:S01]  /*1be10*/  STL [R1+0xb4], R82 ;  /* 0x0000b45201007387 */ /* 0x000fe20000100800 */
[----:B---3--:R-:W-:-:S02]  /*1be20*/  IMAD.X R71, R71, 0x1, R69, P3 ;  /* 0x0000000147477824 */ /* 0x008fc400018e0645 */
[----:B-1----:R-:W-:Y:S02]  /*1be30*/  @!P1 IMAD.MOV.U32 R4, RZ, RZ, R32 ;  /* 0x000000ffff049224 */ /* 0x002fe400078e0020 */
[----:B------:R-:W-:Y:S01]  /*1be40*/  @!P1 IMAD.MOV.U32 R5, RZ, RZ, R82 ;  /* 0x000000ffff059224 */ /* 0x000fe200078e0052 */
[----:B0-----:R-:W3:Y:S01]  /*1be50*/  LDL.LU R32, [R1+0xd4] ;  /* 0x0000d40001207983 */ /* 0x001ee20000300800 */
[----:B------:R-:W-:-:S03]  /*1be60*/  PRMT R38, RZ, 0x7610, R38 ;  /* 0x00007610ff267816 */ /* 0x000fc60000000026 */
[----:B------:R0:W3:Y:S01]  /*1be70*/  @!P1 LDG.E.U16 R47, desc[UR20][R4.64] ;  /* 0x00000014042f9981 */ /* 0x0000e2000c1e1500 */
[----:B----4-:R-:W-:-:S03]  /*1be80*/  IADD3 R2, P3, PT, R2, R70, RZ ;  /* 0x0000004602027210 */ /* 0x010fc60007f7e0ff */
[----:B------:R1:W-:Y:S01]  /*1be90*/  STL [R1+0xbc], R71 ;  /* 0x0000bc4701007387 */ /* 0x0003e20000100800 */
[-C--:B------:R-:W-:Y:S01]  /*1bea0*/  IADD3 R33, P4, PT, R33, R70.reuse, RZ ;  /* 0x0000004621217210 */ /* 0x080fe20007f9e0ff */
[----:B0-----:R-:W-:Y:S02]  /*1beb0*/  @!P1 IMAD.MOV.U32 R5, RZ, RZ, R71 ;  /* 0x000000ffff059224 */ /* 0x001fe400078e0047 */
[----:B------:R-:W-:Y:S01]  /*1bec0*/  IMAD.X R72, R72, 0x1, R69, P3 ;  /* 0x0000000148487824 */ /* 0x000fe200018e0645 */
[----:B------:R-:W-:Y:S01]  /*1bed0*/  IADD3 R0, P3, PT, R0, R70, RZ ;  /* 0x0000004600007210 */ /* 0x000fe20007f7e0ff */
[----:B------:R-:W-:Y:S01]  /*1bee0*/  @!P1 IMAD.MOV.U32 R4, RZ, RZ, R3 ;  /* 0x000000ffff049224 */ /* 0x000fe200078e0003 */
[----:B-1----:R-:W4:Y:S04]  /*1bef0*/  LDL.LU R71, [R1+0xe0] ;  /* 0x0000e00001477983 */ /* 0x002f280000300800 */
        /* <DEDUP_REMOVED lines=102> */
[--C-:B------:R-:W-:Y:S01]  /*1c560*/  IMAD.X R82, R82, 0x1, R69.reuse, P4 ;  /* 0x0000000152527824 */ /* 0x100fe200020e0645 */
        /* <DEDUP_REMOVED lines=59> */
[----:B------:R-:W-:Y:S01]  /*1c920*/  IMAD.X R82, R82, 0x1, R69, P4 ;  /* 0x0000000152527824 */ /* 0x000fe200020e0645 */
        /* <DEDUP_REMOVED lines=20> */
[----:B------:R1:W-:Y:S04]  /*1ca70*/  STL [R1+0x174], R72 ;  /* 0x0001744801007387 */ /* 0x0003e80000100800 */
[----:B------:R-:W-:Y:S04]  /*1ca80*/  STL [R1+0x188], R0 ;  /* 0x0001880001007387 */ /* 0x000fe80000100800 */
[----:B------:R0:W4:Y:S04]  /*1ca90*/  @!P1 LDG.E.U16 R17, desc[UR20][R4.64] ;  /* 0x0000001404119981 */ /* 0x000128000c1e1500 */
[----:B------:R-:W4:Y:S01]  /*1caa0*/  LDL.LU R83, [R1+0x18c] ;  /* 0x00018c0001537983 */ /* 0x000f220000300800 */
[----:B0-----:R-:W-:-:S02]  /*1cab0*/  @!P1 IMAD.MOV.U32 R4, RZ, RZ, R2 ;  /* 0x000000ffff049224 */ /* 0x001fc400078e0002 */
[----:B--2---:R-:W-:-:S05]  /*1cac0*/  IMAD.X R71, R71, 0x1, R69, P4 ;  /* 0x0000000147477824 */ /* 0x004fca00020e0645 */
[----:B------:R0:W-:Y:S04]  /*1cad0*/  STL [R1+0x17c], R71 ;  /* 0x00017c4701007387 */ /* 0x0001e80000100800 */
[----:B------:R-:W2:Y:S01]  /*1cae0*/  LDL.LU R2, [R1+0x1a0] ;  /* 0x0001a00001027983 */ /* 0x000ea20000300800 */
        /* <DEDUP_REMOVED lines=87> */
[----:B------:R0:W-:Y:S04]  /*1d060*/  STL [R1+0x1d0], R32 ;  /* 0x0001d02001007387 */ /* 0x0001e80000100800 */
        /* <DEDUP_REMOVED lines=10> */
[----:B------:R-:W3:Y:S01]  /*1d110*/  LDL.LU R2, [R1+0x1e4] ;  /* 0x0001e40001027983 */ /* 0x000ee20000300800 */
[----:B------:R-:W-:-:S03]  /*1d120*/  PRMT R52, RZ, 0x7610, R52 ;  /* 0x00007610ff347816 */ /* 0x000fc60000000034 */
[----:B------:R1:W3:Y:S04]  /*1d130*/  @!P1 LDG.E.U16 R61, desc[UR20][R4.64] ;  /* 0x00000014043d9981 */ /* 0x0002e8000c1e1500 */
[----:B------:R0:W-:Y:S01]  /*1d140*/  STL [R1+0x1cc], R68 ;  /* 0x0001cc4401007387 */ /* 0x0001e20000100800 */
[-C--:B----4-:R-:W-:Y:S01]  /*1d150*/  IADD3 R3, P3, PT, R3, R70.reuse, RZ ;  /* 0x0000004603037210 */ /* 0x090fe20007f7e0ff */
[----:B-1----:R-:W-:Y:S02]  /*1d160*/  @!P1 IMAD.MOV.U32 R4, RZ, RZ, R32 ;  /* 0x000000ffff049224 */ /* 0x002fe400078e0020 */
[----:B0-----:R-:W4:Y:S01]  /*1d170*/  LDL.LU R32, [R1+0x1f0] ;  /* 0x0001f00001207983 */ /* 0x001f220000300800 */
[----:B------:R-:W-:Y:S01]  /*1d180*/  IADD3 R71, P4, PT, R71, R70, RZ ;  /* 0x0000004647477210 */ /* 0x000fe20007f9e0ff */
[----:B------:R-:W-:-:S02]  /*1d190*/  @!P1 IMAD.MOV.U32 R5, RZ, RZ, R68 ;  /* 0x000000ffff059224 */ /* 0x000fc400078e0044 */
[----:B------:R-:W-:Y:S01]  /*1d1a0*/  IMAD.X R33, R33, 0x1, R69, P3 ;  /* 0x0000000121217824 */ /* 0x000fe200018e0645 */
[----:B------:R-:W-:Y:S01]  /*1d1b0*/  IADD3 R0, P3, PT, R0, R70, RZ ;  /* 0x0000004600007210 */ /* 0x000fe20007f7e0ff */
[----:B------:R-:W4:Y:S04]  /*1d1c0*/  LDL.LU R68, [R1+0x1f8] ;  /* 0x0001f80001447983 */ /* 0x000f280000300800 */
[----:B------:R-:W-:Y:S04]  /*1d1d0*/  STL [R1+0x1d8], R3 ;  /* 0x0001d80301007387 */ /* 0x000fe80000100800 */
[----:B------:R-:W-:Y:S04]  /*1d1e0*/  STL [R1+0x1e0], R71 ;  /* 0x0001e04701007387 */ /* 0x000fe80000100800 */
[----:B------:R0:W4:Y:S04]  /*1d1f0*/  @!P1 LDG.E.U16 R52, desc[UR20][R4.64] ;  /* 0x0000001404349981 */ /* 0x000128000c1e1500 */
[----:B------:R1:W-:Y:S04]  /*1d200*/  STL [R1+0x1d4], R33 ;  /* 0x0001d42101007387 */ /* 0x0003e80000100800 */
[----:B------:R2:W-:Y:S01]  /*1d210*/  STL [R1+0x1e8], R0 ;  /* 0x0001e80001007387 */ /* 0x0005e20000100800 */
[----:B0-----:R-:W-:-:S02]  /*1d220*/  @!P1 IMAD.MOV.U32 R5, RZ, RZ, R33 ;  /* 0x000000ffff059224 */ /* 0x001fc400078e0021 */
[----:B------:R-:W-:Y:S01]  /*1d230*/  @!P1 IMAD.MOV.U32 R4, RZ, RZ, R3 ;  /* 0x000000ffff049224 */ /* 0x000fe200078e0003 */
[----:B-1----:R-:W4:Y:S01]  /*1d240*/  LDL.LU R33, [R1+0x1ec] ;  /* 0x0001ec0001217983 */ /* 0x002f220000300800 */
[----:B--2---:R-:W-:-:S05]  /*1d250*/  IMAD.X R72, R72, 0x1, R69, P4 ;  /* 0x0000000148487824 */ /* 0x004fca00020e0645 */
[----:B------:R0:W-:Y:S04]  /*1d260*/  STL [R1+0x1dc], R72 ;  /* 0x0001dc4801007387 */ /* 0x0001e80000100800 */
[----:B------:R-:W2:Y:S04]  /*1d270*/  LDL.LU R3, [R1+0x200] ;  /* 0x0002000001037983 */ /* 0x000ea80000300800 */
[----:B------:R-:W2:Y:S01]  /*1d280*/  LDL.LU R111, [R1+0x1f4] ;  /* 0x0001f400016f7983 */ /* 0x000ea20000300800 */
[----:B------:R-:W-:Y:S02]  /*1d290*/  PRMT R43, RZ, 0x7610, R43 ;  /* 0x00007610ff2b7816 */ /* 0x000fe4000000002b */
[----:B------:R-:W-:-:S04]  /*1d2a0*/  PRMT R34, RZ, 0x7610, R34 ;  /* 0x00007610ff227816 */ /* 0x000fc80000000022 */
[----:B------:R1:W2:Y:S01]  /*1d2b0*/  @!P1 LDG.E.U16 R43, desc[UR20][R4.64] ;  /* 0x00000014042b9981 */ /* 0x0002a2000c1e1500 */
[----:B---3--:R-:W-:-:S05]  /*1d2c0*/  IMAD.X R2, R2, 0x1, R69, P3 ;  /* 0x0000000102027824 */ /* 0x008fca00018e0645 */
[----:B------:R3:W-:Y:S01]  /*1d2d0*/  STL [R1+0x1e4], R2 ;  /* 0x0001e40201007387 */ /* 0x0007e20000100800 */
[----:B-1----:R-:W-:Y:S02]  /*1d2e0*/  @!P1 IMAD.MOV.U32 R4, RZ, RZ, R71 ;  /* 0x000000ffff049224 */ /* 0x002fe400078e0047 */
[----:B------:R-:W-:Y:S01]  /*1d2f0*/  @!P1 IMAD.MOV.U32 R5, RZ, RZ, R72 ;  /* 0x000000ffff059224 */ /* 0x000fe200078e0048 */
[----:B------:R-:W2:Y:S04]  /*1d300*/  LDL.LU R71, [R1+0x1fc] ;  /* 0x0001fc0001477983 */ /* 0x000ea80000300800 */
[----:B------:R1:W2:Y:S01]  /*1d310*/  @!P1 LDG.E.U16 R34, desc[UR20][R4.64] ;  /* 0x0000001404229981 */ /* 0x0002a2000c1e1500 */
[----:B----4-:R-:W-:-:S03]  /*1d320*/  IADD3 R32, P3, PT, R32, R70, RZ ;  /* 0x0000004620207210 */ /* 0x010fc60007f7e0ff */
[----:B------:R-:W4:Y:S04]  /*1d330*/  LDL.LU R82, [R1+0x204] ;  /* 0x0002040001527983 */ /* 0x000f280000300800 */
[----:B------:R3:W-:Y:S01]  /*1d340*/  STL [R1+0x1f0], R32 ;  /* 0x0001f02001007387 */ /* 0x0007e20000100800 */
[----:B-1----:R-:W-:-:S03]  /*1d350*/  @!P1 IMAD.MOV.U32 R4, RZ, RZ, R0 ;  /* 0x000000ffff049224 */ /* 0x002fc600078e0000 */
[----:B------:R-:W4:Y:S01]  /*1d360*/  LDL.LU R0, [R1+0x208] ;  /* 0x0002080001007983 */ /* 0x000f220000300800 */
[----:B------:R-:W-:Y:S01]  /*1d370*/  IADD3 R68, P4, PT, R68, R70, RZ ;  /* 0x0000004644447210 */ /* 0x000fe20007f9e0ff */
[----:B------:R-:W-:Y:S02]  /*1d380*/  @!P1 IMAD.MOV.U32 R5, RZ, RZ, R2 ;  /* 0x000000ffff059224 */ /* 0x000fe400078e0002 */
[----:B0-----:R-:W4:Y:S04]  /*1d390*/  LDL.LU R72, [R1+0x210] ;  /* 0x0002100001487983 */ /* 0x001f280000300800 */
[----:B---3--:R-:W3:Y:S01]  /*1d3a0*/  LDL.LU R2, [R1+0x218] ;  /* 0x0002180001027983 */ /* 0x008ee20000300800 */
[----:B------:R-:W-:-:S03]  /*1d3b0*/  PRMT R15, RZ, 0x7610, R15 ;  /* 0x00007610ff0f7816 */ /* 0x000fc6000000000f */
[----:B------:R0:W-:Y:S01]  /*1d3c0*/  STL [R1+0x1f8], R68 ;  /* 0x0001f84401007387 */ /* 0x0001e20000100800 */
[----:B------:R-:W-:-:S05]  /*1d3d0*/  IMAD.X R33, R33, 0x1, R69, P3 ;  /* 0x0000000121217824 */ /* 0x000fca00018e0645 */
[----:B------:R1:W-:Y:S04]  /*1d3e0*/  STL [R1+0x1ec], R33 ;  /* 0x0001ec2101007387 */ /* 0x0003e80000100800 */
[----:B------:R0:W3:Y:S02]  /*1d3f0*/  @!P1 LDG.E.U16 R15, desc[UR20][R32.64] ;  /* 0x00000014200f9981 */ /* 0x0000e4000c1e1500 */
[----:B0-----:R-:W-:Y:S01]  /*1d400*/  @!P1 IMAD.MOV.U32 R32, RZ, RZ, R68 ;  /* 0x000000ffff209224 */ /* 0x001fe200078e0044 */
[----:B--2---:R-:W-:-:S05]  /*1d410*/  IADD3 R3, P3, PT, R3, R70, RZ ;  /* 0x0000004603037210 */ /* 0x004fca0007f7e0ff */
[----:B------:R-:W-:Y:S01]  /*1d420*/  STL [R1+0x200], R3 ;  /* 0x0002000301007387 */ /* 0x000fe20000100800 */
[----:B------:R-:W-:-:S03]  /*1d430*/  IMAD.X R111, R111, 0x1, R69, P4 ;  /* 0x000000016f6f7824 */ /* 0x000fc600020e0645 */
[----:B------:R-:W2:Y:S04]  /*1d440*/  LDL.LU R83, [R1+0x20c] ;  /* 0x00020c0001537983 */ /* 0x000ea80000300800 */
[----:B------:R-:W-:Y:S04]  /*1d450*/  STL [R1+0x1f4], R111 ;  /* 0x0001f46f01007387 */ /* 0x000fe80000100800 */
[----:B------:R-:W2:Y:S01]  /*1d460*/  LDL.LU R68, [R1+0x214] ;  /* 0x0002140001447983 */ /* 0x000ea20000300800 */
[----:B------:R-:W-:Y:S01]  /*1d470*/  PRMT R25, RZ, 0x7610, R25 ;  /* 0x00007610ff197816 */ /* 0x000fe20000000019 */
[----:B-1----:R-:W-:-:S05]  /*1d480*/  @!P1 IMAD.MOV.U32 R33, RZ, RZ, R111 ;  /* 0x000000ffff219224 */ /* 0x002fca00078e006f */
[----:B------:R0:W2:Y:S01]  /*1d490*/  @!P1 LDG.E.U16 R25, desc[UR20][R4.64] ;  /* 0x0000001404199981 */ /* 0x0000a2000c1e1500 */
[----:B------:R-:W-:Y:S01]  /*1d4a0*/  IMAD.X R71, R71, 0x1, R69, P3 ;  /* 0x0000000147477824 */ /* 0x000fe200018e0645 */
[----:B------:R-:W-:Y:S02]  /*1d4b0*/  PRMT R74, RZ, 0x7610, R74 ;  /* 0x00007610ff4a7816 */ /* 0x000fe4000000004a */
[----:B0-----:R-:W-:Y:S02]  /*1d4c0*/  PRMT R5, RZ, 0x7610, R5 ;  /* 0x00007610ff057816 */ /* 0x001fe40000000005 */
[----:B------:R0:W-:Y:S01]  /*1d4d0*/  STL [R1+0x1fc], R71 ;  /* 0x0001fc4701007387 */ /* 0x0001e20000100800 */
[----:B----4-:R-:W-:-:S03]  /*1d4e0*/  IADD3 R0, P3, PT, R0, R70, RZ ;  /* 0x0000004600007210 */ /* 0x010fc60007f7e0ff */
[----:B------:R1:W4:Y:S01]  /*1d4f0*/  @!P1 LDG.E.U16 R5, desc[UR20][R32.64] ;  /* 0x0000001420059981 */ /* 0x000322000c1e1500 */
[-C--:B------:R-:W-:Y:S01]  /*1d500*/  IADD3 R72, P4, PT, R72, R70.reuse, RZ ;  /* 0x0000004648487210 */ /* 0x080fe20007f9e0ff */
[----:B------:R-:W-:Y:S01]  /*1d510*/  IMAD.X R82, R82, 0x1, R69, P3 ;  /* 0x0000000152527824 */ /* 0x000fe200018e0645 */
[----:B---3--:R-:W-:Y:S01]  /*1d520*/  IADD3 R2, P3, PT, R2, R70, RZ ;  /* 0x0000004602027210 */ /* 0x008fe20007f7e0ff */
[----:B-1----:R-:W-:Y:S02]  /*1d530*/  @!P1 IMAD.MOV.U32 R32, RZ, RZ, R3 ;  /* 0x000000ffff209224 */ /* 0x002fe400078e0003 */
[----:B------:R-:W-:Y:S02]  /*1d540*/  @!P1 IMAD.MOV.U32 R33, RZ, RZ, R71 ;  /* 0x000000ffff219224 */ /* 0x000fe400078e0047 */
[----:B0-----:R-:W3:Y:S04]  /*1d550*/  LDL.LU R71, [R1+0x220] ;  /* 0x0002200001477983 */ /* 0x001ee80000300800 */
[----:B------:R-:W4:Y:S04]  /*1d560*/  LDL.LU R3, [R1+0x228] ;  /* 0x0002280001037983 */ /* 0x000f280000300800 */
[----:B------:R-:W-:Y:S04]  /*1d570*/  STL [R1+0x208], R0 ;  /* 0x0002080001007387 */ /* 0x000fe80000100800 */
[----:B------:R-:W-:Y:S04]  /*1d580*/  STL [R1+0x210], R72 ;  /* 0x0002104801007387 */ /* 0x000fe80000100800 */
[----:B------:R0:W4:Y:S04]  /*1d590*/  @!P1 LDG.E.U16 R74, desc[UR20][R32.64] ;  /* 0x00000014204a9981 */ /* 0x000128000c1e1500 */
[----:B------:R1:W-:Y:S04]  /*1d5a0*/  STL [R1+0x204], R82 ;  /* 0x0002045201007387 */ /* 0x0003e80000100800 */
[----:B------:R-:W-:Y:S01]  /*1d5b0*/  STL [R1+0x218], R2 ;  /* 0x0002180201007387 */ /* 0x000fe20000100800 */
[----:B0-----:R-:W-:-:S03]  /*1d5c0*/  @!P1 IMAD.MOV.U32 R33, RZ, RZ, R82 ;  /* 0x000000ffff219224 */ /* 0x001fc600078e0052 */
[----:B-1----:R-:W4:Y:S01]  /*1d5d0*/  LDL.LU R82, [R1+0x21c] ;  /* 0x00021c0001527983 */ /* 0x002f220000300800 */
[----:B------:R-:W-:Y:S02]  /*1d5e0*/  @!P1 IMAD.MOV.U32 R32, RZ, RZ, R0 ;  /* 0x000000ffff209224 */ /* 0x000fe400078e0000 */
[----:B--2---:R-:W-:-:S05]  /*1d5f0*/  IMAD.X R83, R83, 0x1, R69, P4 ;  /* 0x0000000153537824 */ /* 0x004fca00020e0645 */
[----:B------:R-:W-:Y:S04]  /*1d600*/  STL [R1+0x20c], R83 ;  /* 0x00020c5301007387 */ /* 0x000fe80000100800 */
[----:B------:R-:W2:Y:S01]  /*1d610*/  LDL.LU R0, [R1+0x230] ;  /* 0x0002300001007983 */ /* 0x000ea20000300800 */
[----:B------:R-:W-:-:S03]  /*1d620*/  IMAD.X R68, R68, 0x1, R69, P3 ;  /* 0x0000000144447824 */ /* 0x000fc600018e0645 */
[----:B------:R-:W2:Y:S04]  /*1d630*/  LDL.LU R140, [R1+0x224] ;  /* 0x00022400018c7983 */ /* 0x000ea80000300800 */
[----:B------:R0:W-:Y:S04]  /*1d640*/  STL [R1+0x214], R68 ;  /* 0x0002144401007387 */ /* 0x0001e80000100800 */
[----:B------:R-:W2:Y:S01]  /*1d650*/  LDL.LU R111, [R1+0x22c] ;  /* 0x00022c00016f7983 */ /* 0x000ea20000300800 */
[----:B------:R-:W-:Y:S02]  /*1d660*/  PRMT R60, RZ, 0x7610, R60 ;  /* 0x00007610ff3c7816 */ /* 0x000fe4000000003c */
[----:B------:R-:W-:Y:S01]  /*1d670*/  PRMT R51, RZ, 0x7610, R51 ;  /* 0x00007610ff337816 */ /* 0x000fe20000000033 */
[----:B------:R-:W2:Y:S04]  /*1d680*/  LDL.LU R139, [R1+0x234] ;  /* 0x00023400018b7983 */ /* 0x000ea80000300800 */
[----:B------:R1:W2:Y:S01]  /*1d690*/  @!P1 LDG.E.U16 R60, desc[UR20][R32.64] ;  /* 0x00000014203c9981 */ /* 0x0002a2000c1e1500 */
[----:B------:R-:W-:Y:S01]  /*1d6a0*/  PRMT R42, RZ, 0x7610, R42 ;  /* 0x00007610ff2a7816 */ /* 0x000fe2000000002a */
[----:B-1----:R-:W-:-:S02]  /*1d6b0*/  @!P1 IMAD.MOV.U32 R32, RZ, RZ, R72 ;  /* 0x000000ffff209224 */ /* 0x002fc400078e0048 */
[----:B------:R-:W-:Y:S01]  /*1d6c0*/  @!P1 IMAD.MOV.U32 R33, RZ, RZ, R83 ;  /* 0x000000ffff219224 */ /* 0x000fe200078e0053 */
[----:B---3--:R-:W-:-:S04]  /*1d6d0*/  IADD3 R71, P3, PT, R71, R70, RZ ;  /* 0x0000004647477210 */ /* 0x008fc80007f7e0ff */
[----:B------:R1:W3:Y:S01]  /*1d6e0*/  @!P1 LDG.E.U16 R51, desc[UR20][R32.64] ;  /* 0x0000001420339981 */ /* 0x0002e2000c1e1500 */
[----:B----4-:R-:W-:-:S03]  /*1d6f0*/  IADD3 R3, P4, PT, R3, R70, RZ ;  /* 0x0000004603037210 */ /* 0x010fc60007f9e0ff */
[----:B------:R-:W-:Y:S04]  /*1d700*/  STL [R1+0x220], R71 ;  /* 0x0002204701007387 */ /* 0x000fe80000100800 */
[----:B------:R-:W4:Y:S01]  /*1d710*/  LDL.LU R72, [R1+0x238] ;  /* 0x0002380001487983 */ /* 0x000f220000300800 */
[----:B-1----:R-:W-:Y:S02]  /*1d720*/  @!P1 IMAD.MOV.U32 R32, RZ, RZ, R2 ;  /* 0x000000ffff209224 */ /* 0x002fe400078e0002 */
[----:B------:R-:W-:Y:S02]  /*1d730*/  @!P1 IMAD.MOV.U32 R33, RZ, RZ, R68 ;  /* 0x000000ffff219224 */ /* 0x000fe400078e0044 */
[----:B0-----:R-:W3:Y:S04]  /*1d740*/  LDL.LU R68, [R1+0x240] ;  /* 0x0002400001447983 */ /* 0x001ee80000300800 */
[----:B------:R-:W3:Y:S04]  /*1d750*/  LDL.LU R2, [R1+0x248] ;  /* 0x0002480001027983 */ /* 0x000ee80000300800 */
[----:B------:R0:W3:Y:S01]  /*1d760*/  @!P1 LDG.E.U16 R42, desc[UR20][R32.64] ;  /* 0x00000014202a9981 */ /* 0x0000e2000c1e1500 */
[----:B------:R-:W-:-:S03]  /*1d770*/  IMAD.X R82, R82, 0x1, R69, P3 ;  /* 0x0000000152527824 */ /* 0x000fc600018e0645 */
[----:B------:R-:W-:Y:S01]  /*1d780*/  STL [R1+0x228], R3 ;  /* 0x0002280301007387 */ /* 0x000fe20000100800 */
[----:B0-----:R-:W-:Y:S01]  /*1d790*/  PRMT R33, RZ, 0x7610, R33 ;  /* 0x00007610ff217816 */ /* 0x001fe20000000021 */
[----:B------:R-:W-:Y:S02]  /*1d7a0*/  @!P1 IMAD.MOV.U32 R83, RZ, RZ, R82 ;  /* 0x000000ffff539224 */ /* 0x000fe400078e0052 */
[----:B------:R0:W-:Y:S01]  /*1d7b0*/  STL [R1+0x21c], R82 ;  /* 0x00021c5201007387 */ /* 0x0001e20000100800 */
[----:B------:R-:W-:Y:S01]  /*1d7c0*/  PRMT R24, RZ, 0x7610, R24 ;  /* 0x00007610ff187816 */ /* 0x000fe20000000018 */
[----:B0-----:R-:W-:-:S05]  /*1d7d0*/  @!P1 IMAD.MOV.U32 R82, RZ, RZ, R71 ;  /* 0x000000ffff529224 */ /* 0x001fca00078e0047 */
[----:B------:R0:W3:Y:S02]  /*1d7e0*/  @!P1 LDG.E.U16 R33, desc[UR20][R82.64] ;  /* 0x0000001452219981 */ /* 0x0000e4000c1e1500 */
[----:B0-----:R-:W-:Y:S01]  /*1d7f0*/  @!P1 IMAD.MOV.U32 R82, RZ, RZ, R3 ;  /* 0x000000ffff529224 */ /* 0x001fe200078e0003 */
[----:B--2---:R-:W-:Y:S01]  /*1d800*/  IADD3 R0, P3, PT, R0, R70, RZ ;  /* 0x0000004600007210 */ /* 0x004fe20007f7e0ff */
[----:B------:R-:W-:-:S04]  /*1d810*/  IMAD.X R140, R140, 0x1, R69, P4 ;  /* 0x000000018c8c7824 */ /* 0x000fc800020e0645 */
[----:B------:R-:W-:Y:S01]  /*1d820*/  STL [R1+0x230], R0 ;  /* 0x0002300001007387 */ /* 0x000fe20000100800 */
[----:B------:R-:W-:-:S03]  /*1d830*/  @!P1 IMAD.MOV.U32 R83, RZ, RZ, R140 ;  /* 0x000000ffff539224 */ /* 0x000fc600078e008c */
[----:B------:R-:W2:Y:S01]  /*1d840*/  LDL.LU R71, [R1+0x23c] ;  /* 0x00023c0001477983 */ /* 0x000ea20000300800 */
[----:B------:R-:W-:-:S03]  /*1d850*/  IMAD.X R111, R111, 0x1, R69, P3 ;  /* 0x000000016f6f7824 */ /* 0x000fc600018e0645 */
[----:B------:R-:W-:Y:S04]  /*1d860*/  STL [R1+0x224], R140 ;  /* 0x0002248c01007387 */ /* 0x000fe80000100800 */
[----:B------:R-:W2:Y:S04]  /*1d870*/  LDL.LU R3, [R1+0x244] ;  /* 0x0002440001037983 */ /* 0x000ea80000300800 */
[----:B------:R0:W2:Y:S04]  /*1d880*/  @!P1 LDG.E.U16 R24, desc[UR20][R82.64] ;  /* 0x0000001452189981 */ /* 0x0000a8000c1e1500 */
[----:B------:R1:W-:Y:S01]  /*1d890*/  STL [R1+0x22c], R111 ;  /* 0x00022c6f01007387 */ /* 0x0003e20000100800 */
[----:B0-----:R-:W-:-:S03]  /*1d8a0*/  @!P1 IMAD.MOV.U32 R83, RZ, RZ, R111 ;  /* 0x000000ffff539224 */ /* 0x001fc600078e006f */
[----:B-1----:R-:W2:Y:S01]  /*1d8b0*/  LDL.LU R111, [R1+0x250] ;  /* 0x00025000016f7983 */ /* 0x002ea20000300800 */
[----:B------:R-:W-:Y:S01]  /*1d8c0*/  PRMT R14, RZ, 0x7610, R14 ;  /* 0x00007610ff0e7816 */ /* 0x000fe2000000000e */
[----:B------:R-:W-:Y:S01]  /*1d8d0*/  @!P1 IMAD.MOV.U32 R82, RZ, RZ, R0 ;  /* 0x000000ffff529224 */ /* 0x000fe200078e0000 */
[----:B------:R-:W-:Y:S01]  /*1d8e0*/  PRMT R4, RZ, 0x7610, R4 ;  /* 0x00007610ff047816 */ /* 0x000fe20000000004 */
[----:B------:R-:W2:Y:S04]  /*1d8f0*/  LDL.LU R0, [R1+0x258] ;  /* 0x0002580001007983 */ /* 0x000ea80000300800 */
[----:B------:R0:W2:Y:S01]  /*1d900*/  @!P1 LDG.E.U16 R14, desc[UR20][R82.64] ;  /* 0x00000014520e9981 */ /* 0x0000a2000c1e1500 */
[----:B----4-:R-:W-:-:S05]  /*1d910*/  IADD3 R72, P3, PT, R72, R70, RZ ;  /* 0x0000004648487210 */ /* 0x010fca0007f7e0ff */
[----:B------:R-:W-:Y:S01]  /*1d920*/  IMAD.X R139, R139, 0x1, R69, P3 ;  /* 0x000000018b8b7824 */ /* 0x000fe200018e0645 */
[-C--:B---3--:R-:W-:Y:S01]  /*1d930*/  IADD3 R68, P4, PT, R68, R70.reuse, RZ ;  /* 0x0000004644447210 */ /* 0x088fe20007f9e0ff */
[----:B0-----:R-:W-:Y:S02]  /*1d940*/  @!P1 IMAD.MOV.U32 R82, RZ, RZ, R72 ;  /* 0x000000ffff529224 */ /* 0x001fe400078e0048 */
[----:B------:R-:W-:Y:S01]  /*1d950*/  @!P1 IMAD.MOV.U32 R83, RZ, RZ, R139 ;  /* 0x000000ffff539224 */ /* 0x000fe200078e008b */
[----:B------:R-:W-:Y:S01]  /*1d960*/  IADD3 R2, P3, PT, R2, R70, RZ ;  /* 0x0000004602027210 */ /* 0x000fe20007f7e0ff */
[----:B------:R0:W-:Y:S01]  /*1d970*/  STL [R1+0x238], R72 ;  /* 0x0002384801007387 */ /* 0x0001e20000100800 */
[----:B------:R-:W-:-:S03]  /*1d980*/  PRMT R73, RZ, 0x7610, R73 ;  /* 0x00007610ff497816 */ /* 0x000fc60000000049 */
[----:B------:R1:W3:Y:S04]  /*1d990*/  @!P1 LDG.E.U16 R4, desc[UR20][R82.64] ;  /* 0x0000001452049981 */ /* 0x0002e8000c1e1500 */
[----:B------:R4:W-:Y:S04]  /*1d9a0*/  STL [R1+0x240], R68 ;  /* 0x0002404401007387 */ /* 0x0009e80000100800 */
[----:B------:R-:W-:Y:S01]  /*1d9b0*/  STL [R1+0x234], R139 ;  /* 0x0002348b01007387 */ /* 0x000fe20000100800 */
[----:B-1----:R-:W-:-:S03]  /*1d9c0*/  @!P1 IMAD.MOV.U32 R82, RZ, RZ, R68 ;  /* 0x000000ffff529224 */ /* 0x002fc600078e0044 */
[----:B------:R-:W-:Y:S01]  /*1d9d0*/  STL [R1+0x248], R2 ;  /* 0x0002480201007387 */ /* 0x000fe20000100800 */
[----:B------:R-:W-:-:S03]  /*1d9e0*/  PRMT R59, RZ, 0x7610, R59 ;  /* 0x00007610ff3b7816 */ /* 0x000fc6000000003b */
[----:B0-----:R-:W3:Y:S01]  /*1d9f0*/  LDL.LU R72, [R1+0x260] ;  /* 0x0002600001487983 */ /* 0x001ee20000300800 */
[----:B--2---:R-:W-:-:S04]  /*1da00*/  IMAD.X R71, R71, 0x1, R69, P4 ;  /* 0x0000000147477824 */ /* 0x004fc800020e0645 */
[----:B------:R-:W-:Y:S01]  /*1da10*/  @!P1 IMAD.MOV.U32 R83, RZ, RZ, R71 ;  /* 0x000000ffff539224 */ /* 0x000fe200078e0047 */
[----:B------:R0:W-:Y:S01]  /*1da20*/  STL [R1+0x23c], R71 ;  /* 0x00023c4701007387 */ /* 0x0001e20000100800 */
[----:B------:R-:W-:-:S03]  /*1da30*/  IMAD.X R3, R3, 0x1, R69, P3 ;  /* 0x0000000103037824 */ /* 0x000fc600018e0645 */
[----:B----4-:R-:W2:Y:S04]  /*1da40*/  LDL.LU R68, [R1+0x254] ;  /* 0x0002540001447983 */ /* 0x010ea80000300800 */
[----:B------:R1:W4:Y:S04]  /*1da50*/  @!P1 LDG.E.U16 R73, desc[UR20][R82.64] ;  /* 0x0000001452499981 */ /* 0x000328000c1e1500 */
[----:B------:R0:W-:Y:S04]  /*1da60*/  STL [R1+0x244], R3 ;  /* 0x0002440301007387 */ /* 0x0001e80000100800 */
[----:B------:R-:W3:Y:S01]  /*1da70*/  LDL.LU R140, [R1+0x25c] ;  /* 0x00025c00018c7983 */ /* 0x000ee20000300800 */
[----:B-1----:R-:W-:Y:S01]  /*1da80*/  @!P1 IMAD.MOV.U32 R82, RZ, RZ, R2 ;  /* 0x000000ffff529224 */ /* 0x002fe200078e0002 */
[----:B------:R-:W-:Y:S01]  /*1da90*/  IADD3 R111, P3, PT, R111, R70, RZ ;  /* 0x000000466f6f7210 */ /* 0x000fe20007f7e0ff */
[----:B------:R-:W-:Y:S01]  /*1daa0*/  @!P1 IMAD.MOV.U32 R83, RZ, RZ, R3 ;  /* 0x000000ffff539224 */ /* 0x000fe200078e0003 */
[----:B0-----:R-:W3:Y:S04]  /*1dab0*/  LDL.LU R71, [R1+0x268] ;  /* 0x0002680001477983 */ /* 0x001ee80000300800 */
[----:B------:R0:W-:Y:S04]  /*1dac0*/  STL [R1+0x250], R111 ;  /* 0x0002506f01007387 */ /* 0x0001e80000100800 */
[----:B------:R-:W3:Y:S04]  /*1dad0*/  LDL.LU R3, [R1+0x26c] ;  /* 0x00026c0001037983 */ /* 0x000ee80000300800 */
[----:B------:R-:W3:Y:S04]  /*1dae0*/  LDL.LU R2, [R1+0x270] ;  /* 0x0002700001027983 */ /* 0x000ee80000300800 */
[----:B------:R1:W3:Y:S04]  /*1daf0*/  @!P1 LDG.E.U16 R59, desc[UR20][R82.64] ;  /* 0x00000014523b9981 */ /* 0x0002e8000c1e1500 */
[----:B------:R-:W3:Y:S01]  /*1db00*/  LDL.LU R139, [R1+0x278] ;  /* 0x00027800018b7983 */ /* 0x000ee20000300800 */
[----:B-1----:R-:W-:-:S03]  /*1db10*/  IMAD.MOV.U32 R83, RZ, RZ, R111 ;  /* 0x000000ffff537224 */ /* 0x002fc600078e006f */
[----:B0-----:R-:W3:Y:S04]  /*1db20*/  LDL.LU R111, [R1+0xa38] ;  /* 0x000a3800016f7983 */ /* 0x001ee80000300800 */
[----:B------:R-:W3:Y:S01]  /*1db30*/  LDL.LU R82, [R1+0x24c] ;  /* 0x00024c0001527983 */ /* 0x000ee20000300800 */
[----:B------:R-:W-:-:S05]  /*1db40*/  IADD3 R0, P4, PT, R0, R70, RZ ;  /* 0x0000004600007210 */ /* 0x000fca0007f9e0ff */
[----:B------:R-:W-:Y:S01]  /*1db50*/  STL [R1+0x258], R0 ;  /* 0x0002580001007387 */ /* 0x000fe20000100800 */
[----:B------:R-:W-:Y:S02]  /*1db60*/  PRMT R50, RZ, 0x7610, R50 ;  /* 0x00007610ff327816 */ /* 0x000fe40000000032 */
[----:B------:R-:W-:Y:S02]  /*1db70*/  PRMT R41, RZ, 0x7610, R41 ;  /* 0x00007610ff297816 */ /* 0x000fe40000000029 */
[----:B------:R-:W-:Y:S01]  /*1db80*/  PRMT R32, RZ, 0x7610, R32 ;  /* 0x00007610ff207816 */ /* 0x000fe20000000020 */
[--C-:B--2---:R-:W-:Y:S02]  /*1db90*/  IMAD.X R68, R68, 0x1, R69.reuse, P4 ;  /* 0x0000000144447824 */ /* 0x104fe400020e0645 */
[----:B---3--:R-:W-:-:S05]  /*1dba0*/  IMAD.X R82, R82, 0x1, R69, P3 ;  /* 0x0000000152527824 */ /* 0x008fca00018e0645 */
[----:B------:R-:W-:Y:S01]  /*1dbb0*/  @!P1 LOP3.LUT R83, R83, R82, RZ, 0x3c, !PT ;  /* 0x0000005253539212 */ /* 0x000fe200078e3cff */
[----:B------:R0:W-:Y:S01]  /*1dbc0*/  STL [R1+0x24c], R82 ;  /* 0x00024c5201007387 */ /* 0x0001e20000100800 */
[----:B------:R-:W-:Y:S02]  /*1dbd0*/  IADD3 R72, P3, PT, R72, R70, RZ ;  /* 0x0000004648487210 */ /* 0x000fe40007f7e0ff */
[----:B0-----:R-:W-:-:S04]  /*1dbe0*/  @!P1 LOP3.LUT R82, R83, R82, RZ, 0x3c, !PT ;  /* 0x0000005253529212 */ /* 0x001fc800078e3cff */
[----:B------:R-:W-:Y:S01]  /*1dbf0*/  @!P1 LOP3.LUT R83, R83, R82, RZ, 0x3c, !PT ;  /* 0x0000005253539212 */ /* 0x000fe200078e3cff */
[----:B------:R-:W-:-:S04]  /*1dc00*/  IMAD.X R140, R140, 0x1, R69, P3 ;  /* 0x000000018c8c7824 */ /* 0x000fc800018e0645 */
[----:B------:R0:W2:Y:S02]  /*1dc10*/  @!P1 LDG.E.U16 R50, desc[UR20][R82.64] ;  /* 0x0000001452329981 */ /* 0x0000a4000c1e1500 */
[----:B0-----:R-:W-:Y:S02]  /*1dc20*/  @!P1 IMAD.MOV.U32 R82, RZ, RZ, R0 ;  /* 0x000000ffff529224 */ /* 0x001fe400078e0000 */
[----:B------:R-:W-:-:S05]  /*1dc30*/  @!P1 IMAD.MOV.U32 R83, RZ, RZ, R68 ;  /* 0x000000ffff539224 */ /* 0x000fca00078e0044 */
[----:B------:R0:W3:Y:S02]  /*1dc40*/  @!P1 LDG.E.U16 R41, desc[UR20][R82.64] ;  /* 0x0000001452299981 */ /* 0x0000e4000c1e1500 */
[----:B0-----:R-:W-:Y:S02]  /*1dc50*/  IMAD.MOV.U32 R82, RZ, RZ, R140 ;  /* 0x000000ffff527224 */ /* 0x001fe400078e008c */
[----:B------:R-:W-:-:S05]  /*1dc60*/  IMAD.MOV.U32 R83, RZ, RZ, R72 ;  /* 0x000000ffff537224 */ /* 0x000fca00078e0048 */
[-C--:B------:R-:W-:Y:S01]  /*1dc70*/  @!P1 LOP3.LUT R83, R83, R82.reuse, RZ, 0x3c, !PT ;  /* 0x0000005253539212 */ /* 0x080fe200078e3cff */
[----:B------:R-:W-:Y:S03]  /*1dc80*/  STL [R1+0x260], R72 ;  /* 0x0002604801007387 */ /* 0x000fe60000100800 */
[----:B------:R-:W-:Y:S01]  /*1dc90*/  @!P1 LOP3.LUT R82, R83, R82, RZ, 0x3c, !PT ;  /* 0x0000005253529212 */ /* 0x000fe200078e3cff */
[----:B------:R0:W-:Y:S01]  /*1dca0*/  STL [R1+0x254], R68 ;  /* 0x0002544401007387 */ /* 0x0001e20000100800 */
[----:B------:R-:W-:Y:S02]  /*1dcb0*/  IADD3 R71, P4, PT, R71, R70, RZ ;  /* 0x0000004647477210 */ /* 0x000fe40007f9e0ff */
[----:B------:R-:W-:-:S05]  /*1dcc0*/  @!P1 LOP3.LUT R83, R83, R82, RZ, 0x3c, !PT ;  /* 0x0000005253539212 */ /* 0x000fca00078e3cff */
[----:B------:R1:W2:Y:S04]  /*1dcd0*/  @!P1 LDG.E.U16 R32, desc[UR20][R82.64] ;  /* 0x0000001452209981 */ /* 0x0002a8000c1e1500 */
[----:B0-----:R-:W2:Y:S04]  /*1dce0*/  LDL.LU R68, [R1+0xa34] ;  /* 0x000a340001447983 */ /* 0x001ea80000300800 */
[----:B------:R-:W2:Y:S04]  /*1dcf0*/  LDL.LU R0, [R1+0x280] ;  /* 0x0002800001007983 */ /* 0x000ea80000300800 */
[----:B------:R0:W-:Y:S01]  /*1dd00*/  STL [R1+0x25c], R140 ;  /* 0x00025c8c01007387 */ /* 0x0001e20000100800 */
[----:B-1----:R-:W-:-:S03]  /*1dd10*/  IMAD.MOV.U32 R83, RZ, RZ, R71 ;  /* 0x000000ffff537224 */ /* 0x002fc600078e0047 */
[----:B0-----:R-:W5:Y:S04]  /*1dd20*/  LDL.LU R140, [R1+0xa30] ;  /* 0x000a3000018c7983 */ /* 0x001f680000300800 */
[----:B------:R-:W5:Y:S04]  /*1dd30*/  LDL.LU R72, [R1+0xa2c] ;  /* 0x000a2c0001487983 */ /* 0x000f680000300800 */
[----:B------:R0:W-:Y:S04]  /*1dd40*/  STL [R1+0x268], R71 ;  /* 0x0002684701007387 */ /* 0x0001e80000100800 */
[----:B0-----:R-:W5:Y:S04]  /*1dd50*/  LDL.LU R71, [R1+0xa28] ;  /* 0x000a280001477983 */ /* 0x001f680000300800 */
[----:B------:R-:W2:Y:S01]  /*1dd60*/  LDL.LU R82, [R1+0x264] ;  /* 0x0002640001527983 */ /* 0x000ea20000300800 */
[----:B------:R-:W-:-:S05]  /*1dd70*/  IADD3 R2, P3, PT, R2, R70, RZ ;  /* 0x0000004602027210 */ /* 0x000fca0007f7e0ff */
[----:B------:R-:W-:Y:S01]  /*1dd80*/  STL [R1+0x270], R2 ;  /* 0x0002700201007387 */ /* 0x000fe20000100800 */
[----:B------:R-:W-:Y:S01]  /*1dd90*/  PRMT R23, RZ, 0x7610, R23 ;  /* 0x00007610ff177816 */ /* 0x000fe20000000017 */
[----:B------:R-:W-:Y:S01]  /*1dda0*/  IMAD.X R3, R3, 0x1, R69, P3 ;  /* 0x0000000103037824 */ /* 0x000fe200018e0645 */
[----:B------:R-:W-:Y:S02]  /*1ddb0*/  PRMT R13, RZ, 0x7610, R13 ;  /* 0x00007610ff0d7816 */ /* 0x000fe4000000000d */
[----:B------:R-:W-:Y:S01]  /*1ddc0*/  IADD3 R139, P3, PT, R139, R70, RZ ;  /* 0x000000468b8b7210 */ /* 0x000fe20007f7e0ff */
[----:B--2---:R-:W-:-:S05]  /*1ddd0*/  IMAD.X R82, R82, 0x1, R69, P4 ;  /* 0x0000000152527824 */ /* 0x004fca00020e0645 */
[-C--:B------:R-:W-:Y:S01]  /*1dde0*/  @!P1 LOP3.LUT R83, R83, R82.reuse, RZ, 0x3c, !PT ;  /* 0x0000005253539212 */ /* 0x080fe200078e3cff */
[----:B------:R0:W-:Y:S03]  /*1ddf0*/  STL [R1+0x264], R82 ;  /* 0x0002645201007387 */ /* 0x0001e60000100800 */
[----:B0-----:R-:W-:-:S04]  /*1de00*/  @!P1 LOP3.LUT R82, R83, R82, RZ, 0x3c, !PT ;  /* 0x0000005253529212 */ /* 0x001fc800078e3cff */
[----:B------:R-:W-:Y:S01]  /*1de10*/  @!P1 LOP3.LUT R83, R83, R82, RZ, 0x3c, !PT ;  /* 0x0000005253539212 */ /* 0x000fe200078e3cff */
[----:B------:R0:W-:Y:S04]  /*1de20*/  STL [R1+0x26c], R3 ;  /* 0x00026c0301007387 */ /* 0x0001e80000100800 */
[----:B------:R1:W2:Y:S02]  /*1de30*/  @!P1 LDG.E.U16 R23, desc[UR20][R82.64] ;  /* 0x0000001452179981 */ /* 0x0002a4000c1e1500 */
[----:B-1----:R-:W-:Y:S02]  /*1de40*/  @!P1 IMAD.MOV.U32 R82, RZ, RZ, R2 ;  /* 0x000000ffff529224 */ /* 0x002fe400078e0002 */
[----:B------:R-:W-:Y:S02]  /*1de50*/  @!P1 IMAD.MOV.U32 R83, RZ, RZ, R3 ;  /* 0x000000ffff539224 */ /* 0x000fe400078e0003 */
[----:B0-----:R-:W5:Y:S04]  /*1de60*/  LDL.LU R3, [R1+0xa24] ;  /* 0x000a240001037983 */ /* 0x001f680000300800 */
[----:B------:R-:W5:Y:S04]  /*1de70*/  LDL.LU R2, [R1+0xa20] ;  /* 0x000a200001027983 */ /* 0x000f680000300800 */
[----:B------:R0:W-:Y:S04]  /*1de80*/  STL [R1+0x278], R139 ;  /* 0x0002788b01007387 */ /* 0x0001e80000100800 */
[----:B------:R1:W2:Y:S04]  /*1de90*/  @!P1 LDG.E.U16 R13, desc[UR20][R82.64] ;  /* 0x00000014520d9981 */ /* 0x0002a8000c1e1500 */
[----:B------:R-:W2:Y:S01]  /*1dea0*/  LDL.LU R83, [R1+0x274] ;  /* 0x0002740001537983 */ /* 0x000ea20000300800 */
[----:B------:R-:W-:Y:S01]  /*1deb0*/  PRMT R85, RZ, 0x7610, R85 ;  /* 0x00007610ff557816 */ /* 0x000fe20000000055 */
[----:B-1----:R-:W-:-:S02]  /*1dec0*/  @!P1 IMAD.MOV.U32 R82, RZ, RZ, R139 ;  /* 0x000000ffff529224 */ /* 0x002fc400078e008b */
[----:B--2---:R-:W-:-:S05]  /*1ded0*/  IMAD.X R83, R83, 0x1, R69, P3 ;  /* 0x0000000153537824 */ /* 0x004fca00018e0645 */
[----:B------:R1:W-:Y:S04]  /*1dee0*/  STL [R1+0x274], R83 ;  /* 0x0002745301007387 */ /* 0x0003e80000100800 */
[----:B0-----:R-:W2:Y:S04]  /*1def0*/  LDL.LU R139, [R1+0x298] ;  /* 0x00029800018b7983 */ /* 0x001ea80000300800 */
[----:B------:R0:W2:Y:S04]  /*1df00*/  @!P1 LDG.E.U16 R85, desc[UR20][R82.64] ;  /* 0x0000001452559981 */ /* 0x0000a8000c1e1500 */
[----:B-1----:R-:W2:Y:S01]  /*1df10*/  LDL.LU R83, [R1+0x27c] ;  /* 0x00027c0001537983 */ /* 0x002ea20000300800 */
[----:B------:R-:W-:-:S02]  /*1df20*/  IADD3 R0, P3, PT, R0, R70, RZ ;  /* 0x0000004600007210 */ /* 0x000fc40007f7e0ff */
[----:B------:R-:W-:-:S03]  /*1df30*/  PRMT R87, RZ, 0x7610, R87 ;  /* 0x00007610ff577816 */ /* 0x000fc60000000057 */
[----:B0-----:R-:W-:Y:S01]  /*1df40*/  @!P1 IMAD.MOV.U32 R82, RZ, RZ, R0 ;  /* 0x000000ffff529224 */ /* 0x001fe200078e0000 */
[----:B------:R0:W-:Y:S01]  /*1df50*/  STL [R1+0x280], R0 ;  /* 0x0002800001007387 */ /* 0x0001e20000100800 */
[----:B--2---:R-:W-:-:S05]  /*1df60*/  IMAD.X R83, R83, 0x1, R69, P3 ;  /* 0x0000000153537824 */ /* 0x004fca00018e0645 */
[----:B------:R1:W-:Y:S04]  /*1df70*/  STL [R1+0x27c], R83 ;  /* 0x00027c5301007387 */ /* 0x0003e80000100800 */
[----:B0-----:R-:W5:Y:S04]  /*1df80*/  LDL.LU R0, [R1+0xa1c] ;  /* 0x000a1c0001007983 */ /* 0x001f680000300800 */
[----:B------:R0:W2:Y:S04]  /*1df90*/  @!P1 LDG.E.U16 R87, desc[UR20][R82.64] ;  /* 0x0000001452579981 */ /* 0x0000a8000c1e1500 */
[----:B------:R-:W2:Y:S04]  /*1dfa0*/  LDL.LU R82, [R1+0x284] ;  /* 0x0002840001527983 */ /* 0x000ea80000300800 */
[----:B-1----:R-:W0:Y:S01]  /*1dfb0*/  LDL.LU R83, [R1+0x288] ;  /* 0x0002880001537983 */ /* 0x002e220000300800 */
[----:B------:R-:W-:-:S02]  /*1dfc0*/  PRMT R89, RZ, 0x7610, R89 ;  /* 0x00007610ff597816 */ /* 0x000fc40000000059 */
[----:B0-----:R-:W-:-:S05]  /*1dfd0*/  IADD3 R83, P3, PT, R83, R70, RZ ;  /* 0x0000004653537210 */ /* 0x001fca0007f7e0ff */
[----:B--2---:R-:W-:Y:S01]  /*1dfe0*/  IMAD.X R82, R82, 0x1, R69, P3 ;  /* 0x0000000152527824 */ /* 0x004fe200018e0645 */
[----:B------:R0:W-:Y:S04]  /*1dff0*/  STL [R1+0x288], R83 ;  /* 0x0002885301007387 */ /* 0x0001e80000100800 */
[----:B------:R1:W-:Y:S01]  /*1e000*/  STL [R1+0x284], R82 ;  /* 0x0002845201007387 */ /* 0x0003e20000100800 */
[----:B0-----:R-:W-:-:S04]  /*1e010*/  @!P1 LOP3.LUT R83, R83, R82, RZ, 0x3c, !PT ;  /* 0x0000005253539212 */ /* 0x001fc800078e3cff */
[----:B-1----:R-:W-:-:S04]  /*1e020*/  @!P1 LOP3.LUT R82, R83, R82, RZ, 0x3c, !PT ;  /* 0x0000005253529212 */ /* 0x002fc800078e3cff */
[----:B------:R-:W-:-:S05]  /*1e030*/  @!P1 LOP3.LUT R83, R83, R82, RZ, 0x3c, !PT ;  /* 0x0000005253539212 */ /* 0x000fca00078e3cff */
[----:B------:R0:W2:Y:S04]  /*1e040*/  @!P1 LDG.E.U16 R89, desc[UR20][R82.64] ;  /* 0x0000001452599981 */ /* 0x0000a8000c1e1500 */
[----:B------:R-:W2:Y:S04]  /*1e050*/  LDL.LU R82, [R1+0x28c] ;  /* 0x00028c0001527983 */ /* 0x000ea80000300800 */
[----:B------:R-:W0:Y:S01]  /*1e060*/  LDL.LU R83, [R1+0x290] ;  /* 0x0002900001537983 */ /* 0x000e220000300800 */
[----:B------:R-:W-:Y:S02]  /*1e070*/  PRMT R91, RZ, 0x7610, R91 ;  /* 0x00007610ff5b7816 */ /* 0x000fe4000000005b */
        /* <DEDUP_REMOVED lines=8> */
[----:B------:R-:W2:Y:S01]  /*1e100*/  LDL.LU R83, [R1+0x294] ;  /* 0x0002940001537983 */ /* 0x000ea20000300800 */
[----:B------:R-:W-:Y:S02]  /*1e110*/  IADD3 R139, P3, PT, R139, R70, RZ ;  /* 0x000000468b8b7210 */ /* 0x000fe40007f7e0ff */
[----:B------:R-:W-:-:S03]  /*1e120*/  PRMT R93, RZ, 0x7610, R93 ;  /* 0x00007610ff5d7816 */ /* 0x000fc6000000005d */
[----:B0-----:R-:W-:Y:S01]  /*1e130*/  @!P1 IMAD.MOV.U32 R82, RZ, RZ, R139 ;  /* 0x000000ffff529224 */ /* 0x001fe200078e008b */
[----:B------:R0:W-:Y:S01]  /*1e140*/  STL [R1+0x298], R139 ;  /* 0x0002988b01007387 */ /* 0x0001e20000100800 */
[----:B--2---:R-:W-:-:S05]  /*1e150*/  IMAD.X R83, R83, 0x1, R69, P3 ;  /* 0x0000000153537824 */ /* 0x004fca00018e0645 */
[----:B------:R1:W-:Y:S04]  /*1e160*/  STL [R1+0x294], R83 ;  /* 0x0002945301007387 */ /* 0x0003e80000100800 */
[----:B0-----:R-:W2:Y:S04]  /*1e170*/  LDL.LU R139, [R1+0x2b8] ;  /* 0x0002b800018b7983 */ /* 0x001ea80000300800 */
        /* <DEDUP_REMOVED lines=374> */
[----:B------:R0:W-:Y:S02]  /*1f8e0*/  STL [R1+0x118], R139 ;  /* 0x0001188b01007387 */ /* 0x0001e40000100800 */
[----:B0-----:R-:W-:Y:S01]  /*1f8f0*/  LOP3.LUT R139, R68, 0x10, RZ, 0x3c, !PT ;  /* 0x00000010448b7812 */ /* 0x001fe200078e3cff */
[----:B--2---:R-:W-:-:S05]  /*1f900*/  IMAD.X R83, R83, 0x1, R69, P3 ;  /* 0x0000000153537824 */ /* 0x004fca00018e0645 */
[----:B------:R0:W2:Y:S01]  /*1f910*/  @!P1 LDG.E.U16 R138, desc[UR20][R82.64] ;  /* 0x00000014528a9981 */ /* 0x0000a2000c1e1500 */
[----:B------:R-:W-:Y:S06]  /*1f920*/  BAR.SYNC.DEFER_BLOCKING 0x0 ;  /* 0x0000000000007b1d */ /* 0x000fec0000010000 */
[----:B------:R0:W-:Y:S04]  /*1f930*/  STL [R1+0x114], R83 ;  /* 0x0001145301007387 */ /* 0x0001e80000100800 */
        /* <DEDUP_REMOVED lines=58> */
[----:B------:R-:W-:-:S03]  /*1fce0*/  LOP3.LUT R59, R68, 0x40, RZ, 0x3c, !PT ;  /* 0x00000040443b7812 */ /* 0x000fc600078e3cff */
[----:B------:R-:W-:Y:S04]  /*1fcf0*/  STS.U16 [R139+UR9+0xa180], R43 ;  /* 0x00a1802b8b007988 */ /* 0x000fe80008000409 */
[----:B------:R-:W-:Y:S04]  /*1fd00*/  STS.U16 [R139+UR9+0xa580], R42 ;  /* 0x00a5802a8b007988 */ /* 0x000fe80008000409 */
[----:B---3--:R1:W-:Y:S04]  /*1fd10*/  STS.U16 [R139+UR9+0xa980], R41 ;  /* 0x00a980298b007988 */ /* 0x0083e80008000409 */
        /* <DEDUP_REMOVED lines=29> */
[----:B------:R3:W-:Y:S01]  /*1fef0*/  STS.U16 [R50+UR9+0x9e80], R26 ;  /* 0x009e801a32007988 */ /* 0x0007e20008000409 */
[----:B-1----:R-:W-:-:S03]  /*1ff00*/  LOP3.LUT R41, R68, 0x60, RZ, 0x3c, !PT ;  /* 0x0000006044297812 */ /* 0x002fc600078e3cff */
        /* <DEDUP_REMOVED lines=16> */
[----:B0-----:R-:W-:-:S03]  /*20010*/  LOP3.LUT R32, R68, 0x70, RZ, 0x3c, !PT ;  /* 0x0000007044207812 */ /* 0x001fc600078e3cff */
        /* <DEDUP_REMOVED lines=23> */
[----:B--2---:R3:W-:Y:S01]  /*20190*/  STS.U16 [R32+UR9+0xbf80], R138 ;  /* 0x00bf808a20007988 */ /* 0x0047e20008000409 */
[----:B------:R0:W-:Y:S06]  /*201a0*/  MEMBAR.ALL.CTA ;  /* 0x0000000000007992 */ /* 0x0001ec0000008000 */
[----:B0-----:R-:W0:Y:S01]  /*201b0*/  FENCE.VIEW.ASYNC.S ;  /* 0x00000000000073c6 */ /* 0x001e220000000000 */
[----:B------:R-:W-:-:S04]  /*201c0*/  ULEA UR6, UR18, UR9, 0x3 ;  /* 0x0000000912067291 */ /* 0x000fc8000f8e18ff */
[----:B------:R-:W-:Y:S01]  /*201d0*/  UIADD3 UR6, UPT, UPT, UR6, 0x10000, URZ ;  /* 0x0001000006067890 */ /* 0x000fe2000fffe0ff */
[----:B0-----:R-:W-:Y:S06]  /*201e0*/  BAR.SYNC.DEFER_BLOCKING 0x0 ;  /* 0x0000000000007b1d */ /* 0x001fec0000010000 */
[----:B---3--:R-:W-:Y:S05]  /*201f0*/  @P0 BRA `(.L_x_10) ;  /* 0x0000000000900947 */ /* 0x008fea0003800000 */
[----:B------:R-:W-:Y:S02]  /*20200*/  UIADD3 UR19, UPT, UPT, UR8, 0x88, URZ ;  /* 0x0000008808137890 */ /* 0x000fe4000fffe0ff */
[----:B------:R-:W-:Y:S02]  /*20210*/  UIADD3 UR36, UPT, UPT, UR8, 0x90, URZ ;  /* 0x0000009008247890 */ /* 0x000fe4000fffe0ff */
[----:B------:R-:W-:Y:S02]  /*20220*/  UIADD3 UR37, UPT, UPT, UR8, 0x98, URZ ;  /* 0x0000009808257890 */ /* 0x000fe4000fffe0ff */
[----:B------:R-:W-:Y:S02]  /*20230*/  UIADD3 UR42, UPT, UPT, UR8, 0xa0, URZ ;  /* 0x000000a0082a7890 */ /* 0x000fe4000fffe0ff */
[----:B------:R-:W-:Y:S02]  /*20240*/  UIADD3 UR43, UPT, UPT, UR8, 0xa8, URZ ;  /* 0x000000a8082b7890 */ /* 0x000fe4000fffe0ff */
[----:B------:R-:W-:Y:S01]  /*20250*/  UIADD3 UR48, UPT, UPT, UR8, 0xb0, URZ ;  /* 0x000000b008307890 */ /* 0x000fe2000fffe0ff */
[----:B------:R-:W-:Y:S01]  /*20260*/  UMOV UR16, 0x0 ;  /* 0x0000000000107882 */ /* 0x000fe20000000000 */
[----:B------:R-:W-:Y:S01]  /*20270*/  UMOV UR17, 0x8200010 ;  /* 0x0820001000117882 */ /* 0x000fe20000000000 */
[----:B------:R-:W-:Y:S01]  /*20280*/  UMOV UR13, 0x40004040 ;  /* 0x40004040000d7882 */ /* 0x000fe20000000000 */
[----:B------:R-:W-:-:S02]  /*20290*/  UIADD3 UR49, UPT, UPT, UR8, 0xb8, URZ ;  /* 0x000000b808317890 */ /* 0x000fc4000fffe0ff */
[----:B------:R0:W-:Y:S01]  /*202a0*/  UTCHMMA tmem[UR11], gdesc[UR12], tmem[UR8], tmem[UR16], idesc[UR17], UPT ;  /* 0x00ff100c0b0079ea */ /* 0x0001e2000b800008 */
[----:B------:R-:W-:Y:S01]  /*202b0*/  UMOV UR34, 0x0 ;  /* 0x0000000000227882 */ /* 0x000fe20000000000 */
[----:B------:R-:W-:Y:S01]  /*202c0*/  UMOV UR35, 0x8200010 ;  /* 0x0820001000237882 */ /* 0x000fe20000000000 */
[----:B------:R-:W-:Y:S01]  /*202d0*/  UMOV UR38, 0x0 ;  /* 0x0000000000267882 */ /* 0x000fe20000000000 */
[----:B------:R-:W-:Y:S01]  /*202e0*/  UMOV UR39, 0x8200010 ;  /* 0x0820001000277882 */ /* 0x000fe20000000000 */
        /* <DEDUP_REMOVED lines=21> */
.L_x_10:
[----:B------:R-:W2:Y:S01]  /*20440*/  LDL R4, [R1+0x798] ;  /* 0x0007980001047983 */ /* 0x000ea20000100800 */
[----:B------:R-:W-:-:S04]  /*20450*/  UIADD3 UR18, UPT, UPT, UR18, 0x1, URZ ;  /* 0x0000000112127890 */ /* 0x000fc8000fffe0ff */
[----:B------:R-:W-:-:S04]  /*20460*/  UISETP.GT.AND UP1, UPT, UR18, 0x1, UPT ;  /* 0x000000011200788c */ /* 0x000fc8000bf24270 */
[----:B0-----:R-:W-:Y:S02]  /*20470*/  USEL UR4, URZ, 0x1, !UP1 ;  /* 0x00000001ff047887 */ /* 0x001fe4000c800000 */
[----:B------:R-:W-:Y:S02]  /*20480*/  USEL UR18, UR18, URZ, !UP1 ;  /* 0x000000ff12127287 */ /* 0x000fe4000c800000 */
[----:B------:R-:W-:-:S03]  /*20490*/  ULOP3.LUT UR7, UR5, UR4, URZ, 0x3c, !UPT ;  /* 0x0000000405077292 */ /* 0x000fc6000f8e3cff */
[----:B------:R-:W-:-:S04]  /*204a0*/  UMOV UR4, UR5 ;  /* 0x0000000500047c82 */ /* 0x000fc80008000000 */
[----:B------:R-:W-:Y:S01]  /*204b0*/  UMOV UR5, UR7 ;  /* 0x0000000700057c82 */ /* 0x000fe20008000000 */
[----:B--2--5:R-:W-:-:S13]  /*204c0*/  ISETP.NE.U32.AND P1, PT, R140, R4, PT ;  /* 0x000000048c00720c */ /* 0x024fda0003f25070 */
[----:B------:R-:W-:Y:S05]  /*204d0*/  @P1 BRA `(.L_x_11) ;  /* 0xffffff4400941947 */ /* 0x000fea000383ffff */
.L_x_8:
[----:B------:R-:W2:Y:S01]  /*204e0*/  LDL.LU R8, [R1+0x84c] ;  /* 0x00084c0001087983 */ /* 0x000ea20000300800 */
[----:B------:R-:W0:Y:S01]  /*204f0*/  LDC R9, c[0x0][0x3a0] ;  /* 0x0000e800ff097b82 */ /* 0x000e220000000800 */
[----:B------:R-:W2:Y:S02]  /*20500*/  LDCU.128 UR12, c[0x0][0x390] ;  /* 0x00007200ff0c77ac */ /* 0x000ea40008000c00 */
[----:B------:R-:W3:Y:S01]  /*20510*/  LDL.LU R5, [R1+0x868] ;  /* 0x0008680001057983 */ /* 0x000ee20000300800 */
[----:B------:R-:W1:Y:S03]  /*20520*/  LDCU UR5, c[0x0][0x3b8] ;  /* 0x00007700ff0577ac */ /* 0x000e660008000800 */
[----:B------:R-:W4:Y:S01]  /*20530*/  LDL.LU R7, [R1+0x864] ;  /* 0x0008640001077983 */ /* 0x000f220000300800 */
[----:B------:R-:W5:Y:S03]  /*20540*/  LDCU UR7, c[0x0][0x3b4] ;  /* 0x00007680ff0777ac */ /* 0x000f660008000800 */
[----:B------:R-:W4:Y:S01]  /*20550*/  LDL.LU R6, [R1+0x860] ;  /* 0x0008600001067983 */ /* 0x000f220000300800 */
[----:B-1----:R-:W-:-:S02]  /*20560*/  IMAD R4, R0, UR5, RZ ;  /* 0x0000000500047c24 */ /* 0x002fc4000f8e02ff */
[----:B0-----:R-:W-:-:S05]  /*20570*/  VIADD R9, R9, 0x7f ;  /* 0x0000007f09097836 */ /* 0x001fca0000000000 */
[----:B------:R-:W-:Y:S02]  /*20580*/  ISETP.GE.AND P6, PT, R9, 0x80, PT ;  /* 0x000000800900780c */ /* 0x000fe40003fc6270 */
[C---:B--2---:R-:W-:Y:S01]  /*20590*/  ISETP.GE.AND P1, PT, R8.reuse, UR14, PT ;  /* 0x0000000e08007c0c */ /* 0x044fe2000bf26270 */
[----:B-----5:R-:W-:-:S03]  /*205a0*/  IMAD R3, R8, UR7, RZ ;  /* 0x0000000708037c24 */ /* 0x020fc6000f8e02ff */
[----:B---3--:R-:W-:Y:S01]  /*205b0*/  ISETP.LT.AND P5, PT, R5, UR15, !P1 ;  /* 0x0000000f05007c0c */ /* 0x008fe2000cfa1270 */
[----:B------:R-:W-:Y:S01]  /*205c0*/  VIADD R5, R4, UR5 ;  /* 0x0000000504057c36 */ /* 0x000fe20008000000 */
[----:B------:R-:W-:Y:S02]  /*205d0*/  LEA R2, P4, R3, UR12, 0x1 ;  /* 0x0000000c03027c11 */ /* 0x000fe4000f8808ff */
[----:B----4-:R-:W-:Y:S02]  /*205e0*/  ISETP.LT.AND P3, PT, R7, UR15, !P1 ;  /* 0x0000000f07007c0c */ /* 0x010fe4000cf61270 */
[----:B------:R-:W-:Y:S02]  /*205f0*/  LEA.HI.X.SX32 R3, R3, UR13, 0x1, P4 ;  /* 0x0000000d03037c11 */ /* 0x000fe4000a0f0eff */
[----:B------:R-:W-:Y:S01]  /*20600*/  ISETP.LT.AND P0, PT, R6, UR15, !P1 ;  /* 0x0000000f06007c0c */ /* 0x000fe2000cf01270 */
[----:B------:R-:W-:-:S04]  /*20610*/  VIADD R6, R5, UR5 ;  /* 0x0000000505067c36 */ /* 0x000fc80008000000 */
[----:B------:R-:W-:Y:S01]  /*20620*/  VIADD R7, R6, UR5 ;  /* 0x0000000506077c36 */ /* 0x000fe20008000000 */
[----:B------:R-:W-:Y:S07]  /*20630*/  @!P6 BRA `(.L_x_12) ;  /* 0x000000000010e947 */ /* 0x000fee0003800000 */
[----:B------:R-:W-:-:S06]  /*20640*/  USHF.L.U32 UR4, UR4, 0x1f, URZ ;  /* 0x0000001f04047899 */ /* 0x000fcc00080006ff */
[----:B------:R-:W-:-:S04]  /*20650*/  IMAD.U32 R8, RZ, RZ, UR4 ;  /* 0x00000004ff087e24 */ /* 0x000fc8000f8e00ff */
[----:B------:R-:W0:Y:S02]  /*20660*/  SYNCS.PHASECHK.TRANS64.TRYWAIT P4, [UR6], R8 ;  /* 0x00000008ff0075a7 */ /* 0x000e240008081106 */
[----:B0-----:R-:W-:Y:S05]  /*20670*/  @!P4 BRA `(.L_x_13) ;  /* 0x000000400068c947 */ /* 0x001fea0003800000 */
.L_x_12:
[----:B------:R-:W2:Y:S01]  /*20680*/  LDL.LU R10, [R1+0x870] ;  /* 0x00087000010a7983 */ /* 0x000ea20000300800 */
[----:B------:R-:W-:Y:S01]  /*20690*/  BAR.SYNC.DEFER_BLOCKING 0x0 ;  /* 0x0000000000007b1d */ /* 0x000fe20000010000 */
[-C--:B------:R-:W-:Y:S01]  /*206a0*/  LEA R156, P4, R4, R2.reuse, 0x1 ;  /* 0x00000002049c7211 */ /* 0x080fe200078808ff */
[----:B------:R-:W-:Y:S01]  /*206b0*/  VIADD R8, R7, UR5 ;  /* 0x0000000507087c36 */ /* 0x000fe20008000000 */
[----:B------:R-:W-:-:S03]  /*206c0*/  LEA R154, P6, R5, R2, 0x1 ;  /* 0x00000002059a7211 */ /* 0x000fc600078c08ff */
[----:B------:R-:W0:Y:S01]  /*206d0*/  LDCU UR6, c[0x0][0x39c] ;  /* 0x00007380ff0677ac */ /* 0x000e220008000800 */
[----:B------:R-:W3:Y:S01]  /*206e0*/  LDL.LU R9, [R1+0x86c] ;  /* 0x00086c0001097983 */ /* 0x000ee20000300800 */
[-C--:B------:R-:W-:Y:S01]  /*206f0*/  LEA.HI.X.SX32 R157, R4, R3.reuse, 0x1, P4 ;  /* 0x00000003049d7211 */ /* 0x080fe200020f0eff */
[----:B------:R-:W-:Y:S01]  /*20700*/  VIADD R4, R8, UR5 ;  /* 0x0000000508047c36 */ /* 0x000fe20008000000 */
[----:B------:R-:W1:Y:S01]  /*20710*/  LDCU UR4, c[0x0][0x39c] ;  /* 0x00007380ff0477ac */ /* 0x000e620008000800 */
[----:B------:R-:W4:Y:S01]  /*20720*/  LDCU UR7, c[0x0][0x39c] ;  /* 0x00007380ff0777ac */ /* 0x000f220008000800 */
[----:B------:R-:W5:Y:S02]  /*20730*/  @!P2 SYNCS.CCTL.IV [UR9+0x10000] ;  /* 0x01000000ff00a9b1 */ /* 0x000f640008000009 */
[----:B-----5:R-:W-:Y:S01]  /*20740*/  BAR.SYNC.DEFER_BLOCKING 0x0 ;  /* 0x0000000000007b1d */ /* 0x020fe20000010000 */
[----:B------:R-:W-:Y:S01]  /*20750*/  LEA.HI.X.SX32 R155, R5, R3, 0x1, P6 ;  /* 0x00000003059b7211 */ /* 0x000fe200030f0eff */
[----:B------:R-:W-:Y:S01]  /*20760*/  VIADD R5, R4, UR5 ;  /* 0x0000000504057c36 */ /* 0x000fe20008000000 */
[----:B------:R-:W-:-:S02]  /*20770*/  LEA R134, P4, R6, R2, 0x1 ;  /* 0x0000000206867211 */ /* 0x000fc400078808ff */
[-C--:B------:R-:W-:Y:S02]  /*20780*/  LEA R136, P6, R7, R2.reuse, 0x1 ;  /* 0x0000000207887211 */ /* 0x080fe400078c08ff */
[-C--:B------:R-:W-:Y:S01]  /*20790*/  LEA.HI.X.SX32 R135, R6, R3.reuse, 0x1, P4 ;  /* 0x0000000306877211 */ /* 0x080fe200020f0eff */
[----:B------:R-:W-:Y:S01]  /*207a0*/  VIADD R6, R5, UR5 ;  /* 0x0000000505067c36 */ /* 0x000fe20008000000 */
[-C--:B------:R-:W-:Y:S01]  /*207b0*/  LEA R152, P4, R8, R2.reuse, 0x1 ;  /* 0x0000000208987211 */ /* 0x080fe200078808ff */
[----:B------:R-:W5:Y:S01]  /*207c0*/  LDL.LU R161, [R1+0x874] ;  /* 0x0008740001a17983 */ /* 0x000f620000300800 */
[-C--:B------:R-:W-:Y:S01]  /*207d0*/  LEA.HI.X.SX32 R137, R7, R3.reuse, 0x1, P6 ;  /* 0x0000000307897211 */ /* 0x080fe200030f0eff */
[----:B------:R-:W-:Y:S01]  /*207e0*/  VIADD R7, R6, UR5 ;  /* 0x0000000506077c36 */ /* 0x000fe20008000000 */
[----:B------:R-:W-:Y:S01]  /*207f0*/  LEA.HI.X.SX32 R153, R8, R3, 0x1, P4 ;  /* 0x0000000308997211 */ /* 0x000fe200020f0eff */
[----:B------:R-:W4:Y:S01]  /*20800*/  LDL.LU R159, [R1+0x878] ;  /* 0x00087800019f7983 */ /* 0x000f220000300800 */
[----:B------:R-:W-:Y:S01]  /*20810*/  LEA R148, P4, R5, R2, 0x1 ;  /* 0x0000000205947211 */ /* 0x000fe200078808ff */
[----:B------:R-:W-:-:S02]  /*20820*/  VIADD R8, R7, UR5 ;  /* 0x0000000507087c36 */ /* 0x000fc40008000000 */
[----:B------:R-:W4:Y:S01]  /*20830*/  LDL.LU R158, [R1+0x87c] ;  /* 0x00087c00019e7983 */ /* 0x000f220000300800 */
[-C--:B------:R-:W-:Y:S02]  /*20840*/  LEA.HI.X.SX32 R149, R5, R3.reuse, 0x1, P4 ;  /* 0x0000000305957211 */ /* 0x080fe400020f0eff */
[CC--:B------:R-:W-:Y:S01]  /*20850*/  LEA R144, P4, R7.reuse, R2.reuse, 0x1 ;  /* 0x0000000207907211 */ /* 0x0c0fe200078808ff */
[----:B------:R-:W4:Y:S01]  /*20860*/  LDL.LU R160, [R1+0x880] ;  /* 0x0008800001a07983 */ /* 0x000f220000300800 */
[----:B------:R-:W0:Y:S01]  /*20870*/  @!P2 SYNCS.CCTL.IV [UR9+0x10008] ;  /* 0x01000800ff00a9b1 */ /* 0x000e220008000009 */
[CC--:B------:R-:W-:Y:S01]  /*20880*/  LEA R150, P2, R4.reuse, R2.reuse, 0x1 ;  /* 0x0000000204967211 */ /* 0x0c0fe200078408ff */
[----:B------:R-:W0:Y:S01]  /*20890*/  LDCU UR9, c[0x0][0x39c] ;  /* 0x00007380ff0977ac */ /* 0x000e220008000800 */
[-C--:B------:R-:W-:Y:S02]  /*208a0*/  LEA.HI.X.SX32 R145, R7, R3.reuse, 0x1, P4 ;  /* 0x0000000307917211 */ /* 0x080fe400020f0eff */
[----:B------:R-:W-:Y:S01]  /*208b0*/  LEA.HI.X.SX32 R151, R4, R3, 0x1, P2 ;  /* 0x0000000304977211 */ /* 0x000fe200010f0eff */
[----:B------:R-:W-:Y:S01]  /*208c0*/  VIADD R4, R8, UR5 ;  /* 0x0000000508047c36 */ /* 0x000fe20008000000 */
[----:B------:R-:W-:-:S03]  /*208d0*/  LEA R146, P2, R6, R2, 0x1 ;  /* 0x0000000206927211 */ /* 0x000fc600078408ff */
[----:B------:R-:W-:Y:S01]  /*208e0*/  VIADD R133, R4, UR5 ;  /* 0x0000000504857c36 */ /* 0x000fe20008000000 */
[-C--:B------:R-:W-:Y:S02]  /*208f0*/  LEA.HI.X.SX32 R147, R6, R3.reuse, 0x1, P2 ;  /* 0x0000000306937211 */ /* 0x080fe400010f0eff */
[-C--:B------:R-:W-:Y:S02]  /*20900*/  LEA R140, P4, R4, R2.reuse, 0x1 ;  /* 0x00000002048c7211 */ /* 0x080fe400078808ff */
[-C--:B------:R-:W-:Y:S02]  /*20910*/  LEA R142, P2, R8, R2.reuse, 0x1 ;  /* 0x00000002088e7211 */ /* 0x080fe400078408ff */
[-C--:B------:R-:W-:Y:S02]  /*20920*/  LEA.HI.X.SX32 R141, R4, R3.reuse, 0x1, P4 ;  /* 0x00000003048d7211 */ /* 0x080fe400020f0eff */
[----:B------:R-:W-:Y:S02]  /*20930*/  LEA.HI.X.SX32 R143, R8, R3, 0x1, P2 ;  /* 0x00000003088f7211 */ /* 0x000fe400010f0eff */
[----:B------:R-:W-:-:S04]  /*20940*/  LEA R138, P2, R133, R2, 0x1 ;  /* 0x00000002858a7211 */ /* 0x000fc800078408ff */
[----:B------:R-:W-:Y:S02]  /*20950*/  LEA.HI.X.SX32 R139, R133, R3, 0x1, P2 ;  /* 0x00000003858b7211 */ /* 0x000fe400010f0eff */
[----:B------:R-:W-:Y:S02]  /*20960*/  ISETP.LT.AND P2, PT, R0, UR15, !P1 ;  /* 0x0000000f00007c0c */ /* 0x000fe4000cf41270 */
[----:B--2---:R-:W-:Y:S02]  /*20970*/  ISETP.LT.AND P6, PT, R10, UR15, !P1 ;  /* 0x0000000f0a007c0c */ /* 0x004fe4000cfc1270 */
[----:B---3--:R-:W-:Y:S02]  /*20980*/  ISETP.LT.AND P4, PT, R9, UR15, !P1 ;  /* 0x0000000f09007c0c */ /* 0x008fe4000cf81270 */
[----:B------:R-:W2:Y:S01]  /*20990*/  LDTM.x128 R4, tmem[UR10] ;  /* 0x0000000a000479ee */ /* 0x000ea200083c0000 */
[----:B------:R-:W-:Y:S01]  /*209a0*/  NOP ;  /* 0x0000000000007918 */ /* 0x000fe20000000000 */
[----:B--2---:R-:W-:-:S05]  /*209b0*/  F2FP.F16.F32.PACK_AB R0, R5, R4 ;  /* 0x000000040500723e */ /* 0x004fca00000000ff */
[----:B------:R2:W-:Y:S02]  /*209c0*/  @P2 STG.E.U16 desc[UR20][R156.64], R0 ;  /* 0x000000009c002986 */ /* 0x0005e4000c101514 */
[----:B--2---:R-:W-:-:S05]  /*209d0*/  PRMT R0, R0, 0x7632, R0 ;  /* 0x0000763200007816 */ /* 0x004fca0000000000 */
[----:B------:R2:W-:Y:S02]  /*209e0*/  @P5 STG.E.U16 desc[UR20][R154.64], R0 ;  /* 0x000000009a005986 */ /* 0x0005e4000c101514 */
[----:B--2---:R-:W-:-:S05]  /*209f0*/  F2FP.F16.F32.PACK_AB R0, R7, R6 ;  /* 0x000000060700723e */ /* 0x004fca00000000ff */
[----:B------:R2:W-:Y:S02]  /*20a00*/  @P3 STG.E.U16 desc[UR20][R134.64], R0 ;  /* 0x0000000086003986 */ /* 0x0005e4000c101514 */
[----:B--2---:R-:W-:-:S05]  /*20a10*/  PRMT R0, R0, 0x7632, R0 ;  /* 0x0000763200007816 */ /* 0x004fca0000000000 */
[----:B------:R2:W-:Y:S04]  /*20a20*/  @P0 STG.E.U16 desc[UR20][R136.64], R0 ;  /* 0x0000000088000986 */ /* 0x0005e8000c101514 */
[----:B--2---:R-:W2:Y:S04]  /*20a30*/  LDL.LU R137, [R1+0x884] ;  /* 0x0008840001897983 */ /* 0x004ea80000300800 */
[----:B------:R-:W3:Y:S01]  /*20a40*/  LDL.LU R136, [R1+0x888] ;  /* 0x0008880001887983 */ /* 0x000ee20000300800 */
[----:B------:R-:W-:Y:S01]  /*20a50*/  VIADD R133, R133, UR5 ;  /* 0x0000000585857c36 */ /* 0x000fe20008000000 */
[----:B------:R-:W-:-:S02]  /*20a60*/  P2R R132, PR, RZ, 0x40 ;  /* 0x00000040ff847803 */ /* 0x000fc40000000000 */
[----:B----4-:R-:W-:Y:S01]  /*20a70*/  ISETP.LT.AND P3, PT, R158, UR15, !P1 ;  /* 0x0000000f9e007c0c */ /* 0x010fe2000cf61270 */
[----:B------:R-:W4:Y:S01]  /*20a80*/  LDL.LU R165, [R1+0x890] ;  /* 0x0008900001a57983 */ /* 0x000f220000300800 */
[----:B------:R-:W-:Y:S02]  /*20a90*/  LEA R156, P6, R133, R2, 0x1 ;  /* 0x00000002859c7211 */ /* 0x000fe400078c08ff */
[----:B------:R-:W-:Y:S01]  /*20aa0*/  ISETP.LT.AND P5, PT, R159, UR15, !P1 ;  /* 0x0000000f9f007c0c */ /* 0x000fe2000cfa1270 */
[----:B------:R-:W4:Y:S01]  /*20ab0*/  LDL.LU R164, [R1+0x8a4] ;  /* 0x0008a40001a47983 */ /* 0x000f220000300800 */
[CC--:B------:R-:W-:Y:S01]  /*20ac0*/  LEA.HI.X.SX32 R157, R133.reuse, R3.reuse, 0x1, P6 ;  /* 0x00000003859d7211 */ /* 0x0c0fe200030f0eff */
[----:B------:R-:W-:Y:S01]  /*20ad0*/  VIADD R133, R133, UR5 ;  /* 0x0000000585857c36 */ /* 0x000fe20008000000 */
[----:B------:R-:W-:Y:S01]  /*20ae0*/  F2FP.F16.F32.PACK_AB R0, R9, R8 ;  /* 0x000000080900723e */ /* 0x000fe200000000ff */
[----:B------:R-:W4:Y:S03]  /*20af0*/  LDL.LU R163, [R1+0x8b0] ;  /* 0x0008b00001a37983 */ /* 0x000f260000300800 */
[C---:B------:R-:W-:Y:S01]  /*20b00*/  LEA R4, P6, R133.reuse, R2, 0x1 ;  /* 0x0000000285047211 */ /* 0x040fe200078c08ff */
[----:B------:R-:W4:Y:S03]  /*20b10*/  LDL.LU R162, [R1+0x8c4] ;  /* 0x0008c40001a27983 */ /* 0x000f260000300800 */
[C---:B------:R-:W-:Y:S01]  /*20b20*/  LEA.HI.X.SX32 R5, R133.reuse, R3, 0x1, P6 ;  /* 0x0000000385057211 */ /* 0x040fe200030f0eff */
[----:B------:R-:W-:-:S05]  /*20b30*/  VIADD R133, R133, UR5 ;  /* 0x0000000585857c36 */ /* 0x000fca0008000000 */
[----:B------:R-:W-:-:S04]  /*20b40*/  LEA R154, P6, R133, R2, 0x1 ;  /* 0x00000002859a7211 */ /* 0x000fc800078c08ff */
        /* <DEDUP_REMOVED lines=12> */
[----:B------:R-:W-:Y:S02]  /*20c10*/  LEA.HI.X.SX32 R9, R133, R3, 0x1, P6 ;  /* 0x0000000385097211 */ /* 0x000fe400030f0eff */
[----:B------:R-:W-:Y:S02]  /*20c20*/  ISETP.NE.AND P6, PT, R132, RZ, PT ;  /* 0x000000ff8400720c */ /* 0x000fe40003fc5270 */
[----:B-----5:R-:W-:Y:S02]  /*20c30*/  ISETP.LT.AND P2, PT, R161, UR15, !P1 ;  /* 0x0000000fa1007c0c */ /* 0x020fe4000cf41270 */
[----:B------:R-:W-:Y:S01]  /*20c40*/  F2FP.F16.F32.PACK_AB R10, R11, R10 ;  /* 0x0000000a0b0a723e */ /* 0x000fe200000000ff */
[----:B------:R-:W5:Y:S01]  /*20c50*/  LDL.LU R161, [R1+0x8d0] ;  /* 0x0008d00001a17983 */ /* 0x000f620000300800 */
[----:B------:R-:W-:-:S03]  /*20c60*/  ISETP.LT.AND P0, PT, R160, UR15, !P1 ;  /* 0x0000000fa0007c0c */ /* 0x000fc6000cf01270 */
[----:B------:R-:W5:Y:S04]  /*20c70*/  LDL.LU R160, [R1+0x8e4] ;  /* 0x0008e40001a07983 */ /* 0x000f680000300800 */
[----:B------:R0:W-:Y:S01]  /*20c80*/  @P6 STG.E.U16 desc[UR20][R152.64], R0 ;  /* 0x0000000098006986 */ /* 0x0001e2000c101514 */
[----:B------:R-:W-:Y:S02]  /*20c90*/  F2FP.F16.F32.PACK_AB R12, R13, R12 ;  /* 0x0000000c0d0c723e */ /* 0x000fe400000000ff */
[----:B0-----:R-:W-:-:S05]  /*20ca0*/  PRMT R0, R0, 0x7632, R0 ;  /* 0x0000763200007816 */ /* 0x001fca0000000000 */
[----:B------:R0:W-:Y:S01]  /*20cb0*/  @P4 STG.E.U16 desc[UR20][R150.64], R0 ;  /* 0x0000000096004986 */ /* 0x0001e2000c101514 */
[----:B------:R-:W-:-:S03]  /*20cc0*/  F2FP.F16.F32.PACK_AB R14, R15, R14 ;  /* 0x0000000e0f0e723e */ /* 0x000fc600000000ff */
[----:B------:R-:W-:Y:S01]  /*20cd0*/  @P2 STG.E.U16 desc[UR20][R148.64], R10 ;  /* 0x0000000a94002986 */ /* 0x000fe2000c101514 */
[----:B0-----:R-:W-:-:S05]  /*20ce0*/  PRMT R0, R10, 0x7632, R0 ;  /* 0x000076320a007816 */ /* 0x001fca0000000000 */
[----:B------:R0:W-:Y:S04]  /*20cf0*/  @P5 STG.E.U16 desc[UR20][R146.64], R0 ;  /* 0x0000000092005986 */ /* 0x0001e8000c101514 */
[----:B------:R-:W-:Y:S01]  /*20d00*/  @P3 STG.E.U16 desc[UR20][R144.64], R12 ;  /* 0x0000000c90003986 */ /* 0x000fe2000c101514 */
[----:B0-----:R-:W-:-:S05]  /*20d10*/  PRMT R0, R12, 0x7632, R0 ;  /* 0x000076320c007816 */ /* 0x001fca0000000000 */
[----:B------:R0:W-:Y:S02]  /*20d20*/  @P0 STG.E.U16 desc[UR20][R142.64], R0 ;  /* 0x000000008e000986 */ /* 0x0001e4000c101514 */
[----:B0-----:R-:W-:Y:S02]  /*20d30*/  PRMT R0, R14, 0x7632, R0 ;  /* 0x000076320e007816 */ /* 0x001fe40000000000 */
[----:B--2---:R-:W-:Y:S02]  /*20d40*/  ISETP.LT.AND P6, PT, R137, UR15, !P1 ;  /* 0x0000000f89007c0c */ /* 0x004fe4000cfc1270 */
[----:B------:R-:W1:Y:S01]  /*20d50*/  LDL.LU R137, [R1+0x7b4] ;  /* 0x0007b40001897983 */ /* 0x000e620000300800 */
[----:B---3--:R-:W-:-:S03]  /*20d60*/  ISETP.LT.AND P4, PT, R136, UR15, !P1 ;  /* 0x0000000f88007c0c */ /* 0x008fc6000cf81270 */
[----:B------:R-:W2:Y:S04]  /*20d70*/  LDL.LU R136, [R1+0x8e0] ;  /* 0x0008e00001887983 */ /* 0x000ea80000300800 */
[----:B------:R-:W3:Y:S04]  /*20d80*/  LDL.LU R132, [R1+0x8dc] ;  /* 0x0008dc0001847983 */ /* 0x000ee80000300800 */
[----:B------:R-:W2:Y:S04]  /*20d90*/  LDL.LU R11, [R1+0x8d8] ;  /* 0x0008d800010b7983 */ /* 0x000ea80000300800 */
[----:B------:R0:W-:Y:S04]  /*20da0*/  @P6 STG.E.U16 desc[UR20][R140.64], R14 ;  /* 0x0000000e8c006986 */ /* 0x0001e8000c101514 */
[----:B0-----:R-:W3:Y:S04]  /*20db0*/  LDL.LU R14, [R1+0x8d4] ;  /* 0x0008d400010e7983 */ /* 0x001ee80000300800 */
[----:B------:R-:W3:Y:S01]  /*20dc0*/  LDL.LU R13, [R1+0x8cc] ;  /* 0x0008cc00010d7983 */ /* 0x000ee20000300800 */
[----:B----4-:R-:W-:-:S02]  /*20dd0*/  ISETP.LT.AND P2, PT, R165, UR15, !P1 ;  /* 0x0000000fa5007c0c */ /* 0x010fc4000cf41270 */
[----:B------:R-:W-:Y:S02]  /*20de0*/  ISETP.LT.AND P5, PT, R164, UR15, !P1 ;  /* 0x0000000fa4007c0c */ /* 0x000fe4000cfa1270 */
[----:B------:R-:W-:Y:S02]  /*20df0*/  F2FP.F16.F32.PACK_AB R16, R17, R16 ;  /* 0x000000101110723e */ /* 0x000fe400000000ff */
[----:B------:R-:W-:Y:S01]  /*20e00*/  ISETP.LT.AND P3, PT, R163, UR15, !P1 ;  /* 0x0000000fa3007c0c */ /* 0x000fe2000cf61270 */
[----:B------:R0:W-:Y:S01]  /*20e10*/  @P4 STG.E.U16 desc[UR20][R138.64], R0 ;  /* 0x000000008a004986 */ /* 0x0001e2000c101514 */
[----:B------:R-:W-:Y:S02]  /*20e20*/  ISETP.LT.AND P0, PT, R162, UR15, !P1 ;  /* 0x0000000fa2007c0c */ /* 0x000fe4000cf01270 */
[----:B------:R-:W-:Y:S01]  /*20e30*/  F2FP.F16.F32.PACK_AB R18, R19, R18 ;  /* 0x000000121312723e */ /* 0x000fe200000000ff */
[----:B------:R-:W4:Y:S04]  /*20e40*/  LDL.LU R12, [R1+0x8e8] ;  /* 0x0008e800010c7983 */ /* 0x000f280000300800 */
[----:B------:R-:W-:Y:S01]  /*20e50*/  @P2 STG.E.U16 desc[UR20][R156.64], R16 ;  /* 0x000000109c002986 */ /* 0x000fe2000c101514 */
[----:B0-----:R-:W-:-:S02]  /*20e60*/  PRMT R0, R16, 0x7632, R0 ;  /* 0x0000763210007816 */ /* 0x001fc40000000000 */
[----:B------:R-:W-:-:S03]  /*20e70*/  F2FP.F16.F32.PACK_AB R20, R21, R20 ;  /* 0x000000141514723e */ /* 0x000fc600000000ff */
[----:B------:R0:W-:Y:S04]  /*20e80*/  @P5 STG.E.U16 desc[UR20][R4.64], R0 ;  /* 0x0000000004005986 */ /* 0x0001e8000c101514 */
[----:B------:R-:W-:Y:S01]  /*20e90*/  @P3 STG.E.U16 desc[UR20][R154.64], R18 ;  /* 0x000000129a003986 */ /* 0x000fe2000c101514 */
[----:B0-----:R-:W-:Y:S02]  /*20ea0*/  PRMT R0, R18, 0x7632, R0 ;  /* 0x0000763212007816 */ /* 0x001fe40000000000 */
[----:B-----5:R-:W-:Y:S02]  /*20eb0*/  ISETP.LT.AND P6, PT, R161, UR15, !P1 ;  /* 0x0000000fa1007c0c */ /* 0x020fe4000cfc1270 */
[----:B------:R-:W-:Y:S01]  /*20ec0*/  ISETP.LT.AND P4, PT, R160, UR15, !P1 ;  /* 0x0000000fa0007c0c */ /* 0x000fe2000cf81270 */
[----:B------:R0:W-:Y:S10]  /*20ed0*/  @P0 STG.E.U16 desc[UR20][R6.64], R0 ;  /* 0x0000000006000986 */ /* 0x0001f4000c101514 */
[----:B------:R-:W-:Y:S01]  /*20ee0*/  @P6 STG.E.U16 desc[UR20][R134.64], R20 ;  /* 0x0000001486006986 */ /* 0x000fe2000c101514 */
[----:B0-----:R-:W-:-:S05]  /*20ef0*/  PRMT R0, R20, 0x7632, R0 ;  /* 0x0000763214007816 */ /* 0x001fca0000000000 */
[----:B------:R0:W-:Y:S01]  /*20f00*/  @P4 STG.E.U16 desc[UR20][R158.64], R0 ;  /* 0x000000009e004986 */ /* 0x0001e2000c101514 */
[----:B--2---:R-:W-:Y:S01]  /*20f10*/  ISETP.LT.AND P0, PT, R11, UR6, !P1 ;  /* 0x000000060b007c0c */ /* 0x004fe2000cf01270 */
[----:B------:R-:W-:Y:S02]  /*20f20*/  VIADD R133, R133, UR5 ;  /* 0x0000000585857c36 */ /* 0x000fe40008000000 */
[----:B------:R-:W2:Y:S01]  /*20f30*/  LDL.LU R11, [R1+0x8c8] ;  /* 0x0008c800010b7983 */ /* 0x000ea20000300800 */
[----:B-1----:R-:W-:Y:S01]  /*20f40*/  ISETP.LT.AND P2, PT, R137, UR4, !P1 ;  /* 0x0000000489007c0c */ /* 0x002fe2000cf41270 */
[----:B------:R-:W1:Y:S01]  /*20f50*/  LDCU UR4, c[0x0][0x39c] ;  /* 0x00007380ff0477ac */ /* 0x000e620008000800 */
[----:B------:R-:W-:Y:S01]  /*20f60*/  F2FP.F16.F32.PACK_AB R22, R23, R22 ;  /* 0x000000161716723e */ /* 0x000fe200000000ff */
[----:B------:R-:W2:Y:S01]  /*20f70*/  LDCU UR6, c[0x0][0x39c] ;  /* 0x00007380ff0677ac */ /* 0x000ea20008000800 */
[----:B---3--:R-:W-:Y:S01]  /*20f80*/  ISETP.LT.AND P4, PT, R13, UR9, !P1 ;  /* 0x000000090d007c0c */ /* 0x008fe2000cf81270 */
[----:B0-----:R-:W-:Y:S01]  /*20f90*/  VIADD R0, R133, UR5 ;  /* 0x0000000585007c36 */ /* 0x001fe20008000000 */
[----:B------:R-:W3:Y:S01]  /*20fa0*/  LDL.LU R13, [R1+0x8ec] ;  /* 0x0008ec00010d7983 */ /* 0x000ee20000300800 */
[----:B-1----:R-:W-:Y:S01]  /*20fb0*/  ISETP.LT.AND P5, PT, R136, UR4, !P1 ;  /* 0x0000000488007c0c */ /* 0x002fe2000cfa1270 */
[----:B------:R-:W0:Y:S01]  /*20fc0*/  LDCU UR4, c[0x0][0x39c] ;  /* 0x00007380ff0477ac */ /* 0x000e220008000800 */
[----:B------:R-:W-:Y:S01]  /*20fd0*/  ISETP.LT.AND P6, PT, R14, UR7, !P1 ;  /* 0x000000070e007c0c */ /* 0x000fe2000cfc1270 */
[----:B------:R-:W5:Y:S01]  /*20fe0*/  LDL.LU R15, [R1+0x8f4] ;  /* 0x0008f400010f7983 */ /* 0x000f620000300800 */
[----:B------:R-:W3:Y:S01]  /*20ff0*/  LDCU UR7, c[0x0][0x39c] ;  /* 0x00007380ff0777ac */ /* 0x000ee20008000800 */
[----:B------:R-:W-:-:S02]  /*21000*/  F2FP.F16.F32.PACK_AB R24, R25, R24 ;  /* 0x000000181918723e */ /* 0x000fc400000000ff */
[----:B------:R-:W-:Y:S01]  /*21010*/  F2FP.F16.F32.PACK_AB R26, R27, R26 ;  /* 0x0000001a1b1a723e */ /* 0x000fe200000000ff */
[----:B------:R-:W1:Y:S01]  /*21020*/  LDCU UR9, c[0x0][0x39c] ;  /* 0x00007380ff0977ac */ /* 0x000e620008000800 */
[----:B0-----:R-:W-:Y:S01]  /*21030*/  ISETP.LT.AND P3, PT, R132, UR4, !P1 ;  /* 0x0000000484007c0c */ /* 0x001fe2000cf61270 */
[----:B------:R-:W4:Y:S03]  /*21040*/  LDCU UR4, c[0x0][0x39c] ;  /* 0x00007380ff0477ac */ /* 0x000f260008000800 */
[----:B------:R0:W-:Y:S01]  /*21050*/  @P5 STG.E.U16 desc[UR20][R8.64], R22 ;  /* 0x0000001608005986 */ /* 0x0001e2000c101514 */
[----:B------:R-:W-:-:S04]  /*21060*/  LEA R4, P5, R133, R2, 0x1 ;  /* 0x0000000285047211 */ /* 0x000fc800078a08ff */
[-C--:B------:R-:W-:Y:S02]  /*21070*/  LEA.HI.X.SX32 R5, R133, R3.reuse, 0x1, P5 ;  /* 0x0000000385057211 */ /* 0x080fe400028f0eff */
[----:B------:R-:W-:Y:S02]  /*21080*/  LEA R6, P5, R0, R2, 0x1 ;  /* 0x0000000200067211 */ /* 0x000fe400078a08ff */
[----:B0-----:R-:W-:Y:S01]  /*21090*/  PRMT R9, R22, 0x7632, R9 ;  /* 0x0000763216097816 */ /* 0x001fe20000000009 */
[C---:B------:R-:W-:Y:S01]  /*210a0*/  VIADD R8, R0.reuse, UR5 ;  /* 0x0000000500087c36 */ /* 0x040fe20008000000 */
[----:B------:R-:W-:-:S03]  /*210b0*/  LEA.HI.X.SX32 R7, R0, R3, 0x1, P5 ;  /* 0x0000000300077211 */ /* 0x000fc600028f0eff */
[----:B------:R0:W-:Y:S01]  /*210c0*/  @P3 STG.E.U16 desc[UR20][R4.64], R9 ;  /* 0x0000000904003986 */ /* 0x0001e2000c101514 */
[----:B----4-:R-:W-:Y:S01]  /*210d0*/  ISETP.LT.AND P3, PT, R12, UR4, !P1 ;  /* 0x000000040c007c0c */ /* 0x010fe2000cf61270 */
[C---:B------:R-:W-:Y:S01]  /*210e0*/  VIADD R0, R8.reuse, UR5 ;  /* 0x0000000508007c36 */ /* 0x040fe20008000000 */
[----:B------:R-:W5:Y:S01]  /*210f0*/  LDCU UR4, c[0x0][0x39c] ;  /* 0x00007380ff0477ac */ /* 0x000f620008000800 */
[----:B------:R-:W4:Y:S04]  /*21100*/  LDL.LU R12, [R1+0x900] ;  /* 0x00090000010c7983 */ /* 0x000f280000300800 */
[----:B------:R1:W-:Y:S01]  /*21110*/  @P0 STG.E.U16 desc[UR20][R6.64], R24 ;  /* 0x0000001806000986 */ /* 0x0003e2000c101514 */
[----:B0-----:R-:W-:-:S04]  /*21120*/  LEA R4, P5, R8, R2, 0x1 ;  /* 0x0000000208047211 */ /* 0x001fc800078a08ff */
[----:B------:R-:W-:Y:S02]  /*21130*/  LEA.HI.X.SX32 R5, R8, R3, 0x1, P5 ;  /* 0x0000000308057211 */ /* 0x000fe400028f0eff */
[----:B-1----:R-:W-:Y:S02]  /*21140*/  PRMT R7, R24, 0x7632, R7 ;  /* 0x0000763218077816 */ /* 0x002fe40000000007 */
[----:B------:R-:W-:-:S03]  /*21150*/  LEA R6, P5, R0, R2, 0x1 ;  /* 0x0000000200067211 */ /* 0x000fc600078a08ff */
[----:B------:R0:W-:Y:S02]  /*21160*/  @P6 STG.E.U16 desc[UR20][R4.64], R7 ;  /* 0x0000000704006986 */ /* 0x0001e4000c101514 */
[C---:B0-----:R-:W-:Y:S02]  /*21170*/  LEA.HI.X.SX32 R7, R0.reuse, R3, 0x1, P5 ;  /* 0x0000000300077211 */ /* 0x041fe400028f0eff */
[----:B--2---:R-:W-:Y:S01]  /*21180*/  ISETP.LT.AND P0, PT, R11, UR6, !P1 ;  /* 0x000000060b007c0c */ /* 0x004fe2000cf01270 */
[----:B------:R-:W-:Y:S01]  /*21190*/  VIADD R8, R0, UR5 ;  /* 0x0000000500087c36 */ /* 0x000fe20008000000 */
[----:B------:R-:W2:Y:S01]  /*211a0*/  LDL.LU R11, [R1+0x8fc] ;  /* 0x0008fc00010b7983 */ /* 0x000ea20000300800 */
[----:B------:R-:W4:Y:S03]  /*211b0*/  LDCU UR6, c[0x0][0x39c] ;  /* 0x00007380ff0677ac */ /* 0x000f260008000800 */
[----:B------:R-:W2:Y:S01]  /*211c0*/  LDL.LU R14, [R1+0x90c] ;  /* 0x00090c00010e7983 */ /* 0x000ea20000300800 */
[----:B---3--:R-:W-:-:S03]  /*211d0*/  ISETP.LT.AND P5, PT, R13, UR7, !P1 ;  /* 0x000000070d007c0c */ /* 0x008fc6000cfa1270 */
[----:B------:R-:W-:Y:S01]  /*211e0*/  @P4 STG.E.U16 desc[UR20][R6.64], R26 ;  /* 0x0000001a06004986 */ /* 0x000fe2000c101514 */
[C---:B------:R-:W-:Y:S01]  /*211f0*/  LEA R4, P6, R8.reuse, R2, 0x1 ;  /* 0x0000000208047211 */ /* 0x040fe200078c08ff */
[----:B------:R-:W0:Y:S02]  /*21200*/  LDCU UR7, c[0x0][0x39c] ;  /* 0x00007380ff0777ac */ /* 0x000e240008000800 */
[----:B------:R-:W3:Y:S01]  /*21210*/  LDL.LU R13, [R1+0x908] ;  /* 0x00090800010d7983 */ /* 0x000ee20000300800 */
[----:B------:R-:W-:Y:S02]  /*21220*/  LEA.HI.X.SX32 R5, R8, R3, 0x1, P6 ;  /* 0x0000000308057211 */ /* 0x000fe400030f0eff */
[----:B------:R-:W-:Y:S01]  /*21230*/  PRMT R0, R26, 0x7632, R0 ;  /* 0x000076321a007816 */ /* 0x000fe20000000000 */
[----:B------:R-:W-:Y:S01]  /*21240*/  VIADD R8, R8, UR5 ;  /* 0x0000000508087c36 */ /* 0x000fe20008000000 */
[----:B-----5:R-:W-:Y:S01]  /*21250*/  ISETP.LT.AND P4, PT, R15, UR4, !P1 ;  /* 0x000000040f007c0c */ /* 0x020fe2000cf81270 */
[----:B------:R-:W2:Y:S02]  /*21260*/  LDCU UR4, c[0x0][0x39c] ;  /* 0x00007380ff0477ac */ /* 0x000ea40008000800 */
[----:B------:R1:W-:Y:S01]  /*21270*/  @P3 STG.E.U16 desc[UR20][R4.64], R0 ;  /* 0x0000000004003986 */ /* 0x0003e2000c101514 */
[----:B------:R-:W-:Y:S01]  /*21280*/  F2FP.F16.F32.PACK_AB R28, R29, R28 ;  /* 0x0000001c1d1c723e */ /* 0x000fe200000000ff */
[C---:B-1----:R-:W-:Y:S01]  /*21290*/  VIADD R0, R8.reuse, UR5 ;  /* 0x0000000508007c36 */ /* 0x042fe20008000000 */
[----:B------:R-:W-:-:S04]  /*212a0*/  LEA R4, P3, R8, R2, 0x1 ;  /* 0x0000000208047211 */ /* 0x000fc800078608ff */
[----:B------:R-:W-:Y:S02]  /*212b0*/  LEA R6, P6, R0, R2, 0x1 ;  /* 0x0000000200067211 */ /* 0x000fe400078c08ff */
[-C--:B------:R-:W-:Y:S02]  /*212c0*/  LEA.HI.X.SX32 R5, R8, R3.reuse, 0x1, P3 ;  /* 0x0000000308057211 */ /* 0x080fe400018f0eff */
[----:B------:R-:W-:Y:S02]  /*212d0*/  PRMT R8, R28, 0x7632, R8 ;  /* 0x000076321c087816 */ /* 0x000fe40000000008 */
[C---:B------:R-:W-:Y:S01]  /*212e0*/  LEA.HI.X.SX32 R7, R0.reuse, R3, 0x1, P6 ;  /* 0x0000000300077211 */ /* 0x040fe200030f0eff */
[----:B------:R-:W-:Y:S01]  /*212f0*/  VIADD R0, R0, UR5 ;  /* 0x0000000500007c36 */ /* 0x000fe20008000000 */
[----:B------:R1:W-:Y:S01]  /*21300*/  @P0 STG.E.U16 desc[UR20][R4.64], R28 ;  /* 0x0000001c04000986 */ /* 0x0003e2000c101514 */
[----:B----4-:R-:W-:-:S03]  /*21310*/  ISETP.LT.AND P3, PT, R12, UR6, !P1 ;  /* 0x000000060c007c0c */ /* 0x010fc6000cf61270 */
[----:B------:R4:W-:Y:S01]  /*21320*/  @P5 STG.E.U16 desc[UR20][R6.64], R8 ;  /* 0x0000000806005986 */ /* 0x0009e2000c101514 */
[----:B------:R-:W-:Y:S01]  /*21330*/  F2FP.F16.F32.PACK_AB R30, R31, R30 ;  /* 0x0000001e1f1e723e */ /* 0x000fe200000000ff */
[----:B------:R-:W5:Y:S02]  /*21340*/  LDCU UR6, c[0x0][0x39c] ;  /* 0x00007380ff0677ac */ /* 0x000f640008000800 */
[----:B------:R-:W5:Y:S01]  /*21350*/  LDL.LU R12, [R1+0x910] ;  /* 0x00091000010c7983 */ /* 0x000f620000300800 */
[----:B-1----:R-:W-:-:S04]  /*21360*/  LEA R4, P5, R0, R2, 0x1 ;  /* 0x0000000200047211 */ /* 0x002fc800078a08ff */
[----:B------:R-:W-:Y:S02]  /*21370*/  LEA.HI.X.SX32 R5, R0, R3, 0x1, P5 ;  /* 0x0000000300057211 */ /* 0x000fe400028f0eff */
[----:B--2---:R-:W-:Y:S01]  /*21380*/  ISETP.LT.AND P0, PT, R11, UR4, !P1 ;  /* 0x000000040b007c0c */ /* 0x004fe2000cf01270 */
[----:B------:R-:W5:Y:S01]  /*21390*/  LDCU UR4, c[0x0][0x39c] ;  /* 0x00007380ff0477ac */ /* 0x000f620008000800 */
[----:B------:R-:W2:Y:S01]  /*213a0*/  LDL.LU R11, [R1+0x918] ;  /* 0x00091800010b7983 */ /* 0x000ea20000300800 */
[----:B0-----:R-:W-:Y:S01]  /*213b0*/  ISETP.LT.AND P6, PT, R14, UR7, !P1 ;  /* 0x000000070e007c0c */ /* 0x001fe2000cfc1270 */
[----:B------:R-:W-:Y:S02]  /*213c0*/  VIADD R0, R0, UR5 ;  /* 0x0000000500007c36 */ /* 0x000fe40008000000 */
[----:B------:R-:W2:Y:S01]  /*213d0*/  LDL.LU R14, [R1+0x924] ;  /* 0x00092400010e7983 */ /* 0x000ea20000300800 */
[----:B----4-:R-:W-:Y:S01]  /*213e0*/  PRMT R8, R30, 0x7632, R8 ;  /* 0x000076321e087816 */ /* 0x010fe20000000008 */
[----:B------:R-:W0:Y:S01]  /*213f0*/  LDCU UR7, c[0x0][0x39c] ;  /* 0x00007380ff0777ac */ /* 0x000e220008000800 */
[----:B---3--:R-:W-:Y:S01]  /*21400*/  ISETP.LT.AND P5, PT, R13, UR9, !P1 ;  /* 0x000000090d007c0c */ /* 0x008fe2000cfa1270 */
[----:B------:R1:W-:Y:S01]  /*21410*/  @P4 STG.E.U16 desc[UR20][R4.64], R30 ;  /* 0x0000001e04004986 */ /* 0x0003e2000c101514 */
[C---:B------:R-:W-:Y:S01]  /*21420*/  VIADD R7, R0.reuse, UR5 ;  /* 0x0000000500077c36 */ /* 0x040fe20008000000 */
[----:B------:R-:W3:Y:S02]  /*21430*/  LDCU UR9, c[0x0][0x39c] ;  /* 0x00007380ff0977ac */ /* 0x000ee40008000800 */
[----:B------:R-:W3:Y:S01]  /*21440*/  LDL.LU R13, [R1+0x920] ;  /* 0x00092000010d7983 */ /* 0x000ee20000300800 */
[----:B-1----:R-:W-:-:S04]  /*21450*/  LEA R4, P4, R0, R2, 0x1 ;  /* 0x0000000200047211 */ /* 0x002fc800078808ff */
[-C--:B------:R-:W-:Y:S01]  /*21460*/  LEA.HI.X.SX32 R5, R0, R3.reuse, 0x1, P4 ;  /* 0x0000000300057211 */ /* 0x080fe200020f0eff */
[C---:B------:R-:W-:Y:S01]  /*21470*/  VIADD R0, R7.reuse, UR5 ;  /* 0x0000000507007c36 */ /* 0x040fe20008000000 */
[----:B------:R-:W-:Y:S02]  /*21480*/  LEA R6, P4, R7, R2, 0x1 ;  /* 0x0000000207067211 */ /* 0x000fe400078808ff */
[----:B------:R-:W-:Y:S01]  /*21490*/  F2FP.F16.F32.PACK_AB R32, R33, R32 ;  /* 0x000000202120723e */ /* 0x000fe200000000ff */
[----:B------:R1:W-:Y:S01]  /*214a0*/  @P3 STG.E.U16 desc[UR20][R4.64], R8 ;  /* 0x0000000804003986 */ /* 0x0003e2000c101514 */
[----:B------:R-:W-:-:S05]  /*214b0*/  LEA.HI.X.SX32 R7, R7, R3, 0x1, P4 ;  /* 0x0000000307077211 */ /* 0x000fca00020f0eff */
[----:B------:R4:W-:Y:S01]  /*214c0*/  @P0 STG.E.U16 desc[UR20][R6.64], R32 ;  /* 0x0000002006000986 */ /* 0x0009e2000c101514 */
[C---:B-1----:R-:W-:Y:S01]  /*214d0*/  LEA R4, P4, R0.reuse, R2, 0x1 ;  /* 0x0000000200047211 */ /* 0x042fe200078808ff */
[----:B------:R-:W-:-:S03]  /*214e0*/  VIADD R8, R0, UR5 ;  /* 0x0000000500087c36 */ /* 0x000fc60008000000 */
[----:B------:R-:W-:Y:S02]  /*214f0*/  LEA.HI.X.SX32 R5, R0, R3, 0x1, P4 ;  /* 0x0000000300057211 */ /* 0x000fe400020f0eff */
[----:B-----5:R-:W-:Y:S01]  /*21500*/  ISETP.LT.AND P3, PT, R12, UR4, !P1 ;  /* 0x000000040c007c0c */ /* 0x020fe2000cf61270 */
[----:B------:R-:W1:Y:S01]  /*21510*/  LDCU UR4, c[0x0][0x39c] ;  /* 0x00007380ff0477ac */ /* 0x000e620008000800 */
[----:B------:R-:W1:Y:S01]  /*21520*/  LDL.LU R12, [R1+0x928] ;  /* 0x00092800010c7983 */ /* 0x000e620000300800 */
[----:B----4-:R-:W-:-:S04]  /*21530*/  LEA R6, P4, R8, R2, 0x1 ;  /* 0x0000000208067211 */ /* 0x010fc800078808ff */
[-C--:B------:R-:W-:Y:S02]  /*21540*/  LEA.HI.X.SX32 R7, R8, R3.reuse, 0x1, P4 ;  /* 0x0000000308077211 */ /* 0x080fe400020f0eff */
[----:B--2---:R-:W-:Y:S02]  /*21550*/  ISETP.LT.AND P0, PT, R11, UR6, !P1 ;  /* 0x000000060b007c0c */ /* 0x004fe4000cf01270 */
[----:B------:R-:W-:Y:S01]  /*21560*/  PRMT R0, R32, 0x7632, R0 ;  /* 0x0000763220007816 */ /* 0x000fe20000000000 */
[----:B------:R-:W2:Y:S01]  /*21570*/  LDL.LU R11, [R1+0x930] ;  /* 0x00093000010b7983 */ /* 0x000ea20000300800 */
[----:B------:R-:W-:Y:S01]  /*21580*/  F2FP.F16.F32.PACK_AB R34, R35, R34 ;  /* 0x000000222322723e */ /* 0x000fe200000000ff */
[----:B------:R-:W-:Y:S01]  /*21590*/  VIADD R8, R8, UR5 ;  /* 0x0000000508087c36 */ /* 0x000fe20008000000 */
[----:B------:R-:W2:Y:S01]  /*215a0*/  LDCU UR6, c[0x0][0x39c] ;  /* 0x00007380ff0677ac */ /* 0x000ea20008000800 */
[----:B---3--:R-:W-:Y:S01]  /*215b0*/  ISETP.LT.AND P4, PT, R13, UR9, !P1 ;  /* 0x000000090d007c0c */ /* 0x008fe2000cf81270 */
[----:B------:R3:W-:Y:S01]  /*215c0*/  @P6 STG.E.U16 desc[UR20][R4.64], R0 ;  /* 0x0000000004006986 */ /* 0x0007e2000c101514 */
[----:B------:R-:W-:Y:S01]  /*215d0*/  PRMT R9, R34, 0x7632, R9 ;  /* 0x0000763222097816 */ /* 0x000fe20000000009 */
[----:B------:R-:W4:Y:S02]  /*215e0*/  LDCU UR9, c[0x0][0x39c] ;  /* 0x00007380ff0977ac */ /* 0x000f240008000800 */
[----:B------:R-:W5:Y:S04]  /*215f0*/  LDL.LU R13, [R1+0x934] ;  /* 0x00093400010d7983 */ /* 0x000f680000300800 */
[----:B------:R4:W-:Y:S01]  /*21600*/  @P5 STG.E.U16 desc[UR20][R6.64], R34 ;  /* 0x0000002206005986 */ /* 0x0009e2000c101514 */
[----:B0-----:R-:W-:Y:S01]  /*21610*/  ISETP.LT.AND P6, PT, R14, UR7, !P1 ;  /* 0x000000070e007c0c */ /* 0x001fe2000cfc1270 */
[----:B------:R-:W5:Y:S01]  /*21620*/  LDCU UR7, c[0x0][0x39c] ;  /* 0x00007380ff0777ac */ /* 0x000f620008000800 */
[CC--:B---3--:R-:W-:Y:S01]  /*21630*/  LEA R4, P5, R8.reuse, R2.reuse, 0x1 ;  /* 0x0000000208047211 */ /* 0x0c8fe200078a08ff */
[C---:B------:R-:W-:Y:S01]  /*21640*/  VIADD R0, R8.reuse, UR5 ;  /* 0x0000000508007c36 */ /* 0x040fe20008000000 */
[----:B------:R-:W3:Y:S02]  /*21650*/  LDL.LU R15, [R1+0x93c] ;  /* 0x00093c00010f7983 */ /* 0x000ee40000300800 */
[----:B------:R-:W-:Y:S01]  /*21660*/  LEA.HI.X.SX32 R5, R8, R3, 0x1, P5 ;  /* 0x0000000308057211 */ /* 0x000fe200028f0eff */
[C---:B------:R-:W-:Y:S01]  /*21670*/  VIADD R8, R0.reuse, UR5 ;  /* 0x0000000500087c36 */ /* 0x040fe20008000000 */
[----:B----4-:R-:W-:-:S03]  /*21680*/  LEA R6, P5, R0, R2, 0x1 ;  /* 0x0000000200067211 */ /* 0x010fc600078a08ff */
[----:B------:R0:W-:Y:S01]  /*21690*/  @P3 STG.E.U16 desc[UR20][R4.64], R9 ;  /* 0x0000000904003986 */ /* 0x0001e2000c101514 */
[----:B------:R-:W-:Y:S02]  /*216a0*/  F2FP.F16.F32.PACK_AB R36, R37, R36 ;  /* 0x000000242524723e */ /* 0x000fe400000000ff */
[----:B------:R-:W-:Y:S01]  /*216b0*/  LEA.HI.X.SX32 R7, R0, R3, 0x1, P5 ;  /* 0x0000000300077211 */ /* 0x000fe200028f0eff */
[----:B------:R-:W-:-:S04]  /*216c0*/  VIADD R0, R8, UR5 ;  /* 0x0000000508007c36 */ /* 0x000fc80008000000 */
[----:B------:R4:W-:Y:S01]  /*216d0*/  @P0 STG.E.U16 desc[UR20][R6.64], R36 ;  /* 0x0000002406000986 */ /* 0x0009e2000c101514 */
[-C--:B0-----:R-:W-:Y:S02]  /*216e0*/  LEA R4, P5, R8, R2.reuse, 0x1 ;  /* 0x0000000208047211 */ /* 0x081fe400078a08ff */
[----:B-1----:R-:W-:Y:S01]  /*216f0*/  ISETP.LT.AND P3, PT, R12, UR4, !P1 ;  /* 0x000000040c007c0c */ /* 0x002fe2000cf61270 */
[----:B------:R-:W3:Y:S01]  /*21700*/  LDCU UR4, c[0x0][0x39c] ;  /* 0x00007380ff0477ac */ /* 0x000ee20008000800 */
[----:B------:R-:W3:Y:S01]  /*21710*/  LDL.LU R12, [R1+0x7ec] ;  /* 0x0007ec00010c7983 */ /* 0x000ee20000300800 */
[----:B------:R-:W-:Y:S02]  /*21720*/  LEA.HI.X.SX32 R5, R8, R3, 0x1, P5 ;  /* 0x0000000308057211 */ /* 0x000fe400028f0eff */
[----:B----4-:R-:W-:Y:S02]  /*21730*/  PRMT R7, R36, 0x7632, R7 ;  /* 0x0000763224077816 */ /* 0x010fe40000000007 */
[----:B------:R-:W-:-:S03]  /*21740*/  LEA R6, P5, R0, R2, 0x1 ;  /* 0x0000000200067211 */ /* 0x000fc600078a08ff */
[----:B------:R0:W-:Y:S02]  /*21750*/  @P6 STG.E.U16 desc[UR20][R4.64], R7 ;  /* 0x0000000704006986 */ /* 0x0001e4000c101514 */
[C---:B0-----:R-:W-:Y:S02]  /*21760*/  LEA.HI.X.SX32 R7, R0.reuse, R3, 0x1, P5 ;  /* 0x0000000300077211 */ /* 0x041fe400028f0eff */
[----:B--2---:R-:W-:Y:S01]  /*21770*/  ISETP.LT.AND P0, PT, R11, UR6, !P1 ;  /* 0x000000060b007c0c */ /* 0x004fe2000cf01270 */
[----:B------:R-:W-:Y:S01]  /*21780*/  VIADD R8, R0, UR5 ;  /* 0x0000000500087c36 */ /* 0x000fe20008000000 */
[----:B------:R-:W2:Y:S01]  /*21790*/  LDL.LU R11, [R1+0x948] ;  /* 0x00094800010b7983 */ /* 0x000ea20000300800 */
[----:B------:R-:W-:Y:S01]  /*217a0*/  F2FP.F16.F32.PACK_AB R38, R39, R38 ;  /* 0x000000262726723e */ /* 0x000fe200000000ff */
[----:B------:R-:W0:Y:S02]  /*217b0*/  LDCU UR6, c[0x0][0x39c] ;  /* 0x00007380ff0677ac */ /* 0x000e240008000800 */
[----:B------:R-:W4:Y:S01]  /*217c0*/  LDL.LU R14, [R1+0x954] ;  /* 0x00095400010e7983 */ /* 0x000f220000300800 */
[----:B-----5:R-:W-:-:S02]  /*217d0*/  ISETP.LT.AND P5, PT, R13, UR7, !P1 ;  /* 0x000000070d007c0c */ /* 0x020fc4000cfa1270 */
[----:B------:R-:W-:Y:S01]  /*217e0*/  LEA R4, P6, R8, R2, 0x1 ;  /* 0x0000000208047211 */ /* 0x000fe200078c08ff */
[----:B------:R-:W5:Y:S01]  /*217f0*/  LDL.LU R13, [R1+0x950] ;  /* 0x00095000010d7983 */ /* 0x000f620000300800 */
[----:B------:R-:W-:Y:S01]  /*21800*/  PRMT R0, R38, 0x7632, R0 ;  /* 0x0000763226007816 */ /* 0x000fe20000000000 */
[----:B------:R-:W4:Y:S01]  /*21810*/  LDCU UR7, c[0x0][0x39c] ;  /* 0x00007380ff0777ac */ /* 0x000f220008000800 */
[C---:B------:R-:W-:Y:S01]  /*21820*/  LEA.HI.X.SX32 R5, R8.reuse, R3, 0x1, P6 ;  /* 0x0000000308057211 */ /* 0x040fe200030f0eff */
[----:B------:R-:W-:Y:S01]  /*21830*/  VIADD R8, R8, UR5 ;  /* 0x0000000508087c36 */ /* 0x000fe20008000000 */
[----:B------:R-:W-:Y:S01]  /*21840*/  @P4 STG.E.U16 desc[UR20][R6.64], R38 ;  /* 0x0000002606004986 */ /* 0x000fe2000c101514 */
[----:B---3--:R-:W-:Y:S01]  /*21850*/  ISETP.LT.AND P4, PT, R15, UR4, !P1 ;  /* 0x000000040f007c0c */ /* 0x008fe2000cf81270 */
        /* <DEDUP_REMOVED lines=10> */
[----:B0-----:R-:W-:Y:S01]  /*21900*/  ISETP.LT.AND P3, PT, R12, UR6, !P1 ;  /* 0x000000060c007c0c */ /* 0x001fe2000cf61270 */
[----:B------:R0:W-:Y:S01]  /*21910*/  @P0 STG.E.U16 desc[UR20][R4.64], R40 ;  /* 0x0000002804000986 */ /* 0x0001e2000c101514 */
[----:B------:R-:W-:Y:S01]  /*21920*/  F2FP.F16.F32.PACK_AB R42, R43, R42 ;  /* 0x0000002a2b2a723e */ /* 0x000fe200000000ff */
[----:B------:R-:W1:Y:S02]  /*21930*/  LDCU UR6, c[0x0][0x39c] ;  /* 0x00007380ff0677ac */ /* 0x000e640008000800 */
[----:B------:R-:W3:Y:S04]  /*21940*/  LDL.LU R12, [R1+0x958] ;  /* 0x00095800010c7983 */ /* 0x000ee80000300800 */
[----:B------:R1:W-:Y:S01]  /*21950*/  @P5 STG.E.U16 desc[UR20][R6.64], R8 ;  /* 0x0000000806005986 */ /* 0x0003e2000c101514 */
[----:B0-----:R-:W-:-:S04]  /*21960*/  LEA R4, P5, R0, R2, 0x1 ;  /* 0x0000000200047211 */ /* 0x001fc800078a08ff */
[----:B------:R-:W-:Y:S02]  /*21970*/  LEA.HI.X.SX32 R5, R0, R3, 0x1, P5 ;  /* 0x0000000300057211 */ /* 0x000fe400028f0eff */
[----:B--2---:R-:W-:Y:S01]  /*21980*/  ISETP.LT.AND P0, PT, R11, UR4, !P1 ;  /* 0x000000040b007c0c */ /* 0x004fe2000cf01270 */
[----:B------:R-:W3:Y:S01]  /*21990*/  LDCU UR4, c[0x0][0x39c] ;  /* 0x00007380ff0477ac */ /* 0x000ee20008000800 */
[----:B------:R-:W2:Y:S01]  /*219a0*/  LDL.LU R11, [R1+0x960] ;  /* 0x00096000010b7983 */ /* 0x000ea20000300800 */
[----:B----4-:R-:W-:Y:S01]  /*219b0*/  ISETP.LT.AND P6, PT, R14, UR7, !P1 ;  /* 0x000000070e007c0c */ /* 0x010fe2000cfc1270 */
[----:B------:R-:W-:Y:S02]  /*219c0*/  VIADD R0, R0, UR5 ;  /* 0x0000000500007c36 */ /* 0x000fe40008000000 */
[----:B------:R-:W4:Y:S01]  /*219d0*/  LDL.LU R14, [R1+0x96c] ;  /* 0x00096c00010e7983 */ /* 0x000f220000300800 */
[----:B-1----:R-:W-:Y:S01]  /*219e0*/  PRMT R8, R42, 0x7632, R8 ;  /* 0x000076322a087816 */ /* 0x002fe20000000008 */
[----:B------:R-:W4:Y:S01]  /*219f0*/  LDCU UR7, c[0x0][0x39c] ;  /* 0x00007380ff0777ac */ /* 0x000f220008000800 */
[----:B-----5:R-:W-:Y:S01]  /*21a00*/  ISETP.LT.AND P5, PT, R13, UR9, !P1 ;  /* 0x000000090d007c0c */ /* 0x020fe2000cfa1270 */
[----:B------:R0:W-:Y:S01]  /*21a10*/  @P4 STG.E.U16 desc[UR20][R4.64], R42 ;  /* 0x0000002a04004986 */ /* 0x0001e2000c101514 */
[C---:B------:R-:W-:Y:S01]  /*21a20*/  VIADD R7, R0.reuse, UR5 ;  /* 0x0000000500077c36 */ /* 0x040fe20008000000 */
[----:B------:R-:W1:Y:S02]  /*21a30*/  LDCU UR9, c[0x0][0x39c] ;  /* 0x00007380ff0977ac */ /* 0x000e640008000800 */
[----:B------:R-:W1:Y:S01]  /*21a40*/  LDL.LU R13, [R1+0x968] ;  /* 0x00096800010d7983 */ /* 0x000e620000300800 */
[----:B0-----:R-:W-:-:S04]  /*21a50*/  LEA R4, P4, R0, R2, 0x1 ;  /* 0x0000000200047211 */ /* 0x001fc800078808ff */
[-C--:B------:R-:W-:Y:S01]  /*21a60*/  LEA.HI.X.SX32 R5, R0, R3.reuse, 0x1, P4 ;  /* 0x0000000300057211 */ /* 0x080fe200020f0eff */
[C---:B------:R-:W-:Y:S01]  /*21a70*/  VIADD R0, R7.reuse, UR5 ;  /* 0x0000000507007c36 */ /* 0x040fe20008000000 */
[----:B------:R-:W-:Y:S02]  /*21a80*/  LEA R6, P4, R7, R2, 0x1 ;  /* 0x0000000207067211 */ /* 0x000fe400078808ff */
[----:B------:R-:W-:Y:S01]  /*21a90*/  F2FP.F16.F32.PACK_AB R44, R45, R44 ;  /* 0x0000002c2d2c723e */ /* 0x000fe200000000ff */
[----:B------:R0:W-:Y:S01]  /*21aa0*/  @P3 STG.E.U16 desc[UR20][R4.64], R8 ;  /* 0x0000000804003986 */ /* 0x0001e2000c101514 */
[----:B------:R-:W-:-:S05]  /*21ab0*/  LEA.HI.X.SX32 R7, R7, R3, 0x1, P4 ;  /* 0x0000000307077211 */ /* 0x000fca00020f0eff */
[----:B------:R5:W-:Y:S01]  /*21ac0*/  @P0 STG.E.U16 desc[UR20][R6.64], R44 ;  /* 0x0000002c06000986 */ /* 0x000be2000c101514 */
[CC--:B0-----:R-:W-:Y:S01]  /*21ad0*/  LEA R4, P4, R0.reuse, R2.reuse, 0x1 ;  /* 0x0000000200047211 */ /* 0x0c1fe200078808ff */
[----:B------:R-:W-:Y:S01]  /*21ae0*/  VIADD R8, R0, UR5 ;  /* 0x0000000500087c36 */ /* 0x000fe20008000000 */
[----:B---3--:R-:W-:Y:S01]  /*21af0*/  ISETP.LT.AND P3, PT, R12, UR4, !P1 ;  /* 0x000000040c007c0c */ /* 0x008fe2000cf61270 */
[----:B------:R-:W0:Y:S01]  /*21b00*/  LDCU UR4, c[0x0][0x39c] ;  /* 0x00007380ff0477ac */ /* 0x000e220008000800 */
[----:B------:R-:W0:Y:S01]  /*21b10*/  LDL.LU R12, [R1+0x7e0] ;  /* 0x0007e000010c7983 */ /* 0x000e220000300800 */
[----:B------:R-:W-:Y:S02]  /*21b20*/  LEA.HI.X.SX32 R5, R0, R3, 0x1, P4 ;  /* 0x0000000300057211 */ /* 0x000fe400020f0eff */
[----:B-----5:R-:W-:-:S04]  /*21b30*/  LEA R6, P4, R8, R2, 0x1 ;  /* 0x0000000208067211 */ /* 0x020fc800078808ff */
[-C--:B------:R-:W-:Y:S02]  /*21b40*/  LEA.HI.X.SX32 R7, R8, R3.reuse, 0x1, P4 ;  /* 0x0000000308077211 */ /* 0x080fe400020f0eff */
[----:B--2---:R-:W-:Y:S02]  /*21b50*/  ISETP.LT.AND P0, PT, R11, UR6, !P1 ;  /* 0x000000060b007c0c */ /* 0x004fe4000cf01270 */
[----:B------:R-:W-:Y:S01]  /*21b60*/  PRMT R0, R44, 0x7632, R0 ;  /* 0x000076322c007816 */ /* 0x000fe20000000000 */
[----:B------:R-:W2:Y:S01]  /*21b70*/  LDL.LU R11, [R1+0x978] ;  /* 0x00097800010b7983 */ /* 0x000ea20000300800 */
[----:B------:R-:W-:Y:S01]  /*21b80*/  F2FP.F16.F32.PACK_AB R46, R47, R46 ;  /* 0x0000002e2f2e723e */ /* 0x000fe200000000ff */
[----:B------:R-:W-:Y:S01]  /*21b90*/  VIADD R8, R8, UR5 ;  /* 0x0000000508087c36 */ /* 0x000fe20008000000 */
[----:B------:R-:W2:Y:S01]  /*21ba0*/  LDCU UR6, c[0x0][0x39c] ;  /* 0x00007380ff0677ac */ /* 0x000ea20008000800 */
[----:B-1----:R-:W-:Y:S01]  /*21bb0*/  ISETP.LT.AND P4, PT, R13, UR9, !P1 ;  /* 0x000000090d007c0c */ /* 0x002fe2000cf81270 */
[----:B------:R1:W-:Y:S01]  /*21bc0*/  @P6 STG.E.U16 desc[UR20][R4.64], R0 ;  /* 0x0000000004006986 */ /* 0x0003e2000c101514 */
[----:B------:R-:W-:Y:S01]  /*21bd0*/  PRMT R9, R46, 0x7632, R9 ;  /* 0x000076322e097816 */ /* 0x000fe20000000009 */
[----:B------:R-:W3:Y:S02]  /*21be0*/  LDCU UR9, c[0x0][0x39c] ;  /* 0x00007380ff0977ac */ /* 0x000ee40008000800 */
[----:B------:R-:W5:Y:S04]  /*21bf0*/  LDL.LU R13, [R1+0x97c] ;  /* 0x00097c00010d7983 */ /* 0x000f680000300800 */
[----:B------:R3:W-:Y:S01]  /*21c00*/  @P5 STG.E.U16 desc[UR20][R6.64], R46 ;  /* 0x0000002e06005986 */ /* 0x0007e2000c101514 */
[----:B----4-:R-:W-:Y:S01]  /*21c10*/  ISETP.LT.AND P6, PT, R14, UR7, !P1 ;  /* 0x000000070e007c0c */ /* 0x010fe2000cfc1270 */
[----:B------:R-:W5:Y:S01]  /*21c20*/  LDCU UR7, c[0x0][0x39c] ;  /* 0x00007380ff0777ac */ /* 0x000f620008000800 */
[CC--:B-1----:R-:W-:Y:S01]  /*21c30*/  LEA R4, P5, R8.reuse, R2.reuse, 0x1 ;  /* 0x0000000208047211 */ /* 0x0c2fe200078a08ff */
[C---:B------:R-:W-:Y:S01]  /*21c40*/  VIADD R0, R8.reuse, UR5 ;  /* 0x0000000508007c36 */ /* 0x040fe20008000000 */
[----:B------:R-:W4:Y:S02]  /*21c50*/  LDL.LU R15, [R1+0x984] ;  /* 0x00098400010f7983 */ /* 0x000f240000300800 */
[----:B------:R-:W-:Y:S01]  /*21c60*/  LEA.HI.X.SX32 R5, R8, R3, 0x1, P5 ;  /* 0x0000000308057211 */ /* 0x000fe200028f0eff */
[C---:B------:R-:W-:Y:S01]  /*21c70*/  VIADD R8, R0.reuse, UR5 ;  /* 0x0000000500087c36 */ /* 0x040fe20008000000 */
[----:B---3--:R-:W-:-:S03]  /*21c80*/  LEA R6, P5, R0, R2, 0x1 ;  /* 0x0000000200067211 */ /* 0x008fc600078a08ff */
[----:B------:R1:W-:Y:S01]  /*21c90*/  @P3 STG.E.U16 desc[UR20][R4.64], R9 ;  /* 0x0000000904003986 */ /* 0x0003e2000c101514 */
[----:B------:R-:W-:Y:S02]  /*21ca0*/  F2FP.F16.F32.PACK_AB R48, R49, R48 ;  /* 0x000000303130723e */ /* 0x000fe400000000ff */
[----:B------:R-:W-:Y:S01]  /*21cb0*/  LEA.HI.X.SX32 R7, R0, R3, 0x1, P5 ;  /* 0x0000000300077211 */ /* 0x000fe200028f0eff */
[----:B------:R-:W-:-:S04]  /*21cc0*/  VIADD R0, R8, UR5 ;  /* 0x0000000508007c36 */ /* 0x000fc80008000000 */
[----:B------:R3:W-:Y:S01]  /*21cd0*/  @P0 STG.E.U16 desc[UR20][R6.64], R48 ;  /* 0x0000003006000986 */ /* 0x0007e2000c101514 */
[-C--:B-1----:R-:W-:Y:S02]  /*21ce0*/  LEA R4, P5, R8, R2.reuse, 0x1 ;  /* 0x0000000208047211 */ /* 0x082fe400078a08ff */
[----:B0-----:R-:W-:Y:S01]  /*21cf0*/  ISETP.LT.AND P3, PT, R12, UR4, !P1 ;  /* 0x000000040c007c0c */ /* 0x001fe2000cf61270 */
[----:B------:R-:W4:Y:S01]  /*21d00*/  LDCU UR4, c[0x0][0x39c] ;  /* 0x00007380ff0477ac */ /* 0x000f220008000800 */
[----:B------:R-:W4:Y:S01]  /*21d10*/  LDL.LU R12, [R1+0x990] ;  /* 0x00099000010c7983 */ /* 0x000f220000300800 */
[----:B------:R-:W-:Y:S02]  /*21d20*/  LEA.HI.X.SX32 R5, R8, R3, 0x1, P5 ;  /* 0x0000000308057211 */ /* 0x000fe400028f0eff */
[----:B---3--:R-:W-:Y:S02]  /*21d30*/  PRMT R7, R48, 0x7632, R7 ;  /* 0x0000763230077816 */ /* 0x008fe40000000007 */
[----:B------:R-:W-:-:S03]  /*21d40*/  LEA R6, P5, R0, R2, 0x1 ;  /* 0x0000000200067211 */ /* 0x000fc600078a08ff */
[----:B------:R0:W-:Y:S02]  /*21d50*/  @P6 STG.E.U16 desc[UR20][R4.64], R7 ;  /* 0x0000000704006986 */ /* 0x0001e4000c101514 */
[C---:B0-----:R-:W-:Y:S02]  /*21d60*/  LEA.HI.X.SX32 R7, R0.reuse, R3, 0x1, P5 ;  /* 0x0000000300077211 */ /* 0x041fe400028f0eff */
[----:B--2---:R-:W-:Y:S01]  /*21d70*/  ISETP.LT.AND P0, PT, R11, UR6, !P1 ;  /* 0x000000060b007c0c */ /* 0x004fe2000cf01270 */
[----:B------:R-:W-:Y:S01]  /*21d80*/  VIADD R8, R0, UR5 ;  /* 0x0000000500087c36 */ /* 0x000fe20008000000 */
[----:B------:R-:W2:Y:S01]  /*21d90*/  LDL.LU R11, [R1+0x98c] ;  /* 0x00098c00010b7983 */ /* 0x000ea20000300800 */
[----:B------:R-:W0:Y:S03]  /*21da0*/  LDCU UR6, c[0x0][0x39c] ;  /* 0x00007380ff0677ac */ /* 0x000e260008000800 */
[----:B------:R-:W3:Y:S01]  /*21db0*/  LDL.LU R14, [R1+0x99c] ;  /* 0x00099c00010e7983 */ /* 0x000ee20000300800 */
[----:B-----5:R-:W-:Y:S01]  /*21dc0*/  ISETP.LT.AND P5, PT, R13, UR7, !P1 ;  /* 0x000000070d007c0c */ /* 0x020fe2000cfa1270 */
[----:B------:R-:W3:Y:S02]  /*21dd0*/  LDCU UR7, c[0x0][0x39c] ;  /* 0x00007380ff0777ac */ /* 0x000ee40008000800 */
[----:B------:R-:W5:Y:S01]  /*21de0*/  LDL.LU R13, [R1+0x998] ;  /* 0x00099800010d7983 */ /* 0x000f620000300800 */
[----:B------:R-:W-:-:S02]  /*21df0*/  LEA R4, P6, R8, R2, 0x1 ;  /* 0x0000000208047211 */ /* 0x000fc400078c08ff */
[----:B------:R-:W-:Y:S02]  /*21e00*/  F2FP.F16.F32.PACK_AB R50, R51, R50 ;  /* 0x000000323332723e */ /* 0x000fe400000000ff */
[C---:B------:R-:W-:Y:S01]  /*21e10*/  LEA.HI.X.SX32 R5, R8.reuse, R3, 0x1, P6 ;  /* 0x0000000308057211 */ /* 0x040fe200030f0eff */
[----:B------:R-:W-:Y:S01]  /*21e20*/  VIADD R8, R8, UR5 ;  /* 0x0000000508087c36 */ /* 0x000fe20008000000 */
[----:B------:R-:W-:Y:S01]  /*21e30*/  PRMT R9, R50, 0x7632, R9 ;  /* 0x0000763232097816 */ /* 0x000fe20000000009 */
[----:B------:R1:W-:Y:S01]  /*21e40*/  @P4 STG.E.U16 desc[UR20][R6.64], R50 ;  /* 0x0000003206004986 */ /* 0x0003e2000c101514 */
[----:B----4-:R-:W-:Y:S01]  /*21e50*/  ISETP.LT.AND P4, PT, R15, UR4, !P1 ;  /* 0x000000040f007c0c */ /* 0x010fe2000cf81270 */
[----:B------:R-:W2:Y:S01]  /*21e60*/  LDCU UR4, c[0x0][0x39c] ;  /* 0x00007380ff0477ac */ /* 0x000ea20008000800 */
[----:B------:R-:W-:Y:S01]  /*21e70*/  VIADD R0, R8, UR5 ;  /* 0x0000000508007c36 */ /* 0x000fe20008000000 */
[----:B------:R4:W-:Y:S01]  /*21e80*/  @P3 STG.E.U16 desc[UR20][R4.64], R9 ;  /* 0x0000000904003986 */ /* 0x0009e2000c101514 */
[----:B------:R-:W-:-:S03]  /*21e90*/  F2FP.F16.F32.PACK_AB R52, R53, R52 ;  /* 0x000000343534723e */ /* 0x000fc600000000ff */
[-C--:B-1----:R-:W-:Y:S02]  /*21ea0*/  LEA R6, P6, R0, R2.reuse, 0x1 ;  /* 0x0000000200067211 */ /* 0x082fe400078c08ff */
[----:B----4-:R-:W-:Y:S02]  /*21eb0*/  LEA R4, P3, R8, R2, 0x1 ;  /* 0x0000000208047211 */ /* 0x010fe400078608ff */
[-C--:B------:R-:W-:Y:S02]  /*21ec0*/  LEA.HI.X.SX32 R7, R0, R3.reuse, 0x1, P6 ;  /* 0x0000000300077211 */ /* 0x080fe400030f0eff */
[----:B------:R-:W-:Y:S01]  /*21ed0*/  LEA.HI.X.SX32 R5, R8, R3, 0x1, P3 ;  /* 0x0000000308057211 */ /* 0x000fe200018f0eff */
[----:B------:R-:W-:Y:S01]  /*21ee0*/  VIADD R0, R0, UR5 ;  /* 0x0000000500007c36 */ /* 0x000fe20008000000 */
[----:B------:R-:W-:Y:S02]  /*21ef0*/  PRMT R8, R52, 0x7632, R8 ;  /* 0x0000763234087816 */ /* 0x000fe40000000008 */
[----:B0-----:R-:W-:Y:S01]  /*21f00*/  ISETP.LT.AND P3, PT, R12, UR6, !P1 ;  /* 0x000000060c007c0c */ /* 0x001fe2000cf61270 */
[----:B------:R0:W-:Y:S01]  /*21f10*/  @P0 STG.E.U16 desc[UR20][R4.64], R52 ;  /* 0x0000003404000986 */ /* 0x0001e2000c101514 */
[----:B------:R-:W-:Y:S01]  /*21f20*/  F2FP.F16.F32.PACK_AB R54, R55, R54 ;  /* 0x000000363736723e */ /* 0x000fe200000000ff */
[----:B------:R-:W1:Y:S02]  /*21f30*/  LDCU UR6, c[0x0][0x39c] ;  /* 0x00007380ff0677ac */ /* 0x000e640008000800 */
[----:B------:R-:W4:Y:S04]  /*21f40*/  LDL.LU R12, [R1+0x7d8] ;  /* 0x0007d800010c7983 */ /* 0x000f280000300800 */
[----:B------:R1:W-:Y:S01]  /*21f50*/  @P5 STG.E.U16 desc[UR20][R6.64], R8 ;  /* 0x0000000806005986 */ /* 0x0003e2000c101514 */
[----:B0-----:R-:W-:-:S04]  /*21f60*/  LEA R4, P5, R0, R2, 0x1 ;  /* 0x0000000200047211 */ /* 0x001fc800078a08ff */
[----:B------:R-:W-:Y:S02]  /*21f70*/  LEA.HI.X.SX32 R5, R0, R3, 0x1, P5 ;  /* 0x0000000300057211 */ /* 0x000fe400028f0eff */
[----:B--2---:R-:W-:Y:S01]  /*21f80*/  ISETP.LT.AND P0, PT, R11, UR4, !P1 ;  /* 0x000000040b007c0c */ /* 0x004fe2000cf01270 */
[----:B------:R-:W4:Y:S01]  /*21f90*/  LDCU UR4, c[0x0][0x39c] ;  /* 0x00007380ff0477ac */ /* 0x000f220008000800 */
[----:B------:R-:W2:Y:S01]  /*21fa0*/  LDL.LU R11, [R1+0x9a8] ;  /* 0x0009a800010b7983 */ /* 0x000ea20000300800 */
[----:B---3--:R-:W-:Y:S01]  /*21fb0*/  ISETP.LT.AND P6, PT, R14, UR7, !P1 ;  /* 0x000000070e007c0c */ /* 0x008fe2000cfc1270 */
[----:B------:R-:W-:Y:S02]  /*21fc0*/  VIADD R0, R0, UR5 ;  /* 0x0000000500007c36 */ /* 0x000fe40008000000 */
[----:B------:R-:W3:Y:S01]  /*21fd0*/  LDL.LU R14, [R1+0x9b4] ;  /* 0x0009b400010e7983 */ /* 0x000ee20000300800 */
[----:B------:R-:W-:Y:S01]  /*21fe0*/  PRMT R9, R54, 0x7632, R9 ;  /* 0x0000763236097816 */ /* 0x000fe20000000009 */
[----:B------:R-:W3:Y:S01]  /*21ff0*/  LDCU UR7, c[0x0][0x39c] ;  /* 0x00007380ff0777ac */ /* 0x000ee20008000800 */
[----:B-----5:R-:W-:Y:S01]  /*22000*/  ISETP.LT.AND P5, PT, R13, UR9, !P1 ;  /* 0x000000090d007c0c */ /* 0x020fe2000cfa1270 */
[----:B------:R0:W-:Y:S01]  /*22010*/  @P4 STG.E.U16 desc[UR20][R4.64], R54 ;  /* 0x0000003604004986 */ /* 0x0001e2000c101514 */
[C---:B-1----:R-:W-:Y:S01]  /*22020*/  VIADD R7, R0.reuse, UR5 ;  /* 0x0000000500077c36 */ /* 0x042fe20008000000 */
        /* <DEDUP_REMOVED lines=8> */
[----:B------:R-:W-:Y:S01]  /*220b0*/  LEA.HI.X.SX32 R7, R7, R3, 0x1, P4 ;  /* 0x0000000307077211 */ /* 0x000fe200020f0eff */
[----:B------:R-:W-:-:S04]  /*220c0*/  VIADD R8, R0, UR5 ;  /* 0x0000000500087c36 */ /* 0x000fc80008000000 */
[----:B------:R5:W-:Y:S01]  /*220d0*/  @P0 STG.E.U16 desc[UR20][R6.64], R56 ;  /* 0x0000003806000986 */ /* 0x000be2000c101514 */
[-C--:B0-----:R-:W-:Y:S02]  /*220e0*/  LEA R4, P4, R0, R2.reuse, 0x1 ;  /* 0x0000000200047211 */ /* 0x081fe400078808ff */
[----:B----4-:R-:W-:Y:S01]  /*220f0*/  ISETP.LT.AND P3, PT, R12, UR4, !P1 ;  /* 0x000000040c007c0c */ /* 0x010fe2000cf61270 */
[----:B------:R-:W0:Y:S01]  /*22100*/  LDCU UR4, c[0x0][0x39c] ;  /* 0x00007380ff0477ac */ /* 0x000e220008000800 */
[----:B------:R-:W0:Y:S01]  /*22110*/  LDL.LU R12, [R1+0x9b8] ;  /* 0x0009b800010c7983 */ /* 0x000e220000300800 */
[----:B------:R-:W-:Y:S02]  /*22120*/  LEA.HI.X.SX32 R5, R0, R3, 0x1, P4 ;  /* 0x0000000300057211 */ /* 0x000fe400020f0eff */
[----:B-----5:R-:W-:Y:S02]  /*22130*/  PRMT R7, R56, 0x7632, R7 ;  /* 0x0000763238077816 */ /* 0x020fe40000000007 */
[----:B------:R-:W-:-:S03]  /*22140*/  LEA R6, P4, R8, R2, 0x1 ;  /* 0x0000000208067211 */ /* 0x000fc600078808ff */
[----:B------:R4:W-:Y:S02]  /*22150*/  @P6 STG.E.U16 desc[UR20][R4.64], R7 ;  /* 0x0000000704006986 */ /* 0x0009e4000c101514 */
[C---:B----4-:R-:W-:Y:S02]  /*22160*/  LEA.HI.X.SX32 R7, R8.reuse, R3, 0x1, P4 ;  /* 0x0000000308077211 */ /* 0x050fe400020f0eff */
[----:B--2---:R-:W-:Y:S01]  /*22170*/  ISETP.LT.AND P0, PT, R11, UR6, !P1 ;  /* 0x000000060b007c0c */ /* 0x004fe2000cf01270 */
[----:B------:R-:W-:Y:S01]  /*22180*/  VIADD R8, R8, UR5 ;  /* 0x0000000508087c36 */ /* 0x000fe20008000000 */
[----:B------:R-:W2:Y:S01]  /*22190*/  LDL.LU R11, [R1+0x9c0] ;  /* 0x0009c000010b7983 */ /* 0x000ea20000300800 */
[----:B------:R-:W-:Y:S01]  /*221a0*/  F2FP.F16.F32.PACK_AB R58, R59, R58 ;  /* 0x0000003a3b3a723e */ /* 0x000fe200000000ff */
[----:B------:R-:W2:Y:S01]  /*221b0*/  LDCU UR6, c[0x0][0x39c] ;  /* 0x00007380ff0677ac */ /* 0x000ea20008000800 */
[----:B-1----:R-:W-:-:S03]  /*221c0*/  ISETP.LT.AND P4, PT, R13, UR9, !P1 ;  /* 0x000000090d007c0c */ /* 0x002fc6000cf81270 */
[----:B------:R1:W-:Y:S04]  /*221d0*/  @P5 STG.E.U16 desc[UR20][R6.64], R58 ;  /* 0x0000003a06005986 */ /* 0x0003e8000c101514 */
[----:B------:R-:W4:Y:S01]  /*221e0*/  LDL.LU R13, [R1+0x9c4] ;  /* 0x0009c400010d7983 */ /* 0x000f220000300800 */
[CC--:B------:R-:W-:Y:S01]  /*221f0*/  LEA R4, P5, R8.reuse, R2.reuse, 0x1 ;  /* 0x0000000208047211 */ /* 0x0c0fe200078a08ff */
[----:B------:R-:W-:Y:S01]  /*22200*/  VIADD R0, R8, UR5 ;  /* 0x0000000508007c36 */ /* 0x000fe20008000000 */
[----:B---3--:R-:W-:Y:S01]  /*22210*/  ISETP.LT.AND P6, PT, R14, UR7, !P1 ;  /* 0x000000070e007c0c */ /* 0x008fe2000cfc1270 */
[----:B------:R-:W3:Y:S01]  /*22220*/  LDL.LU R15, [R1+0x9cc] ;  /* 0x0009cc00010f7983 */ /* 0x000ee20000300800 */
[----:B------:R-:W4:Y:S01]  /*22230*/  LDCU UR7, c[0x0][0x39c] ;  /* 0x00007380ff0777ac */ /* 0x000f220008000800 */
[----:B------:R-:W-:Y:S01]  /*22240*/  LEA.HI.X.SX32 R5, R8, R3, 0x1, P5 ;  /* 0x0000000308057211 */ /* 0x000fe200028f0eff */
[C---:B------:R-:W-:Y:S01]  /*22250*/  VIADD R8, R0.reuse, UR5 ;  /* 0x0000000500087c36 */ /* 0x040fe20008000000 */
[----:B-1----:R-:W-:Y:S01]  /*22260*/  LEA R6, P5, R0, R2, 0x1 ;  /* 0x0000000200067211 */ /* 0x002fe200078a08ff */
[----:B------:R-:W1:Y:S01]  /*22270*/  LDCU UR9, c[0x0][0x39c] ;  /* 0x00007380ff0977ac */ /* 0x000e620008000800 */
[----:B------:R-:W-:-:S02]  /*22280*/  PRMT R9, R58, 0x7632, R9 ;  /* 0x000076323a097816 */ /* 0x000fc40000000009 */
[----:B------:R-:W-:Y:S02]  /*22290*/  F2FP.F16.F32.PACK_AB R60, R61, R60 ;  /* 0x0000003c3d3c723e */ /* 0x000fe400000000ff */
[----:B------:R-:W-:Y:S01]  /*222a0*/  LEA.HI.X.SX32 R7, R0, R3, 0x1, P5 ;  /* 0x0000000300077211 */ /* 0x000fe200028f0eff */
[----:B------:R5:W-:Y:S01]  /*222b0*/  @P3 STG.E.U16 desc[UR20][R4.64], R9 ;  /* 0x0000000904003986 */ /* 0x000be2000c101514 */
[----:B------:R-:W-:-:S03]  /*222c0*/  VIADD R0, R8, UR5 ;  /* 0x0000000508007c36 */ /* 0x000fc60008000000 */
[----:B------:R1:W-:Y:S01]  /*222d0*/  @P0 STG.E.U16 desc[UR20][R6.64], R60 ;  /* 0x0000003c06000986 */ /* 0x0003e2000c101514 */
[-C--:B-----5:R-:W-:Y:S02]  /*222e0*/  LEA R4, P5, R8, R2.reuse, 0x1 ;  /* 0x0000000208047211 */ /* 0x0a0fe400078a08ff */
[----:B0-----:R-:W-:Y:S01]  /*222f0*/  ISETP.LT.AND P3, PT, R12, UR4, !P1 ;  /* 0x000000040c007c0c */ /* 0x001fe2000cf61270 */
[----:B------:R-:W3:Y:S01]  /*22300*/  LDCU UR4, c[0x0][0x39c] ;  /* 0x00007380ff0477ac */ /* 0x000ee20008000800 */
[----:B------:R-:W5:Y:S01]  /*22310*/  LDL.LU R12, [R1+0x7d4] ;  /* 0x0007d400010c7983 */ /* 0x000f620000300800 */
        /* <DEDUP_REMOVED lines=8> */
[----:B------:R-:W5:Y:S03]  /*223a0*/  LDCU UR6, c[0x0][0x39c] ;  /* 0x00007380ff0677ac */ /* 0x000f660008000800 */
[----:B------:R-:W2:Y:S01]  /*223b0*/  LDL.LU R14, [R1+0x9e4] ;  /* 0x0009e400010e7983 */ /* 0x000ea20000300800 */
[----:B----4-:R-:W-:Y:S01]  /*223c0*/  ISETP.LT.AND P5, PT, R13, UR7, !P1 ;  /* 0x000000070d007c0c */ /* 0x010fe2000cfa1270 */
[----:B------:R-:W0:Y:S02]  /*223d0*/  LDCU UR7, c[0x0][0x39c] ;  /* 0x00007380ff0777ac */ /* 0x000e240008000800 */
[----:B------:R-:W4:Y:S01]  /*223e0*/  LDL.LU R13, [R1+0x9e0] ;  /* 0x0009e000010d7983 */ /* 0x000f220000300800 */
[----:B------:R-:W-:-:S02]  /*223f0*/  LEA R4, P6, R8, R2, 0x1 ;  /* 0x0000000208047211 */ /* 0x000fc400078c08ff */
[----:B------:R-:W-:Y:S02]  /*22400*/  F2FP.F16.F32.PACK_AB R62, R63, R62 ;  /* 0x0000003e3f3e723e */ /* 0x000fe400000000ff */
[C---:B------:R-:W-:Y:S01]  /*22410*/  LEA.HI.X.SX32 R5, R8.reuse, R3, 0x1, P6 ;  /* 0x0000000308057211 */ /* 0x040fe200030f0eff */
[----:B------:R-:W-:Y:S01]  /*22420*/  VIADD R8, R8, UR5 ;  /* 0x0000000508087c36 */ /* 0x000fe20008000000 */
[----:B------:R-:W-:Y:S01]  /*22430*/  PRMT R9, R62, 0x7632, R9 ;  /* 0x000076323e097816 */ /* 0x000fe20000000009 */
[----:B------:R1:W-:Y:S01]  /*22440*/  @P4 STG.E.U16 desc[UR20][R6.64], R62 ;  /* 0x0000003e06004986 */ /* 0x0003e2000c101514 */
[----:B---3--:R-:W-:Y:S01]  /*22450*/  ISETP.LT.AND P4, PT, R15, UR4, !P1 ;  /* 0x000000040f007c0c */ /* 0x008fe2000cf81270 */
[----:B------:R-:W2:Y:S01]  /*22460*/  LDCU UR4, c[0x0][0x39c] ;  /* 0x00007380ff0477ac */ /* 0x000ea20008000800 */
[----:B------:R-:W-:Y:S01]  /*22470*/  VIADD R0, R8, UR5 ;  /* 0x0000000508007c36 */ /* 0x000fe20008000000 */
[----:B------:R3:W-:Y:S01]  /*22480*/  @P3 STG.E.U16 desc[UR20][R4.64], R9 ;  /* 0x0000000904003986 */ /* 0x0007e2000c101514 */
[----:B------:R-:W-:-:S03]  /*22490*/  F2FP.F16.F32.PACK_AB R64, R65, R64 ;  /* 0x000000404140723e */ /* 0x000fc600000000ff */
[-C--:B-1----:R-:W-:Y:S02]  /*224a0*/  LEA R6, P6, R0, R2.reuse, 0x1 ;  /* 0x0000000200067211 */ /* 0x082fe400078c08ff */
[-C--:B---3--:R-:W-:Y:S02]  /*224b0*/  LEA R4, P3, R8, R2.reuse, 0x1 ;  /* 0x0000000208047211 */ /* 0x088fe400078608ff */
[-C--:B------:R-:W-:Y:S02]  /*224c0*/  LEA.HI.X.SX32 R7, R0, R3.reuse, 0x1, P6 ;  /* 0x0000000300077211 */ /* 0x080fe400030f0eff */
[----:B------:R-:W-:Y:S01]  /*224d0*/  LEA.HI.X.SX32 R5, R8, R3, 0x1, P3 ;  /* 0x0000000308057211 */ /* 0x000fe200018f0eff */
[----:B------:R-:W-:Y:S01]  /*224e0*/  VIADD R0, R0, UR5 ;  /* 0x0000000500007c36 */ /* 0x000fe20008000000 */
[----:B-----5:R-:W-:Y:S01]  /*224f0*/  ISETP.LT.AND P3, PT, R12, UR6, !P1 ;  /* 0x000000060c007c0c */ /* 0x020fe2000cf61270 */
[----:B------:R-:W1:Y:S01]  /*22500*/  LDCU UR6, c[0x0][0x39c] ;  /* 0x00007380ff0677ac */ /* 0x000e620008000800 */
[----:B------:R-:W-:Y:S01]  /*22510*/  PRMT R8, R64, 0x7632, R8 ;  /* 0x0000763240087816 */ /* 0x000fe20000000008 */
[----:B------:R-:W3:Y:S04]  /*22520*/  LDL.LU R12, [R1+0x9e8] ;  /* 0x0009e800010c7983 */ /* 0x000ee80000300800 */
[----:B------:R5:W-:Y:S04]  /*22530*/  @P0 STG.E.U16 desc[UR20][R4.64], R64 ;  /* 0x0000004004000986 */ /* 0x000be8000c101514 */
[----:B------:R0:W-:Y:S01]  /*22540*/  @P5 STG.E.U16 desc[UR20][R6.64], R8 ;  /* 0x0000000806005986 */ /* 0x0001e2000c101514 */
[----:B-----5:R-:W-:-:S04]  /*22550*/  LEA R4, P5, R0, R2, 0x1 ;  /* 0x0000000200047211 */ /* 0x020fc800078a08ff */
[----:B------:R-:W-:Y:S02]  /*22560*/  LEA.HI.X.SX32 R5, R0, R3, 0x1, P5 ;  /* 0x0000000300057211 */ /* 0x000fe400028f0eff */
[----:B--2---:R-:W-:Y:S01]  /*22570*/  ISETP.LT.AND P0, PT, R11, UR4, !P1 ;  /* 0x000000040b007c0c */ /* 0x004fe2000cf01270 */
[----:B------:R-:W3:Y:S01]  /*22580*/  LDCU UR4, c[0x0][0x39c] ;  /* 0x00007380ff0477ac */ /* 0x000ee20008000800 */
[----:B------:R-:W1:Y:S01]  /*22590*/  LDL.LU R11, [R1+0x9f0] ;  /* 0x0009f000010b7983 */ /* 0x000e620000300800 */
[----:B0-----:R-:W-:Y:S01]  /*225a0*/  ISETP.LT.AND P6, PT, R14, UR7, !P1 ;  /* 0x000000070e007c0c */ /* 0x001fe2000cfc1270 */
[----:B------:R-:W-:Y:S02]  /*225b0*/  VIADD R0, R0, UR5 ;  /* 0x0000000500007c36 */ /* 0x000fe40008000000 */
[----:B------:R-:W2:Y:S01]  /*225c0*/  LDL.LU R14, [R1+0x9fc] ;  /* 0x0009fc00010e7983 */ /* 0x000ea20000300800 */
[----:B------:R-:W-:Y:S01]  /*225d0*/  F2FP.F16.F32.PACK_AB R66, R67, R66 ;  /* 0x000000424342723e */ /* 0x000fe200000000ff */
[----:B------:R-:W2:Y:S01]  /*225e0*/  LDCU UR7, c[0x0][0x39c] ;  /* 0x00007380ff0777ac */ /* 0x000ea20008000800 */
[----:B----4-:R-:W-:-:S03]  /*225f0*/  ISETP.LT.AND P5, PT, R13, UR9, !P1 ;  /* 0x000000090d007c0c */ /* 0x010fc6000cfa1270 */
[----:B------:R0:W-:Y:S01]  /*22600*/  @P4 STG.E.U16 desc[UR20][R4.64], R66 ;  /* 0x0000004204004986 */ /* 0x0001e2000c101514 */
[----:B------:R-:W-:Y:S01]  /*22610*/  VIADD R7, R0, UR5 ;  /* 0x0000000500077c36 */ /* 0x000fe20008000000 */
[----:B------:R-:W4:Y:S02]  /*22620*/  LDCU UR9, c[0x0][0x39c] ;  /* 0x00007380ff0977ac */ /* 0x000f240008000800 */
[----:B------:R-:W4:Y:S01]  /*22630*/  LDL.LU R13, [R1+0x9f8] ;  /* 0x0009f800010d7983 */ /* 0x000f220000300800 */
[----:B------:R-:W-:Y:S02]  /*22640*/  PRMT R9, R66, 0x7632, R9 ;  /* 0x0000763242097816 */ /* 0x000fe40000000009 */
        /* <DEDUP_REMOVED lines=9> */
[----:B---3--:R-:W-:Y:S01]  /*226e0*/  ISETP.LT.AND P3, PT, R12, UR4, !P1 ;  /* 0x000000040c007c0c */ /* 0x008fe2000cf61270 */
[----:B------:R-:W3:Y:S01]  /*226f0*/  LDCU UR4, c[0x0][0x39c] ;  /* 0x00007380ff0477ac */ /* 0x000ee20008000800 */
[CC--:B0-----:R-:W-:Y:S01]  /*22700*/  LEA R4, P4, R0.reuse, R2.reuse, 0x1 ;  /* 0x0000000200047211 */ /* 0x0c1fe200078808ff */
[----:B------:R-:W3:Y:S03]  /*22710*/  LDL.LU R12, [R1+0x7d0] ;  /* 0x0007d000010c7983 */ /* 0x000ee60000300800 */
[----:B------:R-:W-:Y:S02]  /*22720*/  LEA.HI.X.SX32 R5, R0, R3, 0x1, P4 ;  /* 0x0000000300057211 */ /* 0x000fe400020f0eff */
[----:B-----5:R-:W-:Y:S02]  /*22730*/  PRMT R7, R68, 0x7632, R7 ;  /* 0x0000763244077816 */ /* 0x020fe40000000007 */
[----:B------:R-:W-:-:S03]  /*22740*/  LEA R6, P4, R8, R2, 0x1 ;  /* 0x0000000208067211 */ /* 0x000fc600078808ff */
[----:B------:R0:W-:Y:S02]  /*22750*/  @P6 STG.E.U16 desc[UR20][R4.64], R7 ;  /* 0x0000000704006986 */ /* 0x0001e4000c101514 */
[C---:B0-----:R-:W-:Y:S02]  /*22760*/  LEA.HI.X.SX32 R7, R8.reuse, R3, 0x1, P4 ;  /* 0x0000000308077211 */ /* 0x041fe400020f0eff */
[----:B-1----:R-:W-:Y:S01]  /*22770*/  ISETP.LT.AND P0, PT, R11, UR6, !P1 ;  /* 0x000000060b007c0c */ /* 0x002fe2000cf01270 */
[----:B------:R-:W-:Y:S01]  /*22780*/  VIADD R8, R8, UR5 ;  /* 0x0000000508087c36 */ /* 0x000fe20008000000 */
[----:B------:R-:W5:Y:S01]  /*22790*/  LDL.LU R11, [R1+0xa08] ;  /* 0x000a0800010b7983 */ /* 0x000f620000300800 */
[----:B------:R-:W-:Y:S01]  /*227a0*/  F2FP.F16.F32.PACK_AB R70, R71, R70 ;  /* 0x000000464746723e */ /* 0x000fe200000000ff */
[----:B------:R-:W5:Y:S01]  /*227b0*/  LDCU UR6, c[0x0][0x39c] ;  /* 0x00007380ff0677ac */ /* 0x000f620008000800 */
[----:B----4-:R-:W-:-:S03]  /*227c0*/  ISETP.LT.AND P4, PT, R13, UR9, !P1 ;  /* 0x000000090d007c0c */ /* 0x010fc6000cf81270 */
[----:B------:R0:W-:Y:S04]  /*227d0*/  @P5 STG.E.U16 desc[UR20][R6.64], R70 ;  /* 0x0000004606005986 */ /* 0x0001e8000c101514 */
[----:B------:R-:W4:Y:S01]  /*227e0*/  LDL.LU R13, [R1+0xa0c] ;  /* 0x000a0c00010d7983 */ /* 0x000f220000300800 */
[CC--:B------:R-:W-:Y:S01]  /*227f0*/  LEA R4, P5, R8.reuse, R2.reuse, 0x1 ;  /* 0x0000000208047211 */ /* 0x0c0fe200078a08ff */
[----:B------:R-:W-:Y:S01]  /*22800*/  VIADD R0, R8, UR5 ;  /* 0x0000000508007c36 */ /* 0x000fe20008000000 */
[----:B--2---:R-:W-:Y:S01]  /*22810*/  ISETP.LT.AND P6, PT, R14, UR7, !P1 ;  /* 0x000000070e007c0c */ /* 0x004fe2000cfc1270 */
[----:B------:R-:W2:Y:S01]  /*22820*/  LDL.LU R15, [R1+0xa14] ;  /* 0x000a1400010f7983 */ /* 0x000ea20000300800 */
[----:B------:R-:W4:Y:S01]  /*22830*/  LDCU UR7, c[0x0][0x39c] ;  /* 0x00007380ff0777ac */ /* 0x000f220008000800 */
[----:B------:R-:W-:Y:S01]  /*22840*/  LEA.HI.X.SX32 R5, R8, R3, 0x1, P5 ;  /* 0x0000000308057211 */ /* 0x000fe200028f0eff */
[C---:B------:R-:W-:Y:S01]  /*22850*/  VIADD R8, R0.reuse, UR5 ;  /* 0x0000000500087c36 */ /* 0x040fe20008000000 */
[----:B0-----:R-:W-:Y:S01]  /*22860*/  LEA R6, P5, R0, R2, 0x1 ;  /* 0x0000000200067211 */ /* 0x001fe200078a08ff */
[----:B------:R-:W0:Y:S01]  /*22870*/  LDCU UR9, c[0x0][0x39c] ;  /* 0x00007380ff0977ac */ /* 0x000e220008000800 */
[----:B------:R-:W-:-:S02]  /*22880*/  PRMT R9, R70, 0x7632, R9 ;  /* 0x0000763246097816 */ /* 0x000fc40000000009 */
[----:B------:R-:W-:Y:S02]  /*22890*/  F2FP.F16.F32.PACK_AB R72, R73, R72 ;  /* 0x000000484948723e */ /* 0x000fe400000000ff */
[----:B------:R-:W-:Y:S01]  /*228a0*/  LEA.HI.X.SX32 R7, R0, R3, 0x1, P5 ;  /* 0x0000000300077211 */ /* 0x000fe200028f0eff */
[----:B------:R1:W-:Y:S01]  /*228b0*/  @P3 STG.E.U16 desc[UR20][R4.64], R9 ;  /* 0x0000000904003986 */ /* 0x0003e2000c101514 */
[----:B------:R-:W-:-:S03]  /*228c0*/  VIADD R0, R8, UR5 ;  /* 0x0000000508007c36 */ /* 0x000fc60008000000 */
[----:B------:R0:W-:Y:S01]  /*228d0*/  @P0 STG.E.U16 desc[UR20][R6.64], R72 ;  /* 0x0000004806000986 */ /* 0x0001e2000c101514 */
[----:B---3--:R-:W-:Y:S01]  /*228e0*/  ISETP.LT.AND P3, PT, R12, UR4, !P1 ;  /* 0x000000040c007c0c */ /* 0x008fe2000cf61270 */
[----:B------:R-:W2:Y:S01]  /*228f0*/  LDCU UR4, c[0x0][0x39c] ;  /* 0x00007380ff0477ac */ /* 0x000ea20008000800 */
[-C--:B-1----:R-:W-:Y:S01]  /*22900*/  LEA R4, P5, R8, R2.reuse, 0x1 ;  /* 0x0000000208047211 */ /* 0x082fe200078a08ff */
[----:B------:R-:W3:Y:S01]  /*22910*/  LDL.LU R12, [R1+0xa18] ;  /* 0x000a1800010c7983 */ /* 0x000ee20000300800 */
[----:B0-----:R-:W-:Y:S02]  /*22920*/  PRMT R7, R72, 0x7632, R7 ;  /* 0x0000763248077816 */ /* 0x001fe40000000007 */
[----:B------:R-:W-:Y:S02]  /*22930*/  LEA.HI.X.SX32 R5, R8, R3, 0x1, P5 ;  /* 0x0000000308057211 */ /* 0x000fe400028f0eff */
[----:B------:R-:W-:-:S03]  /*22940*/  LEA R6, P5, R0, R2, 0x1 ;  /* 0x0000000200067211 */ /* 0x000fc600078a08ff */
[----:B------:R0:W-:Y:S02]  /*22950*/  @P6 STG.E.U16 desc[UR20][R4.64], R7 ;  /* 0x0000000704006986 */ /* 0x0001e4000c101514 */
[C---:B0-----:R-:W-:Y:S02]  /*22960*/  LEA.HI.X.SX32 R7, R0.reuse, R3, 0x1, P5 ;  /* 0x0000000300077211 */ /* 0x041fe400028f0eff */
[----:B-----5:R-:W-:Y:S01]  /*22970*/  ISETP.LT.AND P0, PT, R11, UR6, !P1 ;  /* 0x000000060b007c0c */ /* 0x020fe2000cf01270 */
[----:B------:R-:W-:Y:S01]  /*22980*/  VIADD R8, R0, UR5 ;  /* 0x0000000500087c36 */ /* 0x000fe20008000000 */
[----:B------:R-:W5:Y:S01]  /*22990*/  LDL.LU R11, [R1+0xa10] ;  /* 0x000a1000010b7983 */ /* 0x000f620000300800 */
[----:B------:R-:W3:Y:S03]  /*229a0*/  LDCU UR6, c[0x0][0x39c] ;  /* 0x00007380ff0677ac */ /* 0x000ee60008000800 */
[----:B------:R-:W5:Y:S01]  /*229b0*/  LDL.LU R14, [R1+0xa04] ;  /* 0x000a0400010e7983 */ /* 0x000f620000300800 */
        /* <DEDUP_REMOVED lines=9> */
[----:B--2---:R-:W-:Y:S01]  /*22a50*/  ISETP.LT.AND P4, PT, R15, UR4, !P1 ;  /* 0x000000040f007c0c */ /* 0x004fe2000cf81270 */
[----:B------:R-:W5:Y:S01]  /*22a60*/  LDCU UR4, c[0x0][0x39c] ;  /* 0x00007380ff0477ac */ /* 0x000f620008000800 */
[----:B------:R-:W-:Y:S01]  /*22a70*/  VIADD R0, R8, UR5 ;  /* 0x0000000508007c36 */ /* 0x000fe20008000000 */
[----:B------:R2:W-:Y:S01]  /*22a80*/  @P3 STG.E.U16 desc[UR20][R4.64], R9 ;  /* 0x0000000904003986 */ /* 0x0005e2000c101514 */
[----:B------:R-:W-:-:S03]  /*22a90*/  F2FP.F16.F32.PACK_AB R76, R77, R76 ;  /* 0x0000004c4d4c723e */ /* 0x000fc600000000ff */
[-C--:B-1----:R-:W-:Y:S02]  /*22aa0*/  LEA R6, P6, R0, R2.reuse, 0x1 ;  /* 0x0000000200067211 */ /* 0x082fe400078c08ff */
[----:B--2---:R-:W-:Y:S02]  /*22ab0*/  LEA R4, P3, R8, R2, 0x1 ;  /* 0x0000000208047211 */ /* 0x004fe400078608ff */
[----:B------:R-:W-:Y:S02]  /*22ac0*/  PRMT R10, R76, 0x7632, R10 ;  /* 0x000076324c0a7816 */ /* 0x000fe4000000000a */
[-C--:B------:R-:W-:Y:S02]  /*22ad0*/  LEA.HI.X.SX32 R5, R8, R3.reuse, 0x1, P3 ;  /* 0x0000000308057211 */ /* 0x080fe400018f0eff */
[----:B---3--:R-:W-:Y:S01]  /*22ae0*/  ISETP.LT.AND P3, PT, R12, UR6, !P1 ;  /* 0x000000060c007c0c */ /* 0x008fe2000cf61270 */
[----:B------:R-:W1:Y:S01]  /*22af0*/  LDCU UR6, c[0x0][0x39c] ;  /* 0x00007380ff0677ac */ /* 0x000e620008000800 */
[C---:B------:R-:W-:Y:S01]  /*22b00*/  LEA.HI.X.SX32 R7, R0.reuse, R3, 0x1, P6 ;  /* 0x0000000300077211 */ /* 0x040fe200030f0eff */
[----:B------:R-:W2:Y:S01]  /*22b10*/  LDL.LU R12, [R1+0x7cc] ;  /* 0x0007cc00010c7983 */ /* 0x000ea20000300800 */
[----:B------:R-:W-:-:S03]  /*22b20*/  VIADD R0, R0, UR5 ;  /* 0x0000000500007c36 */ /* 0x000fc60008000000 */
[----:B------:R-:W-:Y:S04]  /*22b30*/  @P0 STG.E.U16 desc[UR20][R4.64], R76 ;  /* 0x0000004c04000986 */ /* 0x000fe8000c101514 */
[----:B------:R3:W-:Y:S01]  /*22b40*/  @P5 STG.E.U16 desc[UR20][R6.64], R10 ;  /* 0x0000000a06005986 */ /* 0x0007e2000c101514 */
[----:B------:R-:W-:-:S04]  /*22b50*/  LEA R8, P5, R0, R2, 0x1 ;  /* 0x0000000200087211 */ /* 0x000fc800078a08ff */
[C---:B------:R-:W-:Y:S02]  /*22b60*/  LEA.HI.X.SX32 R9, R0.reuse, R3, 0x1, P5 ;  /* 0x0000000300097211 */ /* 0x040fe400028f0eff */
[----:B-----5:R-:W-:Y:S01]  /*22b70*/  ISETP.LT.AND P0, PT, R11, UR4, !P1 ;  /* 0x000000040b007c0c */ /* 0x020fe2000cf01270 */
[----:B------:R-:W2:Y:S01]  /*22b80*/  LDCU UR4, c[0x0][0x39c] ;  /* 0x00007380ff0477ac */ /* 0x000ea20008000800 */
[----:B------:R-:W1:Y:S04]  /*22b90*/  LDL.LU R11, [R1+0x9f4] ;  /* 0x0009f400010b7983 */ /* 0x000e680000300800 */
[----:B------:R-:W5:Y:S01]  /*22ba0*/  LDL.LU R16, [R1+0x9ec] ;  /* 0x0009ec0001107983 */ /* 0x000f620000300800 */
[----:B----4-:R-:W-:Y:S01]  /*22bb0*/  ISETP.LT.AND P5, PT, R13, UR9, !P1 ;  /* 0x000000090d007c0c */ /* 0x010fe2000cfa1270 */
[----:B------:R-:W-:-:S02]  /*22bc0*/  VIADD R0, R0, UR5 ;  /* 0x0000000500007c36 */ /* 0x000fc40008000000 */
[----:B------:R-:W4:Y:S01]  /*22bd0*/  LDL.LU R13, [R1+0x9dc] ;  /* 0x0009dc00010d7983 */ /* 0x000f220000300800 */
[----:B------:R-:W-:Y:S01]  /*22be0*/  F2FP.F16.F32.PACK_AB R78, R79, R78 ;  /* 0x0000004e4f4e723e */ /* 0x000fe200000000ff */
[----:B------:R-:W4:Y:S01]  /*22bf0*/  LDCU UR9, c[0x0][0x39c] ;  /* 0x00007380ff0977ac */ /* 0x000f220008000800 */
[C---:B---3--:R-:W-:Y:S01]  /*22c00*/  VIADD R7, R0.reuse, UR5 ;  /* 0x0000000500077c36 */ /* 0x048fe20008000000 */
[----:B------:R-:W-:Y:S01]  /*22c10*/  F2FP.F16.F32.PACK_AB R80, R81, R80 ;  /* 0x000000505150723e */ /* 0x000fe200000000ff */
[----:B------:R-:W3:Y:S04]  /*22c20*/  LDL.LU R15, [R1+0x9d4] ;  /* 0x0009d400010f7983 */ /* 0x000ee80000300800 */
[----:B------:R0:W-:Y:S01]  /*22c30*/  @P4 STG.E.U16 desc[UR20][R8.64], R78 ;  /* 0x0000004e08004986 */ /* 0x0001e2000c101514 */
[----:B------:R-:W-:-:S04]  /*22c40*/  LEA R4, P4, R0, R2, 0x1 ;  /* 0x0000000200047211 */ /* 0x000fc800078808ff */
[-C--:B------:R-:W-:Y:S01]  /*22c50*/  LEA.HI.X.SX32 R5, R0, R3.reuse, 0x1, P4 ;  /* 0x0000000300057211 */ /* 0x080fe200020f0eff */
[C---:B------:R-:W-:Y:S01]  /*22c60*/  VIADD R0, R7.reuse, UR5 ;  /* 0x0000000507007c36 */ /* 0x040fe20008000000 */
[C---:B------:R-:W-:Y:S02]  /*22c70*/  LEA R6, P4, R7.reuse, R2, 0x1 ;  /* 0x0000000207067211 */ /* 0x040fe400078808ff */
[----:B0-----:R-:W-:Y:S02]  /*22c80*/  PRMT R9, R78, 0x7632, R9 ;  /* 0x000076324e097816 */ /* 0x001fe40000000009 */
[----:B------:R-:W-:-:S03]  /*22c90*/  LEA.HI.X.SX32 R7, R7, R3, 0x1, P4 ;  /* 0x0000000307077211 */ /* 0x000fc600020f0eff */
[----:B------:R0:W-:Y:S01]  /*22ca0*/  @P3 STG.E.U16 desc[UR20][R4.64], R9 ;  /* 0x0000000904003986 */ /* 0x0001e2000c101514 */
[-C--:B------:R-:W-:Y:S02]  /*22cb0*/  LEA R8, P4, R0, R2.reuse, 0x1 ;  /* 0x0000000200087211 */ /* 0x080fe400078808ff */
[----:B--2---:R-:W-:Y:S01]  /*22cc0*/  ISETP.LT.AND P3, PT, R12, UR4, !P1 ;  /* 0x000000040c007c0c */ /* 0x004fe2000cf61270 */
[----:B------:R-:W-:Y:S01]  /*22cd0*/  VIADD R12, R0, UR5 ;  /* 0x00000005000c7c36 */ /* 0x000fe20008000000 */
[----:B------:R-:W-:Y:S01]  /*22ce0*/  @P0 STG.E.U16 desc[UR20][R6.64], R80 ;  /* 0x0000005006000986 */ /* 0x000fe2000c101514 */
[----:B------:R-:W-:Y:S01]  /*22cf0*/  ISETP.LT.AND P6, PT, R14, UR7, !P1 ;  /* 0x000000070e007c0c */ /* 0x000fe2000cfc1270 */
[----:B------:R-:W5:Y:S02]  /*22d00*/  LDCU UR7, c[0x0][0x39c] ;  /* 0x00007380ff0777ac */ /* 0x000f640008000800 */
[----:B------:R-:W2:Y:S01]  /*22d10*/  LDL.LU R14, [R1+0x9d0] ;  /* 0x0009d000010e7983 */ /* 0x000ea20000300800 */
[----:B0-----:R-:W-:Y:S01]  /*22d20*/  LEA.HI.X.SX32 R9, R0, R3, 0x1, P4 ;  /* 0x0000000300097211 */ /* 0x001fe200020f0eff */
[----:B------:R-:W3:Y:S01]  /*22d30*/  LDCU UR4, c[0x0][0x39c] ;  /* 0x00007380ff0477ac */ /* 0x000ee20008000800 */
[----:B------:R-:W-:-:S02]  /*22d40*/  LEA R10, P4, R12, R2, 0x1 ;  /* 0x000000020c0a7211 */ /* 0x000fc400078808ff */
[----:B-1----:R-:W-:Y:S01]  /*22d50*/  ISETP.LT.AND P0, PT, R11, UR6, !P1 ;  /* 0x000000060b007c0c */ /* 0x002fe2000cf01270 */
[----:B------:R-:W2:Y:S01]  /*22d60*/  LDCU UR6, c[0x0][0x39c] ;  /* 0x00007380ff0677ac */ /* 0x000ea20008000800 */
[----:B------:R-:W-:Y:S02]  /*22d70*/  LEA.HI.X.SX32 R11, R12, R3, 0x1, P4 ;  /* 0x000000030c0b7211 */ /* 0x000fe400020f0eff */
[----:B----4-:R-:W-:Y:S02]  /*22d80*/  ISETP.LT.AND P4, PT, R13, UR9, !P1 ;  /* 0x000000090d007c0c */ /* 0x010fe4000cf81270 */
[----:B------:R-:W-:Y:S01]  /*22d90*/  PRMT R5, R80, 0x7632, R5 ;  /* 0x0000763250057816 */ /* 0x000fe20000000005 */
[----:B------:R-:W4:Y:S01]  /*22da0*/  LDL.LU R13, [R1+0x9c8] ;  /* 0x0009c800010d7983 */ /* 0x000f220000300800 */
[----:B------:R-:W-:Y:S01]  /*22db0*/  F2FP.F16.F32.PACK_AB R82, R83, R82 ;  /* 0x000000525352723e */ /* 0x000fe200000000ff */
[----:B------:R-:W-:Y:S01]  /*22dc0*/  VIADD R12, R12, UR5 ;  /* 0x000000050c0c7c36 */ /* 0x000fe20008000000 */
[----:B------:R-:W-:Y:S01]  /*22dd0*/  F2FP.F16.F32.PACK_AB R84, R85, R84 ;  /* 0x000000545554723e */ /* 0x000fe200000000ff */
[----:B------:R0:W-:Y:S01]  /*22de0*/  @P6 STG.E.U16 desc[UR20][R8.64], R5 ;  /* 0x0000000508006986 */ /* 0x0001e2000c101514 */
[----:B-----5:R-:W-:Y:S01]  /*22df0*/  ISETP.LT.AND P6, PT, R16, UR7, !P1 ;  /* 0x0000000710007c0c */ /* 0x020fe2000cfc1270 */
[C---:B------:R-:W-:Y:S01]  /*22e00*/  VIADD R0, R12.reuse, UR5 ;  /* 0x000000050c007c36 */ /* 0x040fe20008000000 */
[----:B------:R-:W4:Y:S01]  /*22e10*/  LDCU UR7, c[0x0][0x39c] ;  /* 0x00007380ff0777ac */ /* 0x000f220008000800 */
[----:B------:R1:W-:Y:S01]  /*22e20*/  @P5 STG.E.U16 desc[UR20][R10.64], R82 ;  /* 0x000000520a005986 */ /* 0x0003e2000c101514 */
[----:B------:R-:W-:-:S02]  /*22e30*/  LEA R4, P5, R12, R2, 0x1 ;  /* 0x000000020c047211 */ /* 0x000fc400078a08ff */
[----:B------:R-:W-:Y:S01]  /*22e40*/  F2FP.F16.F32.PACK_AB R86, R87, R86 ;  /* 0x000000565756723e */ /* 0x000fe200000000ff */
[----:B------:R-:W5:Y:S01]  /*22e50*/  LDL.LU R17, [R1+0x9bc] ;  /* 0x0009bc0001117983 */ /* 0x000f620000300800 */
[----:B------:R-:W2:Y:S01]  /*22e60*/  LDCU UR9, c[0x0][0x39c] ;  /* 0x00007380ff0977ac */ /* 0x000ea20008000800 */
[-C--:B0-----:R-:W-:Y:S01]  /*22e70*/  LEA.HI.X.SX32 R5, R12, R3.reuse, 0x1, P5 ;  /* 0x000000030c057211 */ /* 0x081fe200028f0eff */
[C---:B------:R-:W-:Y:S01]  /*22e80*/  VIADD R9, R0.reuse, UR5 ;  /* 0x0000000500097c36 */ /* 0x040fe20008000000 */
[CC--:B------:R-:W-:Y:S01]  /*22e90*/  LEA R6, P5, R0.reuse, R2.reuse, 0x1 ;  /* 0x0000000200067211 */ /* 0x0c0fe200078a08ff */
[----:B------:R-:W5:Y:S03]  /*22ea0*/  LDL.LU R16, [R1+0x7c8] ;  /* 0x0007c80001107983 */ /* 0x000f660000300800 */
[----:B------:R-:W-:Y:S01]  /*22eb0*/  LEA.HI.X.SX32 R7, R0, R3, 0x1, P5 ;  /* 0x0000000300077211 */ /* 0x000fe200028f0eff */
[C---:B------:R-:W-:Y:S01]  /*22ec0*/  VIADD R0, R9.reuse, UR5 ;  /* 0x0000000509007c36 */ /* 0x040fe20008000000 */
[----:B------:R-:W-:-:S02]  /*22ed0*/  LEA R8, P5, R9, R2, 0x1 ;  /* 0x0000000209087211 */ /* 0x000fc400078a08ff */
[----:B-1----:R-:W-:Y:S02]  /*22ee0*/  PRMT R11, R82, 0x7632, R11 ;  /* 0x00007632520b7816 */ /* 0x002fe4000000000b */
[-C--:B------:R-:W-:Y:S02]  /*22ef0*/  LEA.HI.X.SX32 R9, R9, R3.reuse, 0x1, P5 ;  /* 0x0000000309097211 */ /* 0x080fe400028f0eff */
[C---:B------:R-:W-:Y:S01]  /*22f00*/  LEA R10, P5, R0.reuse, R2, 0x1 ;  /* 0x00000002000a7211 */ /* 0x040fe200078a08ff */
[----:B------:R0:W-:Y:S01]  /*22f10*/  @P3 STG.E.U16 desc[UR20][R4.64], R11 ;  /* 0x0000000b04003986 */ /* 0x0001e2000c101514 */
[----:B---3--:R-:W-:Y:S01]  /*22f20*/  ISETP.LT.AND P3, PT, R15, UR4, !P1 ;  /* 0x000000040f007c0c */ /* 0x008fe2000cf61270 */
[----:B------:R-:W-:Y:S01]  /*22f30*/  VIADD R12, R0, UR5 ;  /* 0x00000005000c7c36 */ /* 0x000fe20008000000 */
[----:B------:R-:W-:Y:S01]  /*22f40*/  F2FP.F16.F32.PACK_AB R88, R89, R88 ;  /* 0x000000585958723e */ /* 0x000fe200000000ff */
[----:B------:R1:W-:Y:S01]  /*22f50*/  @P0 STG.E.U16 desc[UR20][R6.64], R84 ;  /* 0x0000005406000986 */ /* 0x0003e2000c101514 */
[----:B--2---:R-:W-:Y:S01]  /*22f60*/  ISETP.LT.AND P0, PT, R14, UR6, !P1 ;  /* 0x000000060e007c0c */ /* 0x004fe2000cf01270 */
[----:B------:R-:W5:Y:S02]  /*22f70*/  LDCU UR6, c[0x0][0x39c] ;  /* 0x00007380ff0677ac */ /* 0x000f640008000800 */
[----:B------:R-:W2:Y:S01]  /*22f80*/  LDL.LU R15, [R1+0x9ac] ;  /* 0x0009ac00010f7983 */ /* 0x000ea20000300800 */
[----:B------:R-:W3:Y:S01]  /*22f90*/  LDCU UR4, c[0x0][0x39c] ;  /* 0x00007380ff0477ac */ /* 0x000ee20008000800 */
[----:B0-----:R-:W-:-:S02]  /*22fa0*/  LEA.HI.X.SX32 R11, R0, R3, 0x1, P5 ;  /* 0x00000003000b7211 */ /* 0x001fc400028f0eff */
[----:B------:R-:W2:Y:S01]  /*22fb0*/  LDL.LU R14, [R1+0x9a4] ;  /* 0x0009a400010e7983 */ /* 0x000ea20000300800 */
[----:B----4-:R-:W-:Y:S01]  /*22fc0*/  ISETP.LT.AND P5, PT, R13, UR7, !P1 ;  /* 0x000000070d007c0c */ /* 0x010fe2000cfa1270 */
[----:B------:R-:W0:Y:S02]  /*22fd0*/  LDCU UR7, c[0x0][0x39c] ;  /* 0x00007380ff0777ac */ /* 0x000e240008000800 */
[----:B------:R-:W4:Y:S01]  /*22fe0*/  LDL.LU R13, [R1+0x9a0] ;  /* 0x0009a000010d7983 */ /* 0x000f220000300800 */
[----:B------:R-:W-:-:S05]  /*22ff0*/  PRMT R5, R84, 0x7632, R5 ;  /* 0x0000763254057816 */ /* 0x000fca0000000005 */
[----:B------:R0:W-:Y:S01]  /*23000*/  @P6 STG.E.U16 desc[UR20][R8.64], R5 ;  /* 0x0000000508006986 */ /* 0x0001e2000c101514 */
[----:B------:R-:W-:Y:S02]  /*23010*/  LEA R4, P6, R12, R2, 0x1 ;  /* 0x000000020c047211 */ /* 0x000fe400078c08ff */
[----:B-1----:R-:W-:Y:S01]  /*23020*/  PRMT R7, R86, 0x7632, R7 ;  /* 0x0000763256077816 */ /* 0x002fe20000000007 */
[----:B------:R1:W-:Y:S01]  /*23030*/  @P4 STG.E.U16 desc[UR20][R10.64], R86 ;  /* 0x000000560a004986 */ /* 0x0003e2000c101514 */
[C---:B0-----:R-:W-:Y:S01]  /*23040*/  LEA.HI.X.SX32 R5, R12.reuse, R3, 0x1, P6 ;  /* 0x000000030c057211 */ /* 0x041fe200030f0eff */
[----:B------:R-:W-:Y:S02]  /*23050*/  VIADD R12, R12, UR5 ;  /* 0x000000050c0c7c36 */ /* 0x000fe40008000000 */
[----:B-1----:R-:W2:Y:S02]  /*23060*/  LDL.LU R11, [R1+0x994] ;  /* 0x00099400010b7983 */ /* 0x002ea40000300800 */
[----:B------:R-:W-:-:S02]  /*23070*/  VIADD R0, R12, UR5 ;  /* 0x000000050c007c36 */ /* 0x000fc40008000000 */
[----:B------:R0:W-:Y:S01]  /*23080*/  @P3 STG.E.U16 desc[UR20][R4.64], R7 ;  /* 0x0000000704003986 */ /* 0x0001e2000c101514 */
[-C--:B------:R-:W-:Y:S02]  /*23090*/  LEA R6, P3, R12, R2.reuse, 0x1 ;  /* 0x000000020c067211 */ /* 0x080fe400078608ff */
[C---:B------:R-:W-:Y:S01]  /*230a0*/  LEA R8, P6, R0.reuse, R2, 0x1 ;  /* 0x0000000200087211 */ /* 0x040fe200078c08ff */
[----:B------:R-:W2:Y:S03]  /*230b0*/  LDL.LU R10, [R1+0x988] ;  /* 0x00098800010a7983 */ /* 0x000ea60000300800 */
[CC--:B------:R-:W-:Y:S01]  /*230c0*/  LEA.HI.X.SX32 R9, R0.reuse, R3.reuse, 0x1, P6 ;  /* 0x0000000300097211 */ /* 0x0c0fe200030f0eff */
[----:B------:R-:W-:Y:S01]  /*230d0*/  VIADD R0, R0, UR5 ;  /* 0x0000000500007c36 */ /* 0x000fe20008000000 */
[----:B0-----:R-:W-:Y:S02]  /*230e0*/  LEA.HI.X.SX32 R7, R12, R3, 0x1, P3 ;  /* 0x000000030c077211 */ /* 0x001fe400018f0eff */
[----:B------:R-:W-:-:S03]  /*230f0*/  PRMT R5, R88, 0x7632, R5 ;  /* 0x0000763258057816 */ /* 0x000fc60000000005 */
[----:B------:R-:W-:Y:S04]  /*23100*/  @P0 STG.E.U16 desc[UR20][R6.64], R88 ;  /* 0x0000005806000986 */ /* 0x000fe8000c101514 */
[----:B------:R0:W-:Y:S01]  /*23110*/  @P5 STG.E.U16 desc[UR20][R8.64], R5 ;  /* 0x0000000508005986 */ /* 0x0001e2000c101514 */
[----:B------:R-:W-:Y:S02]  /*23120*/  LEA R4, P5, R0, R2, 0x1 ;  /* 0x0000000200047211 */ /* 0x000fe400078a08ff */
[----:B-----5:R-:W-:Y:S01]  /*23130*/  ISETP.LT.AND P3, PT, R16, UR6, !P1 ;  /* 0x0000000610007c0c */ /* 0x020fe2000cf61270 */
[----:B------:R-:W1:Y:S01]  /*23140*/  LDCU UR6, c[0x0][0x39c] ;  /* 0x00007380ff0677ac */ /* 0x000e620008000800 */
[----:B------:R-:W5:Y:S01]  /*23150*/  LDL.LU R16, [R1+0x980] ;  /* 0x0009800001107983 */ /* 0x000f620000300800 */
[----:B0-----:R-:W-:-:S02]  /*23160*/  LEA.HI.X.SX32 R5, R0, R3, 0x1, P5 ;  /* 0x0000000300057211 */ /* 0x001fc400028f0eff */
[----:B----4-:R-:W-:Y:S02]  /*23170*/  ISETP.LT.AND P5, PT, R13, UR9, !P1 ;  /* 0x000000090d007c0c */ /* 0x010fe4000cfa1270 */
[----:B---3--:R-:W-:Y:S01]  /*23180*/  ISETP.LT.AND P4, PT, R17, UR4, !P1 ;  /* 0x0000000411007c0c */ /* 0x008fe2000cf81270 */
[----:B------:R-:W3:Y:S01]  /*23190*/  LDL.LU R13, [R1+0x974] ;  /* 0x00097400010d7983 */ /* 0x000ee20000300800 */
[----:B------:R-:W2:Y:S01]  /*231a0*/  LDCU UR4, c[0x0][0x39c] ;  /* 0x00007380ff0477ac */ /* 0x000ea20008000800 */
[----:B------:R-:W-:Y:S01]  /*231b0*/  F2FP.F16.F32.PACK_AB R90, R91, R90 ;  /* 0x0000005a5b5a723e */ /* 0x000fe200000000ff */
[----:B------:R-:W-:Y:S01]  /*231c0*/  VIADD R0, R0, UR5 ;  /* 0x0000000500007c36 */ /* 0x000fe20008000000 */
[----:B------:R-:W3:Y:S03]  /*231d0*/  LDCU UR9, c[0x0][0x39c] ;  /* 0x00007380ff0977ac */ /* 0x000ee60008000800 */
[----:B------:R-:W-:-:S05]  /*231e0*/  VIADD R9, R0, UR5 ;  /* 0x0000000500097c36 */ /* 0x000fca0008000000 */
[----:B------:R0:W-:Y:S01]  /*231f0*/  @P4 STG.E.U16 desc[UR20][R4.64], R90 ;  /* 0x0000005a04004986 */ /* 0x0001e2000c101514 */
[CC--:B------:R-:W-:Y:S02]  /*23200*/  LEA R6, P4, R0.reuse, R2.reuse, 0x1 ;  /* 0x0000000200067211 */ /* 0x0c0fe400078808ff */
[----:B--2---:R-:W-:Y:S01]  /*23210*/  ISETP.LT.AND P0, PT, R15, UR4, !P1 ;  /* 0x000000040f007c0c */ /* 0x004fe2000cf01270 */
[----:B------:R-:W2:Y:S01]  /*23220*/  LDCU UR4, c[0x0][0x39c] ;  /* 0x00007380ff0477ac */ /* 0x000ea20008000800 */
[----:B------:R-:W-:Y:S01]  /*23230*/  LEA.HI.X.SX32 R7, R0, R3, 0x1, P4 ;  /* 0x0000000300077211 */ /* 0x000fe200020f0eff */
[C---:B------:R-:W-:Y:S01]  /*23240*/  VIADD R0, R9.reuse, UR5 ;  /* 0x0000000509007c36 */ /* 0x040fe20008000000 */
[----:B------:R-:W-:Y:S02]  /*23250*/  LEA R8, P4, R9, R2, 0x1 ;  /* 0x0000000209087211 */ /* 0x000fe400078808ff */
[----:B0-----:R-:W-:Y:S02]  /*23260*/  PRMT R5, R90, 0x7632, R5 ;  /* 0x000076325a057816 */ /* 0x001fe40000000005 */
[----:B------:R-:W-:-:S02]  /*23270*/  F2FP.F16.F32.PACK_AB R92, R93, R92 ;  /* 0x0000005c5d5c723e */ /* 0x000fc400000000ff */
[----:B------:R-:W-:Y:S01]  /*23280*/  LEA.HI.X.SX32 R9, R9, R3, 0x1, P4 ;  /* 0x0000000309097211 */ /* 0x000fe200020f0eff */
[C---:B------:R-:W-:Y:S01]  /*23290*/  VIADD R12, R0.reuse, UR5 ;  /* 0x00000005000c7c36 */ /* 0x040fe20008000000 */
[----:B------:R-:W-:Y:S01]  /*232a0*/  LEA R4, P4, R0, R2, 0x1 ;  /* 0x0000000200047211 */ /* 0x000fe200078808ff */
[----:B------:R0:W-:Y:S04]  /*232b0*/  @P3 STG.E.U16 desc[UR20][R6.64], R5 ;  /* 0x0000000506003986 */ /* 0x0001e8000c101514 */
[----:B------:R4:W-:Y:S01]  /*232c0*/  @P0 STG.E.U16 desc[UR20][R8.64], R92 ;  /* 0x0000005c08000986 */ /* 0x0009e2000c101514 */
[----:B-1----:R-:W-:Y:S01]  /*232d0*/  ISETP.LT.AND P0, PT, R10, UR6, !P1 ;  /* 0x000000060a007c0c */ /* 0x002fe2000cf01270 */
[----:B------:R-:W1:Y:S01]  /*232e0*/  LDCU UR6, c[0x0][0x39c] ;  /* 0x00007380ff0677ac */ /* 0x000e620008000800 */
[----:B------:R-:W-:-:S02]  /*232f0*/  ISETP.LT.AND P6, PT, R14, UR7, !P1 ;  /* 0x000000070e007c0c */ /* 0x000fc4000cfc1270 */
[-C--:B0-----:R-:W-:Y:S01]  /*23300*/  LEA.HI.X.SX32 R5, R0, R3.reuse, 0x1, P4 ;  /* 0x0000000300057211 */ /* 0x081fe200020f0eff */
[----:B------:R-:W4:Y:S01]  /*23310*/  LDL.LU R14, [R1+0x7c4] ;  /* 0x0007c400010e7983 */ /* 0x000f220000300800 */
[C---:B------:R-:W-:Y:S01]  /*23320*/  LEA R10, P4, R12.reuse, R2, 0x1 ;  /* 0x000000020c0a7211 */ /* 0x040fe200078808ff */
[----:B------:R-:W5:Y:S01]  /*23330*/  LDCU UR7, c[0x0][0x39c] ;  /* 0x00007380ff0777ac */ /* 0x000f620008000800 */
[----:B--2---:R-:W-:Y:S01]  /*23340*/  ISETP.LT.AND P3, PT, R11, UR4, !P1 ;  /* 0x000000040b007c0c */ /* 0x004fe2000cf61270 */
[----:B------:R-:W1:Y:S01]  /*23350*/  LDL.LU R15, [R1+0x970] ;  /* 0x00097000010f7983 */ /* 0x000e620000300800 */
[----:B------:R-:W-:Y:S01]  /*23360*/  LEA.HI.X.SX32 R11, R12, R3, 0x1, P4 ;  /* 0x000000030c0b7211 */ /* 0x000fe200020f0eff */
[----:B------:R-:W0:Y:S01]  /*23370*/  LDCU UR4, c[0x0][0x39c] ;  /* 0x00007380ff0477ac */ /* 0x000e220008000800 */
[----:B---3--:R-:W-:Y:S02]  /*23380*/  ISETP.LT.AND P4, PT, R13, UR9, !P1 ;  /* 0x000000090d007c0c */ /* 0x008fe4000cf81270 */
[----:B------:R-:W-:Y:S01]  /*23390*/  PRMT R7, R92, 0x7632, R7 ;  /* 0x000076325c077816 */ /* 0x000fe20000000007 */
[----:B------:R-:W2:Y:S01]  /*233a0*/  LDL.LU R13, [R1+0x964] ;  /* 0x00096400010d7983 */ /* 0x000ea20000300800 */
[----:B------:R-:W-:Y:S01]  /*233b0*/  F2FP.F16.F32.PACK_AB R94, R95, R94 ;  /* 0x0000005e5f5e723e */ /* 0x000fe200000000ff */
[----:B------:R-:W-:Y:S01]  /*233c0*/  VIADD R12, R12, UR5 ;  /* 0x000000050c0c7c36 */ /* 0x000fe20008000000 */
[----:B------:R-:W-:Y:S01]  /*233d0*/  F2FP.F16.F32.PACK_AB R96, R97, R96 ;  /* 0x000000606160723e */ /* 0x000fe200000000ff */
[----:B------:R3:W-:Y:S01]  /*233e0*/  @P6 STG.E.U16 desc[UR20][R4.64], R7 ;  /* 0x0000000704006986 */ /* 0x0007e2000c101514 */
[----:B-----5:R-:W-:Y:S01]  /*233f0*/  ISETP.LT.AND P6, PT, R16, UR7, !P1 ;  /* 0x0000000710007c0c */ /* 0x020fe2000cfc1270 */
[C---:B------:R-:W-:Y:S01]  /*23400*/  VIADD R0, R12.reuse, UR5 ;  /* 0x000000050c007c36 */ /* 0x040fe20008000000 */
[----:B------:R-:W2:Y:S01]  /*23410*/  LDCU UR7, c[0x0][0x39c] ;  /* 0x00007380ff0777ac */ /* 0x000ea20008000800 */
[----:B------:R5:W-:Y:S01]  /*23420*/  @P5 STG.E.U16 desc[UR20][R10.64], R94 ;  /* 0x0000005e0a005986 */ /* 0x000be2000c101514 */
[----:B------:R-:W-:-:S02]  /*23430*/  LEA R6, P5, R12, R2, 0x1 ;  /* 0x000000020c067211 */ /* 0x000fc400078a08ff */
[----:B------:R-:W-:Y:S01]  /*23440*/  F2FP.F16.F32.PACK_AB R98, R99, R98 ;  /* 0x000000626362723e */ /* 0x000fe200000000ff */
[----:B------:R-:W2:Y:S01]  /*23450*/  LDL.LU R17, [R1+0x95c] ;  /* 0x00095c0001117983 */ /* 0x000ea20000300800 */
[----:B----4-:R-:W-:Y:S01]  /*23460*/  VIADD R9, R0, UR5 ;  /* 0x0000000500097c36 */ /* 0x010fe20008000000 */
[----:B------:R-:W4:Y:S01]  /*23470*/  LDCU UR9, c[0x0][0x39c] ;  /* 0x00007380ff0977ac */ /* 0x000f220008000800 */
[-C--:B---3--:R-:W-:Y:S02]  /*23480*/  LEA.HI.X.SX32 R7, R12, R3.reuse, 0x1, P5 ;  /* 0x000000030c077211 */ /* 0x088fe400028f0eff */
[-C--:B------:R-:W-:Y:S02]  /*23490*/  LEA R4, P5, R0, R2.reuse, 0x1 ;  /* 0x0000000200047211 */ /* 0x080fe400078a08ff */
[----:B-----5:R-:W-:Y:S02]  /*234a0*/  PRMT R11, R94, 0x7632, R11 ;  /* 0x000076325e0b7816 */ /* 0x020fe4000000000b */
[-C--:B------:R-:W-:Y:S01]  /*234b0*/  LEA.HI.X.SX32 R5, R0, R3.reuse, 0x1, P5 ;  /* 0x0000000300057211 */ /* 0x080fe200028f0eff */
[C---:B------:R-:W-:Y:S01]  /*234c0*/  VIADD R0, R9.reuse, UR5 ;  /* 0x0000000509007c36 */ /* 0x040fe20008000000 */
[C---:B------:R-:W-:Y:S01]  /*234d0*/  LEA R8, P5, R9.reuse, R2, 0x1 ;  /* 0x0000000209087211 */ /* 0x040fe200078a08ff */
[----:B------:R3:W-:Y:S03]  /*234e0*/  @P3 STG.E.U16 desc[UR20][R6.64], R11 ;  /* 0x0000000b06003986 */ /* 0x0007e6000c101514 */
[----:B------:R-:W-:-:S02]  /*234f0*/  LEA.HI.X.SX32 R9, R9, R3, 0x1, P5 ;  /* 0x0000000309097211 */ /* 0x000fc400028f0eff */
[C---:B------:R-:W-:Y:S01]  /*23500*/  LEA R10, P5, R0.reuse, R2, 0x1 ;  /* 0x00000002000a7211 */ /* 0x040fe200078a08ff */
[----:B------:R5:W-:Y:S03]  /*23510*/  @P0 STG.E.U16 desc[UR20][R4.64], R96 ;  /* 0x0000006004000986 */ /* 0x000be6000c101514 */
[----:B---3--:R-:W-:Y:S02]  /*23520*/  LEA.HI.X.SX32 R11, R0, R3, 0x1, P5 ;  /* 0x00000003000b7211 */ /* 0x008fe400028f0eff */
[----:B0-----:R-:W-:Y:S01]  /*23530*/  ISETP.LT.AND P3, PT, R14, UR4, !P1 ;  /* 0x000000040e007c0c */ /* 0x001fe2000cf61270 */
[----:B------:R-:W0:Y:S01]  /*23540*/  LDCU UR4, c[0x0][0x39c] ;  /* 0x00007380ff0477ac */ /* 0x000e220008000800 */
[----:B------:R-:W3:Y:S01]  /*23550*/  LDL.LU R14, [R1+0x94c] ;  /* 0x00094c00010e7983 */ /* 0x000ee20000300800 */
[----:B-1----:R-:W-:Y:S01]  /*23560*/  ISETP.LT.AND P0, PT, R15, UR6, !P1 ;  /* 0x000000060f007c0c */ /* 0x002fe2000cf01270 */
[----:B------:R-:W-:-:S02]  /*23570*/  VIADD R6, R0, UR5 ;  /* 0x0000000500067c36 */ /* 0x000fc40008000000 */
[----:B------:R-:W4:Y:S01]  /*23580*/  LDL.LU R16, [R1+0x944] ;  /* 0x0009440001107983 */ /* 0x000f220000300800 */
[----:B-----5:R-:W-:Y:S01]  /*23590*/  PRMT R5, R96, 0x7632, R5 ;  /* 0x0000763260057816 */ /* 0x020fe20000000005 */
[----:B------:R-:W3:Y:S02]  /*235a0*/  LDCU UR6, c[0x0][0x39c] ;  /* 0x00007380ff0677ac */ /* 0x000ee40008000800 */
[----:B------:R-:W5:Y:S01]  /*235b0*/  LDL.LU R15, [R1+0x940] ;  /* 0x00094000010f7983 */ /* 0x000f620000300800 */
[----:B--2---:R-:W-:-:S03]  /*235c0*/  ISETP.LT.AND P5, PT, R13, UR7, !P1 ;  /* 0x000000070d007c0c */ /* 0x004fc6000cfa1270 */
[----:B------:R1:W-:Y:S04]  /*235d0*/  @P6 STG.E.U16 desc[UR20][R8.64], R5 ;  /* 0x0000000508006986 */ /* 0x0003e8000c101514 */
[----:B------:R-:W2:Y:S01]  /*235e0*/  LDL.LU R13, [R1+0x938] ;  /* 0x00093800010d7983 */ /* 0x000ea20000300800 */
[C---:B------:R-:W-:Y:S01]  /*235f0*/  LEA R4, P6, R6.reuse, R2, 0x1 ;  /* 0x0000000206047211 */ /* 0x040fe200078c08ff */
[----:B------:R-:W-:Y:S01]  /*23600*/  VIADD R0, R6, UR5 ;  /* 0x0000000506007c36 */ /* 0x000fe20008000000 */
[----:B------:R-:W-:Y:S01]  /*23610*/  PRMT R7, R98, 0x7632, R7 ;  /* 0x0000763262077816 */ /* 0x000fe20000000007 */
[----:B------:R-:W-:Y:S01]  /*23620*/  @P4 STG.E.U16 desc[UR20][R10.64], R98 ;  /* 0x000000620a004986 */ /* 0x000fe2000c101514 */
[----:B------:R-:W-:Y:S01]  /*23630*/  F2FP.F16.F32.PACK_AB R100, R101, R100 ;  /* 0x000000646564723e */ /* 0x000fe200000000ff */
[----:B------:R-:W-:Y:S01]  /*23640*/  VIADD R12, R0, UR5 ;  /* 0x00000005000c7c36 */ /* 0x000fe20008000000 */
[----:B------:R-:W-:Y:S01]  /*23650*/  F2FP.F16.F32.PACK_AB R102, R103, R102 ;  /* 0x000000666766723e */ /* 0x000fe200000000ff */
[----:B------:R-:W5:Y:S01]  /*23660*/  LDCU UR7, c[0x0][0x39c] ;  /* 0x00007380ff0777ac */ /* 0x000f620008000800 */
[----:B-1----:R-:W-:-:S02]  /*23670*/  LEA.HI.X.SX32 R5, R6, R3, 0x1, P6 ;  /* 0x0000000306057211 */ /* 0x002fc400030f0eff */
[----:B0-----:R-:W-:Y:S01]  /*23680*/  ISETP.LT.AND P4, PT, R17, UR4, !P1 ;  /* 0x0000000411007c0c */ /* 0x001fe2000cf81270 */
[----:B------:R-:W4:Y:S02]  /*23690*/  LDCU UR4, c[0x0][0x39c] ;  /* 0x00007380ff0477ac */ /* 0x000f240008000800 */
[----:B------:R0:W-:Y:S01]  /*236a0*/  @P3 STG.E.U16 desc[UR20][R4.64], R7 ;  /* 0x0000000704003986 */ /* 0x0001e2000c101514 */
[-C--:B------:R-:W-:Y:S02]  /*236b0*/  LEA R6, P3, R0, R2.reuse, 0x1 ;  /* 0x0000000200067211 */ /* 0x080fe400078608ff */
[----:B------:R-:W-:-:S04]  /*236c0*/  LEA R8, P6, R12, R2, 0x1 ;  /* 0x000000020c087211 */ /* 0x000fc800078c08ff */
[CC--:B------:R-:W-:Y:S01]  /*236d0*/  LEA.HI.X.SX32 R9, R12.reuse, R3.reuse, 0x1, P6 ;  /* 0x000000030c097211 */ /* 0x0c0fe200030f0eff */
[----:B------:R-:W-:Y:S01]  /*236e0*/  VIADD R12, R12, UR5 ;  /* 0x000000050c0c7c36 */ /* 0x000fe20008000000 */
[----:B0-----:R-:W-:Y:S02]  /*236f0*/  LEA.HI.X.SX32 R7, R0, R3, 0x1, P3 ;  /* 0x0000000300077211 */ /* 0x001fe400018f0eff */
[----:B------:R-:W-:-:S03]  /*23700*/  PRMT R0, R100, 0x7632, R0 ;  /* 0x0000763264007816 */ /* 0x000fc60000000000 */
[----:B------:R0:W-:Y:S04]  /*23710*/  @P0 STG.E.U16 desc[UR20][R6.64], R100 ;  /* 0x0000006406000986 */ /* 0x0001e8000c101514 */
[----:B------:R1:W-:Y:S01]  /*23720*/  @P5 STG.E.U16 desc[UR20][R8.64], R0 ;  /* 0x0000000008005986 */ /* 0x0003e2000c101514 */
[----:B------:R-:W-:Y:S02]  /*23730*/  LEA R4, P5, R12, R2, 0x1 ;  /* 0x000000020c047211 */ /* 0x000fe400078a08ff */
[----:B---3--:R-:W-:Y:S01]  /*23740*/  ISETP.LT.AND P3, PT, R14, UR6, !P1 ;  /* 0x000000060e007c0c */ /* 0x008fe2000cf61270 */
[----:B------:R-:W3:Y:S01]  /*23750*/  LDCU UR6, c[0x0][0x39c] ;  /* 0x00007380ff0677ac */ /* 0x000ee20008000800 */
[----:B------:R-:W3:Y:S01]  /*23760*/  LDL.LU R14, [R1+0x7c0] ;  /* 0x0007c000010e7983 */ /* 0x000ee20000300800 */
[----:B------:R-:W-:-:S02]  /*23770*/  LEA.HI.X.SX32 R5, R12, R3, 0x1, P5 ;  /* 0x000000030c057211 */ /* 0x000fc400028f0eff */
[----:B----4-:R-:W-:Y:S01]  /*23780*/  ISETP.LT.AND P0, PT, R16, UR4, !P1 ;  /* 0x0000000410007c0c */ /* 0x010fe2000cf01270 */
[----:B------:R-:W4:Y:S01]  /*23790*/  LDL.LU R11, [R1+0x92c] ;  /* 0x00092c00010b7983 */ /* 0x000f220000300800 */
[----:B------:R-:W-:Y:S01]  /*237a0*/  VIADD R12, R12, UR5 ;  /* 0x000000050c0c7c36 */ /* 0x000fe20008000000 */
[----:B------:R-:W3:Y:S02]  /*237b0*/  LDCU UR4, c[0x0][0x39c] ;  /* 0x00007380ff0477ac */ /* 0x000ee40008000800 */
[----:B------:R-:W4:Y:S01]  /*237c0*/  LDL.LU R16, [R1+0x91c] ;  /* 0x00091c0001107983 */ /* 0x000f220000300800 */
[----:B--2---:R-:W-:-:S03]  /*237d0*/  ISETP.LT.AND P5, PT, R13, UR9, !P1 ;  /* 0x000000090d007c0c */ /* 0x004fc6000cfa1270 */
[----:B------:R2:W-:Y:S04]  /*237e0*/  @P4 STG.E.U16 desc[UR20][R4.64], R102 ;  /* 0x0000006604004986 */ /* 0x0005e8000c101514 */
[----:B------:R-:W4:Y:S01]  /*237f0*/  LDL.LU R13, [R1+0x914] ;  /* 0x00091400010d7983 */ /* 0x000f220000300800 */
[CC--:B0-----:R-:W-:Y:S01]  /*23800*/  LEA R6, P4, R12.reuse, R2.reuse, 0x1 ;  /* 0x000000020c067211 */ /* 0x0c1fe200078808ff */
[C---:B-1----:R-:W-:Y:S01]  /*23810*/  VIADD R0, R12.reuse, UR5 ;  /* 0x000000050c007c36 */ /* 0x042fe20008000000 */
[----:B------:R-:W0:Y:S02]  /*23820*/  LDCU UR9, c[0x0][0x39c] ;  /* 0x00007380ff0977ac */ /* 0x000e240008000800 */
[----:B------:R-:W-:Y:S01]  /*23830*/  LEA.HI.X.SX32 R7, R12, R3, 0x1, P4 ;  /* 0x000000030c077211 */ /* 0x000fe200020f0eff */
[C---:B------:R-:W-:Y:S01]  /*23840*/  VIADD R10, R0.reuse, UR5 ;  /* 0x00000005000a7c36 */ /* 0x040fe20008000000 */
[----:B------:R-:W-:-:S02]  /*23850*/  LEA R8, P4, R0, R2, 0x1 ;  /* 0x0000000200087211 */ /* 0x000fc400078808ff */
[----:B--2---:R-:W-:Y:S02]  /*23860*/  PRMT R5, R102, 0x7632, R5 ;  /* 0x0000763266057816 */ /* 0x004fe40000000005 */
[-C--:B------:R-:W-:Y:S01]  /*23870*/  LEA.HI.X.SX32 R9, R0, R3.reuse, 0x1, P4 ;  /* 0x0000000300097211 */ /* 0x080fe200020f0eff */
[C---:B------:R-:W-:Y:S01]  /*23880*/  VIADD R0, R10.reuse, UR5 ;  /* 0x000000050a007c36 */ /* 0x040fe20008000000 */
[C---:B------:R-:W-:Y:S01]  /*23890*/  LEA R4, P4, R10.reuse, R2, 0x1 ;  /* 0x000000020a047211 */ /* 0x040fe200078808ff */
[----:B------:R1:W-:Y:S01]  /*238a0*/  @P3 STG.E.U16 desc[UR20][R6.64], R5 ;  /* 0x0000000506003986 */ /* 0x0003e2000c101514 */
[----:B------:R-:W-:Y:S02]  /*238b0*/  F2FP.F16.F32.PACK_AB R104, R105, R104 ;  /* 0x000000686968723e */ /* 0x000fe400000000ff */
[----:B-----5:R-:W-:Y:S01]  /*238c0*/  ISETP.LT.AND P6, PT, R15, UR7, !P1 ;  /* 0x000000070f007c0c */ /* 0x020fe2000cfc1270 */
[----:B------:R-:W2:Y:S01]  /*238d0*/  LDCU UR7, c[0x0][0x39c] ;  /* 0x00007380ff0777ac */ /* 0x000ea20008000800 */
[----:B------:R-:W5:Y:S04]  /*238e0*/  LDL.LU R15, [R1+0x904] ;  /* 0x00090400010f7983 */ /* 0x000f680000300800 */
[----:B------:R0:W-:Y:S01]  /*238f0*/  @P0 STG.E.U16 desc[UR20][R8.64], R104 ;  /* 0x0000006808000986 */ /* 0x0001e2000c101514 */
[----:B-1----:R-:W-:-:S02]  /*23900*/  LEA.HI.X.SX32 R5, R10, R3, 0x1, P4 ;  /* 0x000000030a057211 */ /* 0x002fc400020f0eff */
[----:B------:R-:W-:Y:S02]  /*23910*/  LEA R10, P4, R0, R2, 0x1 ;  /* 0x00000002000a7211 */ /* 0x000fe400078808ff */
[----:B---3--:R-:W-:Y:S01]  /*23920*/  ISETP.LT.AND P3, PT, R14, UR4, !P1 ;  /* 0x000000040e007c0c */ /* 0x008fe2000cf61270 */
[----:B------:R-:W5:Y:S01]  /*23930*/  LDCU UR4, c[0x0][0x39c] ;  /* 0x00007380ff0477ac */ /* 0x000f620008000800 */
[----:B------:R-:W3:Y:S01]  /*23940*/  LDL.LU R14, [R1+0x8f8] ;  /* 0x0008f800010e7983 */ /* 0x000ee20000300800 */
[----:B----4-:R-:W-:Y:S01]  /*23950*/  ISETP.LT.AND P0, PT, R11, UR6, !P1 ;  /* 0x000000060b007c0c */ /* 0x010fe2000cf01270 */
[----:B------:R-:W3:Y:S01]  /*23960*/  LDCU UR6, c[0x0][0x39c] ;  /* 0x00007380ff0677ac */ /* 0x000ee20008000800 */
[----:B------:R-:W-:Y:S02]  /*23970*/  LEA.HI.X.SX32 R11, R0, R3, 0x1, P4 ;  /* 0x00000003000b7211 */ /* 0x000fe400020f0eff */
[----:B0-----:R-:W-:Y:S02]  /*23980*/  ISETP.LT.AND P4, PT, R13, UR9, !P1 ;  /* 0x000000090d007c0c */ /* 0x001fe4000cf81270 */
[----:B------:R-:W-:Y:S01]  /*23990*/  PRMT R7, R104, 0x7632, R7 ;  /* 0x0000763268077816 */ /* 0x000fe20000000007 */
[----:B------:R-:W4:Y:S01]  /*239a0*/  LDL.LU R13, [R1+0x8f0] ;  /* 0x0008f000010d7983 */ /* 0x000f220000300800 */
[----:B------:R-:W-:Y:S01]  /*239b0*/  F2FP.F16.F32.PACK_AB R106, R107, R106 ;  /* 0x0000006a6b6a723e */ /* 0x000fe200000000ff */
[----:B------:R-:W-:Y:S01]  /*239c0*/  VIADD R0, R0, UR5 ;  /* 0x0000000500007c36 */ /* 0x000fe20008000000 */
[----:B------:R-:W-:Y:S01]  /*239d0*/  F2FP.F16.F32.PACK_AB R108, R109, R108 ;  /* 0x0000006c6d6c723e */ /* 0x000fe200000000ff */
[----:B------:R0:W-:Y:S01]  /*239e0*/  @P6 STG.E.U16 desc[UR20][R4.64], R7 ;  /* 0x0000000704006986 */ /* 0x0001e2000c101514 */
[----:B--2---:R-:W-:Y:S01]  /*239f0*/  ISETP.LT.AND P6, PT, R16, UR7, !P1 ;  /* 0x0000000710007c0c */ /* 0x004fe2000cfc1270 */
[C---:B------:R-:W-:Y:S01]  /*23a00*/  VIADD R8, R0.reuse, UR5 ;  /* 0x0000000500087c36 */ /* 0x040fe20008000000 */
[----:B------:R-:W4:Y:S01]  /*23a10*/  LDCU UR7, c[0x0][0x39c] ;  /* 0x00007380ff0777ac */ /* 0x000f220008000800 */
[----:B------:R1:W-:Y:S01]  /*23a20*/  @P5 STG.E.U16 desc[UR20][R10.64], R106 ;  /* 0x0000006a0a005986 */ /* 0x0003e2000c101514 */
[----:B------:R-:W-:-:S02]  /*23a30*/  LEA R6, P5, R0, R2, 0x1 ;  /* 0x0000000200067211 */ /* 0x000fc400078a08ff */
[----:B------:R-:W-:Y:S01]  /*23a40*/  F2FP.F16.F32.PACK_AB R110, R111, R110 ;  /* 0x0000006e6f6e723e */ /* 0x000fe200000000ff */
[----:B------:R-:W2:Y:S01]  /*23a50*/  LDL.LU R12, [R1+0x8c0] ;  /* 0x0008c000010c7983 */ /* 0x000ea20000300800 */
[----:B------:R-:W2:Y:S01]  /*23a60*/  LDCU UR9, c[0x0][0x39c] ;  /* 0x00007380ff0977ac */ /* 0x000ea20008000800 */
[-C--:B0-----:R-:W-:Y:S01]  /*23a70*/  LEA.HI.X.SX32 R7, R0, R3.reuse, 0x1, P5 ;  /* 0x0000000300077211 */ /* 0x081fe200028f0eff */
[C---:B------:R-:W-:Y:S01]  /*23a80*/  VIADD R0, R8.reuse, UR5 ;  /* 0x0000000508007c36 */ /* 0x040fe20008000000 */
[-C--:B------:R-:W-:Y:S02]  /*23a90*/  LEA R4, P5, R8, R2.reuse, 0x1 ;  /* 0x0000000208047211 */ /* 0x080fe400078a08ff */
[----:B------:R-:W-:Y:S01]  /*23aa0*/  PRMT R9, R106, 0x7632, R9 ;  /* 0x000076326a097816 */ /* 0x000fe20000000009 */
[----:B-1----:R-:W-:Y:S01]  /*23ab0*/  VIADD R11, R0, UR5 ;  /* 0x00000005000b7c36 */ /* 0x002fe20008000000 */
[-C--:B------:R-:W-:Y:S02]  /*23ac0*/  LEA.HI.X.SX32 R5, R8, R3.reuse, 0x1, P5 ;  /* 0x0000000308057211 */ /* 0x080fe400028f0eff */
[C---:B------:R-:W-:Y:S01]  /*23ad0*/  LEA R8, P5, R0.reuse, R2, 0x1 ;  /* 0x0000000200087211 */ /* 0x040fe200078a08ff */
[----:B------:R0:W-:Y:S01]  /*23ae0*/  @P3 STG.E.U16 desc[UR20][R6.64], R9 ;  /* 0x0000000906003986 */ /* 0x0001e2000c101514 */
[----:B-----5:R-:W-:Y:S01]  /*23af0*/  ISETP.LT.AND P3, PT, R15, UR4, !P1 ;  /* 0x000000040f007c0c */ /* 0x020fe2000cf61270 */
[----:B------:R-:W2:Y:S02]  /*23b00*/  LDCU UR4, c[0x0][0x39c] ;  /* 0x00007380ff0477ac */ /* 0x000ea40008000800 */
[----:B------:R-:W5:Y:S04]  /*23b10*/  LDL.LU R15, [R1+0x7bc] ;  /* 0x0007bc00010f7983 */ /* 0x000f680000300800 */
[----:B------:R1:W-:Y:S01]  /*23b20*/  @P0 STG.E.U16 desc[UR20][R4.64], R108 ;  /* 0x0000006c04000986 */ /* 0x0003e2000c101514 */
[----:B0-----:R-:W-:-:S03]  /*23b30*/  LEA.HI.X.SX32 R9, R0, R3, 0x1, P5 ;  /* 0x0000000300097211 */ /* 0x001fc600028f0eff */
[----:B------:R-:W5:Y:S01]  /*23b40*/  LDL.LU R16, [R1+0x8bc] ;  /* 0x0008bc0001107983 */ /* 0x000f620000300800 */
[C---:B------:R-:W-:Y:S01]  /*23b50*/  LEA R10, P5, R11.reuse, R2, 0x1 ;  /* 0x000000020b0a7211 */ /* 0x040fe200078a08ff */
[C---:B------:R-:W-:Y:S01]  /*23b60*/  VIADD R0, R11.reuse, UR5 ;  /* 0x000000050b007c36 */ /* 0x040fe20008000000 */
[----:B---3--:R-:W-:Y:S01]  /*23b70*/  ISETP.LT.AND P0, PT, R14, UR6, !P1 ;  /* 0x000000060e007c0c */ /* 0x008fe2000cf01270 */
[----:B------:R-:W5:Y:S01]  /*23b80*/  LDCU UR6, c[0x0][0x39c] ;  /* 0x00007380ff0677ac */ /* 0x000f620008000800 */
[----:B------:R-:W-:Y:S01]  /*23b90*/  LEA.HI.X.SX32 R11, R11, R3, 0x1, P5 ;  /* 0x000000030b0b7211 */ /* 0x000fe200028f0eff */
[----:B------:R-:W3:Y:S01]  /*23ba0*/  LDL.LU R14, [R1+0x8b8] ;  /* 0x0008b800010e7983 */ /* 0x000ee20000300800 */
[----:B----4-:R-:W-:Y:S01]  /*23bb0*/  ISETP.LT.AND P5, PT, R13, UR7, !P1 ;  /* 0x000000070d007c0c */ /* 0x010fe2000cfa1270 */
[----:B------:R-:W3:Y:S02]  /*23bc0*/  LDCU UR7, c[0x0][0x39c] ;  /* 0x00007380ff0777ac */ /* 0x000ee40008000800 */
[----:B------:R-:W4:Y:S01]  /*23bd0*/  LDL.LU R13, [R1+0x8b4] ;  /* 0x0008b400010d7983 */ /* 0x000f220000300800 */
[----:B-1----:R-:W-:-:S05]  /*23be0*/  PRMT R5, R108, 0x7632, R5 ;  /* 0x000076326c057816 */ /* 0x002fca0000000005 */
[----:B------:R0:W-:Y:S01]  /*23bf0*/  @P6 STG.E.U16 desc[UR20][R8.64], R5 ;  /* 0x0000000508006986 */ /* 0x0001e2000c101514 */
[----:B------:R-:W-:Y:S02]  /*23c00*/  LEA R4, P6, R0, R2, 0x1 ;  /* 0x0000000200047211 */ /* 0x000fe400078c08ff */
[----:B------:R-:W-:Y:S01]  /*23c10*/  PRMT R7, R110, 0x7632, R7 ;  /* 0x000076326e077816 */ /* 0x000fe20000000007 */
[----:B------:R-:W-:Y:S01]  /*23c20*/  @P4 STG.E.U16 desc[UR20][R10.64], R110 ;  /* 0x0000006e0a004986 */ /* 0x000fe2000c101514 */
[----:B--2---:R-:W-:Y:S01]  /*23c30*/  ISETP.LT.AND P4, PT, R12, UR4, !P1 ;  /* 0x000000040c007c0c */ /* 0x004fe2000cf81270 */
[----:B------:R-:W1:Y:S01]  /*23c40*/  LDCU UR4, c[0x0][0x39c] ;  /* 0x00007380ff0477ac */ /* 0x000e620008000800 */
[C---:B0-----:R-:W-:Y:S01]  /*23c50*/  LEA.HI.X.SX32 R5, R0.reuse, R3, 0x1, P6 ;  /* 0x0000000300057211 */ /* 0x041fe200030f0eff */
[----:B------:R-:W-:-:S04]  /*23c60*/  VIADD R0, R0, UR5 ;  /* 0x0000000500007c36 */ /* 0x000fc80008000000 */
[C---:B------:R-:W-:Y:S01]  /*23c70*/  VIADD R12, R0.reuse, UR5 ;  /* 0x00000005000c7c36 */ /* 0x040fe20008000000 */
[----:B------:R0:W-:Y:S01]  /*23c80*/  @P3 STG.E.U16 desc[UR20][R4.64], R7 ;  /* 0x0000000704003986 */ /* 0x0001e2000c101514 */
[----:B------:R-:W-:Y:S02]  /*23c90*/  LEA R6, P3, R0, R2, 0x1 ;  /* 0x0000000200067211 */ /* 0x000fe400078608ff */
[----:B------:R-:W-:Y:S02]  /*23ca0*/  F2FP.F16.F32.PACK_AB R112, R113, R112 ;  /* 0x000000707170723e */ /* 0x000fe400000000ff */
[----:B------:R-:W-:-:S04]  /*23cb0*/  LEA R8, P6, R12, R2, 0x1 ;  /* 0x000000020c087211 */ /* 0x000fc800078c08ff */
[CC--:B------:R-:W-:Y:S01]  /*23cc0*/  LEA.HI.X.SX32 R9, R12.reuse, R3.reuse, 0x1, P6 ;  /* 0x000000030c097211 */ /* 0x0c0fe200030f0eff */
[----:B------:R-:W-:Y:S01]  /*23cd0*/  VIADD R12, R12, UR5 ;  /* 0x000000050c0c7c36 */ /* 0x000fe20008000000 */
[----:B0-----:R-:W-:Y:S02]  /*23ce0*/  LEA.HI.X.SX32 R7, R0, R3, 0x1, P3 ;  /* 0x0000000300077211 */ /* 0x001fe400018f0eff */
[----:B------:R-:W-:-:S03]  /*23cf0*/  PRMT R0, R112, 0x7632, R0 ;  /* 0x0000763270007816 */ /* 0x000fc60000000000 */
[----:B------:R0:W-:Y:S01]  /*23d00*/  @P0 STG.E.U16 desc[UR20][R6.64], R112 ;  /* 0x0000007006000986 */ /* 0x0001e2000c101514 */
[----:B-----5:R-:W-:Y:S01]  /*23d10*/  ISETP.LT.AND P3, PT, R15, UR6, !P1 ;  /* 0x000000060f007c0c */ /* 0x020fe2000cf61270 */
[----:B------:R-:W2:Y:S02]  /*23d20*/  LDCU UR6, c[0x0][0x39c] ;  /* 0x00007380ff0677ac */ /* 0x000ea40008000800 */
[----:B------:R5:W-:Y:S01]  /*23d30*/  @P5 STG.E.U16 desc[UR20][R8.64], R0 ;  /* 0x0000000008005986 */ /* 0x000be2000c101514 */
[----:B------:R-:W-:Y:S02]  /*23d40*/  LEA R4, P5, R12, R2, 0x1 ;  /* 0x000000020c047211 */ /* 0x000fe400078a08ff */
[----:B---3--:R-:W-:Y:S01]  /*23d50*/  ISETP.LT.AND P6, PT, R14, UR7, !P1 ;  /* 0x000000070e007c0c */ /* 0x008fe2000cfc1270 */
[----:B------:R-:W3:Y:S01]  /*23d60*/  LDL.LU R15, [R1+0x8ac] ;  /* 0x0008ac00010f7983 */ /* 0x000ee20000300800 */
[C---:B------:R-:W-:Y:S01]  /*23d70*/  LEA.HI.X.SX32 R5, R12.reuse, R3, 0x1, P5 ;  /* 0x000000030c057211 */ /* 0x040fe200028f0eff */
[----:B------:R-:W1:Y:S02]  /*23d80*/  LDCU UR7, c[0x0][0x39c] ;  /* 0x00007380ff0777ac */ /* 0x000e640008000800 */
[----:B------:R-:W2:Y:S04]  /*23d90*/  LDL.LU R11, [R1+0x8a8] ;  /* 0x0008a800010b7983 */ /* 0x000ea80000300800 */
[----:B------:R-:W2:Y:S01]  /*23da0*/  LDL.LU R14, [R1+0x8a0] ;  /* 0x0008a000010e7983 */ /* 0x000ea20000300800 */
[----:B------:R-:W-:Y:S01]  /*23db0*/  F2FP.F16.F32.PACK_AB R114, R115, R114 ;  /* 0x000000727372723e */ /* 0x000fe200000000ff */
[----:B------:R-:W-:-:S04]  /*23dc0*/  VIADD R12, R12, UR5 ;  /* 0x000000050c0c7c36 */ /* 0x000fc80008000000 */
[----:B------:R1:W-:Y:S01]  /*23dd0*/  @P4 STG.E.U16 desc[UR20][R4.64], R114 ;  /* 0x0000007204004986 */ /* 0x0003e2000c101514 */
[C---:B0-----:R-:W-:Y:S01]  /*23de0*/  LEA R6, P4, R12.reuse, R2, 0x1 ;  /* 0x000000020c067211 */ /* 0x041fe200078808ff */
[----:B-----5:R-:W-:-:S03]  /*23df0*/  VIADD R0, R12, UR5 ;  /* 0x000000050c007c36 */ /* 0x020fc60008000000 */
[----:B------:R-:W-:Y:S02]  /*23e00*/  LEA.HI.X.SX32 R7, R12, R3, 0x1, P4 ;  /* 0x000000030c077211 */ /* 0x000fe400020f0eff */
[----:B----4-:R-:W-:Y:S01]  /*23e10*/  ISETP.LT.AND P5, PT, R13, UR9, !P1 ;  /* 0x000000090d007c0c */ /* 0x010fe2000cfa1270 */
[----:B------:R-:W0:Y:S01]  /*23e20*/  LDCU UR9, c[0x0][0x39c] ;  /* 0x00007380ff0977ac */ /* 0x000e220008000800 */
[----:B------:R-:W0:Y:S04]  /*23e30*/  LDL.LU R13, [R1+0x89c] ;  /* 0x00089c00010d7983 */ /* 0x000e280000300800 */
[----:B------:R-:W4:Y:S04]  /*23e40*/  LDL.LU R12, [R1+0x7b8] ;  /* 0x0007b800010c7983 */ /* 0x000f280000300800 */
[----:B------:R-:W5:Y:S01]  /*23e50*/  LDL.LU R17, [R1+0x898] ;  /* 0x0008980001117983 */ /* 0x000f620000300800 */
[----:B-1----:R-:W-:Y:S01]  /*23e60*/  ISETP.LT.AND P0, PT, R16, UR4, !P1 ;  /* 0x0000000410007c0c */ /* 0x002fe2000cf01270 */
[----:B------:R-:W3:Y:S02]  /*23e70*/  LDCU UR4, c[0x0][0x39c] ;  /* 0x00007380ff0477ac */ /* 0x000ee40008000800 */
[----:B------:R-:W4:Y:S01]  /*23e80*/  LDL.LU R16, [R1+0x894] ;  /* 0x0008940001107983 */ /* 0x000f220000300800 */
[C---:B------:R-:W-:Y:S01]  /*23e90*/  LEA R8, P4, R0.reuse, R2, 0x1 ;  /* 0x0000000200087211 */ /* 0x040fe200078808ff */
[----:B------:R-:W-:Y:S01]  /*23ea0*/  VIADD R10, R0, UR5 ;  /* 0x00000005000a7c36 */ /* 0x000fe20008000000 */
[----:B------:R-:W-:-:S02]  /*23eb0*/  PRMT R5, R114, 0x7632, R5 ;  /* 0x0000763272057816 */ /* 0x000fc40000000005 */
[-C--:B------:R-:W-:Y:S01]  /*23ec0*/  LEA.HI.X.SX32 R9, R0, R3.reuse, 0x1, P4 ;  /* 0x0000000300097211 */ /* 0x080fe200020f0eff */
[C---:B------:R-:W-:Y:S01]  /*23ed0*/  VIADD R0, R10.reuse, UR5 ;  /* 0x000000050a007c36 */ /* 0x040fe20008000000 */
[----:B------:R-:W-:Y:S02]  /*23ee0*/  F2FP.F16.F32.PACK_AB R116, R117, R116 ;  /* 0x000000747574723e */ /* 0x000fe400000000ff */
[C---:B------:R-:W-:Y:S01]  /*23ef0*/  LEA R4, P4, R10.reuse, R2, 0x1 ;  /* 0x000000020a047211 */ /* 0x040fe200078808ff */
[----:B------:R1:W-:Y:S04]  /*23f00*/  @P3 STG.E.U16 desc[UR20][R6.64], R5 ;  /* 0x0000000506003986 */ /* 0x0003e8000c101514 */
[----:B------:R2:W-:Y:S01]  /*23f10*/  @P0 STG.E.U16 desc[UR20][R8.64], R116 ;  /* 0x0000007408000986 */ /* 0x0005e2000c101514 */
[----:B-1----:R-:W-:-:S02]  /*23f20*/  LEA.HI.X.SX32 R5, R10, R3, 0x1, P4 ;  /* 0x000000030a057211 */ /* 0x002fc400020f0eff */
[----:B------:R-:W-:Y:S02]  /*23f30*/  PRMT R7, R116, 0x7632, R7 ;  /* 0x0000763274077816 */ /* 0x000fe40000000007 */
[----:B------:R-:W-:-:S03]  /*23f40*/  LEA R10, P4, R0, R2, 0x1 ;  /* 0x00000002000a7211 */ /* 0x000fc600078808ff */
[----:B------:R1:W-:Y:S01]  /*23f50*/  @P6 STG.E.U16 desc[UR20][R4.64], R7 ;  /* 0x0000000704006986 */ /* 0x0003e2000c101514 */
[----:B------:R-:W-:Y:S02]  /*23f60*/  F2FP.F16.F32.PACK_AB R118, R119, R118 ;  /* 0x000000767776723e */ /* 0x000fe400000000ff */
[----:B---3--:R-:W-:Y:S01]  /*23f70*/  ISETP.LT.AND P3, PT, R15, UR4, !P1 ;  /* 0x000000040f007c0c */ /* 0x008fe2000cf61270 */
[----:B------:R-:W4:Y:S01]  /*23f80*/  LDCU UR4, c[0x0][0x39c] ;  /* 0x00007380ff0477ac */ /* 0x000f220008000800 */
[----:B------:R-:W3:Y:S01]  /*23f90*/  LDL.LU R15, [R1+0x88c] ;  /* 0x00088c00010f7983 */ /* 0x000ee20000300800 */
[----:B--2---:R-:W-:Y:S01]  /*23fa0*/  ISETP.LT.AND P0, PT, R11, UR6, !P1 ;  /* 0x000000060b007c0c */ /* 0x004fe2000cf01270 */
[----:B------:R-:W5:Y:S01]  /*23fb0*/  LDCU UR6, c[0x0][0x39c] ;  /* 0x00007380ff0677ac */ /* 0x000f620008000800 */
[----:B------:R-:W-:Y:S02]  /*23fc0*/  LEA.HI.X.SX32 R11, R0, R3, 0x1, P4 ;  /* 0x00000003000b7211 */ /* 0x000fe400020f0eff */
[----:B------:R-:W-:Y:S01]  /*23fd0*/  ISETP.LT.AND P6, PT, R14, UR7, !P1 ;  /* 0x000000070e007c0c */ /* 0x000fe2000cfc1270 */
[----:B------:R-:W-:Y:S01]  /*23fe0*/  VIADD R0, R0, UR5 ;  /* 0x0000000500007c36 */ /* 0x000fe20008000000 */
[----:B------:R-:W2:Y:S01]  /*23ff0*/  LDL.LU R14, [R1+0x85c] ;  /* 0x00085c00010e7983 */ /* 0x000ea20000300800 */
[----:B------:R-:W-:Y:S01]  /*24000*/  PRMT R9, R118, 0x7632, R9 ;  /* 0x0000763276097816 */ /* 0x000fe20000000009 */
[----:B------:R-:W0:Y:S01]  /*24010*/  LDCU UR7, c[0x0][0x39c] ;  /* 0x00007380ff0777ac */ /* 0x000e220008000800 */
[C---:B------:R-:W-:Y:S01]  /*24020*/  VIADD R8, R0.reuse, UR5 ;  /* 0x0000000500087c36 */ /* 0x040fe20008000000 */
[----:B------:R-:W-:Y:S01]  /*24030*/  @P5 STG.E.U16 desc[UR20][R10.64], R118 ;  /* 0x000000760a005986 */ /* 0x000fe2000c101514 */
[----:B------:R-:W-:-:S04]  /*24040*/  LEA R6, P5, R0, R2, 0x1 ;  /* 0x0000000200067211 */ /* 0x000fc800078a08ff */
[-C--:B-1----:R-:W-:Y:S02]  /*24050*/  LEA.HI.X.SX32 R7, R0, R3.reuse, 0x1, P5 ;  /* 0x0000000300077211 */ /* 0x082fe400028f0eff */
[C---:B------:R-:W-:Y:S02]  /*24060*/  LEA R4, P5, R8.reuse, R2, 0x1 ;  /* 0x0000000208047211 */ /* 0x040fe400078a08ff */
[----:B------:R-:W-:Y:S02]  /*24070*/  F2FP.F16.F32.PACK_AB R120, R121, R120 ;  /* 0x000000787978723e */ /* 0x000fe400000000ff */
[----:B------:R-:W-:Y:S01]  /*24080*/  LEA.HI.X.SX32 R5, R8, R3, 0x1, P5 ;  /* 0x0000000308057211 */ /* 0x000fe200028f0eff */
[----:B------:R-:W-:Y:S04]  /*24090*/  @P3 STG.E.U16 desc[UR20][R6.64], R9 ;  /* 0x0000000906003986 */ /* 0x000fe8000c101514 */
[----:B------:R1:W-:Y:S01]  /*240a0*/  @P0 STG.E.U16 desc[UR20][R4.64], R120 ;  /* 0x0000007804000986 */ /* 0x0003e2000c101514 */
[----:B0-----:R-:W-:-:S03]  /*240b0*/  ISETP.LT.AND P4, PT, R13, UR9, !P1 ;  /* 0x000000090d007c0c */ /* 0x001fc6000cf81270 */
[----:B------:R-:W2:Y:S04]  /*240c0*/  LDL.LU R13, [R1+0x858] ;  /* 0x00085800010d7983 */ /* 0x000ea80000300800 */
[----:B------:R-:W2:Y:S01]  /*240d0*/  LDL.LU R18, [R1+0x854] ;  /* 0x0008540001127983 */ /* 0x000ea20000300800 */
[----:B-----5:R-:W-:Y:S01]  /*240e0*/  ISETP.LT.AND P0, PT, R17, UR6, !P1 ;  /* 0x0000000611007c0c */ /* 0x020fe2000cf01270 */
[----:B------:R-:W-:Y:S02]  /*240f0*/  VIADD R0, R8, UR5 ;  /* 0x0000000508007c36 */ /* 0x000fe40008000000 */
[----:B------:R-:W5:Y:S01]  /*24100*/  LDL.LU R17, [R1+0x850] ;  /* 0x0008500001117983 */ /* 0x000f620000300800 */
[----:B----4-:R-:W-:Y:S01]  /*24110*/  ISETP.LT.AND P3, PT, R12, UR4, !P1 ;  /* 0x000000040c007c0c */ /* 0x010fe2000cf61270 */
[----:B------:R-:W3:Y:S01]  /*24120*/  LDCU UR4, c[0x0][0x39c] ;  /* 0x00007380ff0477ac */ /* 0x000ee20008000800 */
[C---:B------:R-:W-:Y:S01]  /*24130*/  VIADD R12, R0.reuse, UR5 ;  /* 0x00000005000c7c36 */ /* 0x040fe20008000000 */
[----:B------:R-:W-:-:S02]  /*24140*/  LEA R8, P5, R0, R2, 0x1 ;  /* 0x0000000200087211 */ /* 0x000fc400078a08ff */
[----:B-1----:R-:W-:Y:S01]  /*24150*/  PRMT R5, R120, 0x7632, R5 ;  /* 0x0000763278057816 */ /* 0x002fe20000000005 */
[----:B------:R-:W2:Y:S01]  /*24160*/  LDCU UR6, c[0x0][0x39c] ;  /* 0x00007380ff0677ac */ /* 0x000ea20008000800 */
[----:B------:R-:W-:Y:S02]  /*24170*/  LEA.HI.X.SX32 R9, R0, R3, 0x1, P5 ;  /* 0x0000000300097211 */ /* 0x000fe400028f0eff */
[----:B------:R-:W-:-:S04]  /*24180*/  LEA R10, P5, R12, R2, 0x1 ;  /* 0x000000020c0a7211 */ /* 0x000fc800078a08ff */
[CC--:B------:R-:W-:Y:S01]  /*24190*/  LEA.HI.X.SX32 R11, R12.reuse, R3.reuse, 0x1, P5 ;  /* 0x000000030c0b7211 */ /* 0x0c0fe200028f0eff */
[----:B------:R-:W-:Y:S01]  /*241a0*/  VIADD R12, R12, UR5 ;  /* 0x000000050c0c7c36 */ /* 0x000fe20008000000 */
[----:B------:R-:W-:Y:S01]  /*241b0*/  ISETP.LT.AND P5, PT, R16, UR7, !P1 ;  /* 0x0000000710007c0c */ /* 0x000fe2000cfa1270 */
[----:B------:R0:W-:Y:S01]  /*241c0*/  @P6 STG.E.U16 desc[UR20][R8.64], R5 ;  /* 0x0000000508006986 */ /* 0x0001e2000c101514 */
[----:B------:R-:W1:Y:S01]  /*241d0*/  LDCU UR7, c[0x0][0x39c] ;  /* 0x00007380ff0777ac */ /* 0x000e620008000800 */
[C---:B------:R-:W-:Y:S01]  /*241e0*/  VIADD R0, R12.reuse, UR5 ;  /* 0x000000050c007c36 */ /* 0x040fe20008000000 */
[C---:B------:R-:W-:Y:S02]  /*241f0*/  LEA R4, P6, R12.reuse, R2, 0x1 ;  /* 0x000000020c047211 */ /* 0x040fe400078c08ff */
[----:B------:R-:W-:Y:S02]  /*24200*/  F2FP.F16.F32.PACK_AB R122, R123, R122 ;  /* 0x0000007a7b7a723e */ /* 0x000fe400000000ff */
[----:B0-----:R-:W-:Y:S01]  /*24210*/  LEA.HI.X.SX32 R5, R12, R3, 0x1, P6 ;  /* 0x000000030c057211 */ /* 0x001fe200030f0eff */
[C---:B------:R-:W-:Y:S01]  /*24220*/  VIADD R9, R0.reuse, UR5 ;  /* 0x0000000500097c36 */ /* 0x040fe20008000000 */
[----:B------:R-:W-:-:S02]  /*24230*/  LEA R6, P6, R0, R2, 0x1 ;  /* 0x0000000200067211 */ /* 0x000fc400078c08ff */
[----:B------:R-:W-:Y:S02]  /*24240*/  PRMT R12, R122, 0x7632, R12 ;  /* 0x000076327a0c7816 */ /* 0x000fe4000000000c */
[----:B------:R-:W-:Y:S01]  /*24250*/  LEA.HI.X.SX32 R7, R0, R3, 0x1, P6 ;  /* 0x0000000300077211 */ /* 0x000fe200030f0eff */
[----:B------:R-:W-:Y:S01]  /*24260*/  VIADD R0, R9, UR5 ;  /* 0x0000000509007c36 */ /* 0x000fe20008000000 */
[----:B------:R-:W-:Y:S01]  /*24270*/  F2FP.F16.F32.PACK_AB R124, R125, R124 ;  /* 0x0000007c7d7c723e */ /* 0x000fe200000000ff */
[----:B------:R0:W-:Y:S04]  /*24280*/  @P4 STG.E.U16 desc[UR20][R10.64], R122 ;  /* 0x0000007a0a004986 */ /* 0x0001e8000c101514 */
[----:B------:R4:W-:Y:S01]  /*24290*/  @P3 STG.E.U16 desc[UR20][R4.64], R12 ;  /* 0x0000000c04003986 */ /* 0x0009e2000c101514 */
[----:B------:R-:W-:-:S03]  /*242a0*/  LEA R8, P6, R9, R2, 0x1 ;  /* 0x0000000209087211 */ /* 0x000fc600078c08ff */
[----:B------:R1:W-:Y:S01]  /*242b0*/  @P0 STG.E.U16 desc[UR20][R6.64], R124 ;  /* 0x0000007c06000986 */ /* 0x0003e2000c101514 */
[----:B0-----:R-:W-:Y:S01]  /*242c0*/  VIADD R11, R0, UR5 ;  /* 0x00000005000b7c36 */ /* 0x001fe20008000000 */
[----:B---3--:R-:W-:Y:S01]  /*242d0*/  ISETP.LT.AND P4, PT, R15, UR4, !P1 ;  /* 0x000000040f007c0c */ /* 0x008fe2000cf81270 */
[----:B------:R-:W0:Y:S01]  /*242e0*/  LDCU UR4, c[0x0][0x39c] ;  /* 0x00007380ff0477ac */ /* 0x000e220008000800 */
[----:B--2---:R-:W-:Y:S02]  /*242f0*/  ISETP.LT.AND P3, PT, R14, UR6, !P1 ;  /* 0x000000060e007c0c */ /* 0x004fe4000cf61270 */
[----:B------:R-:W-:Y:S01]  /*24300*/  LEA.HI.X.SX32 R9, R9, R3, 0x1, P6 ;  /* 0x0000000309097211 */ /* 0x000fe200030f0eff */
[----:B------:R-:W5:Y:S01]  /*24310*/  LDCU UR6, c[0x0][0x39c] ;  /* 0x00007380ff0677ac */ /* 0x000f620008000800 */
[----:B----4-:R-:W-:Y:S02]  /*24320*/  PRMT R5, R124, 0x7632, R5 ;  /* 0x000076327c057816 */ /* 0x010fe40000000005 */
[----:B------:R-:W-:-:S03]  /*24330*/  LEA R4, P6, R0, R2, 0x1 ;  /* 0x0000000200047211 */ /* 0x000fc600078c08ff */
[----:B------:R2:W-:Y:S01]  /*24340*/  @P5 STG.E.U16 desc[UR20][R8.64], R5 ;  /* 0x0000000508005986 */ /* 0x0005e2000c101514 */
[----:B-1----:R-:W-:-:S04]  /*24350*/  LEA R6, P5, R11, R2, 0x1 ;  /* 0x000000020b067211 */ /* 0x002fc800078a08ff */
[-C--:B------:R-:W-:Y:S02]  /*24360*/  LEA.HI.X.SX32 R7, R11, R3.reuse, 0x1, P5 ;  /* 0x000000030b077211 */ /* 0x080fe400028f0eff */
[----:B--2---:R-:W-:Y:S02]  /*24370*/  LEA.HI.X.SX32 R5, R0, R3, 0x1, P6 ;  /* 0x0000000300057211 */ /* 0x004fe400030f0eff */
[----:B------:R-:W-:Y:S02]  /*24380*/  F2FP.F16.F32.PACK_AB R126, R127, R126 ;  /* 0x0000007e7f7e723e */ /* 0x000fe400000000ff */
[----:B------:R-:W-:Y:S02]  /*24390*/  F2FP.F16.F32.PACK_AB R128, R129, R128 ;  /* 0x000000808180723e */ /* 0x000fe400000000ff */
[----:B------:R-:W-:Y:S01]  /*243a0*/  F2FP.F16.F32.PACK_AB R130, R131, R130 ;  /* 0x000000828382723e */ /* 0x000fe200000000ff */
[----:B------:R1:W-:Y:S02]  /*243b0*/  @P4 STG.E.U16 desc[UR20][R4.64], R126 ;  /* 0x0000007e04004986 */ /* 0x0003e4000c101514 */
[----:B-1----:R-:W-:-:S02]  /*243c0*/  PRMT R5, R128, 0x7632, R5 ;  /* 0x0000763280057816 */ /* 0x002fc40000000005 */
[----:B------:R-:W-:Y:S01]  /*243d0*/  ISETP.LT.AND P0, PT, R13, UR7, !P1 ;  /* 0x000000070d007c0c */ /* 0x000fe2000cf01270 */
[----:B------:R-:W-:-:S04]  /*243e0*/  VIADD R13, R11, UR5 ;  /* 0x000000050b0d7c36 */ /* 0x000fc80008000000 */
[----:B------:R-:W-:-:S04]  /*243f0*/  VIADD R15, R13, UR5 ;  /* 0x000000050d0f7c36 */ /* 0x000fc80008000000 */
[----:B------:R-:W-:Y:S01]  /*24400*/  VIADD R16, R15, UR5 ;  /* 0x000000050f107c36 */ /* 0x000fe20008000000 */
[----:B------:R-:W-:-:S03]  /*24410*/  LEA R10, P6, R13, R2, 0x1 ;  /* 0x000000020d0a7211 */ /* 0x000fc600078c08ff */
[----:B------:R-:W-:Y:S01]  /*24420*/  VIADD R0, R16, UR5 ;  /* 0x0000000510007c36 */ /* 0x000fe20008000000 */
[-C--:B------:R-:W-:Y:S02]  /*24430*/  LEA R12, P5, R15, R2.reuse, 0x1 ;  /* 0x000000020f0c7211 */ /* 0x080fe400078a08ff */
[-C--:B------:R-:W-:Y:S02]  /*24440*/  LEA.HI.X.SX32 R11, R13, R3.reuse, 0x1, P6 ;  /* 0x000000030d0b7211 */ /* 0x080fe400030f0eff */
[C---:B------:R-:W-:Y:S02]  /*24450*/  LEA R14, P6, R0.reuse, R2, 0x1 ;  /* 0x00000002000e7211 */ /* 0x040fe400078c08ff */
[-C--:B------:R-:W-:Y:S02]  /*24460*/  LEA.HI.X.SX32 R13, R15, R3.reuse, 0x1, P5 ;  /* 0x000000030f0d7211 */ /* 0x080fe400028f0eff */
[----:B------:R-:W-:Y:S02]  /*24470*/  LEA.HI.X.SX32 R15, R0, R3, 0x1, P6 ;  /* 0x00000003000f7211 */ /* 0x000fe400030f0eff */
[----:B0-----:R-:W-:-:S02]  /*24480*/  ISETP.LT.AND P6, PT, R18, UR4, !P1 ;  /* 0x0000000412007c0c */ /* 0x001fc4000cfc1270 */
[----:B-----5:R-:W-:Y:S02]  /*24490*/  ISETP.LT.AND P1, PT, R17, UR6, !P1 ;  /* 0x0000000611007c0c */ /* 0x020fe4000cf21270 */
[----:B------:R-:W-:Y:S02]  /*244a0*/  PRMT R0, R126, 0x7632, R0 ;  /* 0x000076327e007816 */ /* 0x000fe40000000000 */
[----:B------:R-:W-:-:S03]  /*244b0*/  LEA R2, P5, R16, R2, 0x1 ;  /* 0x0000000210027211 */ /* 0x000fc600078a08ff */
[----:B------:R0:W-:Y:S01]  /*244c0*/  @P3 STG.E.U16 desc[UR20][R6.64], R0 ;  /* 0x0000000006003986 */ /* 0x0001e2000c101514 */
[----:B------:R-:W-:-:S03]  /*244d0*/  LEA.HI.X.SX32 R3, R16, R3, 0x1, P5 ;  /* 0x0000000310037211 */ /* 0x000fc600028f0eff */
[----:B------:R1:W-:Y:S04]  /*244e0*/  @P0 STG.E.U16 desc[UR20][R10.64], R128 ;  /* 0x000000800a000986 */ /* 0x0003e8000c101514 */
[----:B------:R1:W-:Y:S01]  /*244f0*/  @P6 STG.E.U16 desc[UR20][R12.64], R5 ;  /* 0x000000050c006986 */ /* 0x0003e2000c101514 */
[----:B0-----:R-:W-:-:S03]  /*24500*/  PRMT R7, R130, 0x7632, R7 ;  /* 0x0000763282077816 */ /* 0x001fc60000000007 */
[----:B------:R1:W-:Y:S04]  /*24510*/  @P1 STG.E.U16 desc[UR20][R2.64], R130 ;  /* 0x0000008202001986 */ /* 0x0003e8000c101514 */
[----:B------:R1:W-:Y:S01]  /*24520*/  @P2 STG.E.U16 desc[UR20][R14.64], R7 ;  /* 0x000000070e002986 */ /* 0x0003e2000c101514 */
[----:B------:R-:W-:Y:S06]  /*24530*/  BAR.SYNC.DEFER_BLOCKING 0x0 ;  /* 0x0000000000007b1d */ /* 0x000fec0000010000 */
[----:B------:R-:W-:Y:S05]  /*24540*/  BRA.U UP0, `(.L_x_14) ;  /* 0x0000000100a07547 */ /* 0x000fea000b800000 */
[----:B------:R-:W0:Y:S01]  /*24550*/  S2UR UR5, SR_CgaCtaId ;  /* 0x00000000000579c3 */ /* 0x000e220000008800 */
[----:B------:R-:W-:Y:S01]  /*24560*/  NOP ;  /* 0x0000000000007918 */ /* 0x000fe20000000000 */
[----:B------:R-:W-:Y:S01]  /*24570*/  UMOV UR4, 0x50 ;  /* 0x0000005000047882 */ /* 0x000fe20000000000 */
[----:B------:R-:W-:Y:S02]  /*24580*/  IMAD.U32 R0, RZ, RZ, UR8 ;  /* 0x00000008ff007e24 */ /* 0x000fe4000f8e00ff */
[----:B-1----:R-:W-:Y:S02]  /*24590*/  IMAD.MOV.U32 R3, RZ, RZ, 0xff ;  /* 0x000000ffff037424 */ /* 0x002fe400078e00ff */
[----:B------:R-:W-:Y:S01]  /*245a0*/  IMAD.MOV.U32 R7, RZ, RZ, 0x1 ;  /* 0x00000001ff077424 */ /* 0x000fe200078e00ff */
[----:B------:R-:W-:-:S04]  /*245b0*/  LOP3.LUT R0, R0, 0xffff, RZ, 0xc0, !PT ;  /* 0x0000ffff00007812 */ /* 0x000fc800078ec0ff */
[----:B------:R-:W-:-:S05]  /*245c0*/  SHF.R.U32.HI R0, RZ, 0x5, R0 ;  /* 0x00000005ff007819 */ /* 0x000fca0000011600 */
[----:B------:R-:W-:Y:S01]  /*245d0*/  VIADD R2, R0, 0x10 ;  /* 0x0000001000027836 */ /* 0x000fe20000000000 */
[----:B------:R-:W-:Y:S01]  /*245e0*/  SHF.L.U32 R0, R3, R0, RZ ;  /* 0x0000000003007219 */ /* 0x000fe200000006ff */
[----:B0-----:R-:W-:-:S03]  /*245f0*/  ULEA UR6, UR5, UR4, 0x18 ;  /* 0x0000000405067291 */ /* 0x001fc6000f8ec0ff */
[----:B------:R-:W-:-:S04]  /*24600*/  SHF.L.U32 R3, R7, R2, RZ ;  /* 0x0000000207037219 */ /* 0x000fc800000006ff */
[----:B------:R-:W-:Y:S02]  /*24610*/  LOP3.LUT R0, R3, R0, RZ, 0xfc, !PT ;  /* 0x0000000003007212 */ /* 0x000fe400078efcff */
[----:B------:R-:W0:Y:S02]  /*24620*/  LDS R5, [UR6] ;  /* 0x00000006ff057984 */ /* 0x000e240008000800 */
[C---:B------:R-:W-:Y:S02]  /*24630*/  LOP3.LUT R2, R0.reuse, 0xffff, RZ, 0xc0, !PT ;  /* 0x0000ffff00027812 */ /* 0x040fe400078ec0ff */
[----:B0-----:R-:W-:-:S04]  /*24640*/  LOP3.LUT R3, R0, 0xffff, R5, 0x80, !PT ;  /* 0x0000ffff00037812 */ /* 0x001fc800078e8005 */
[----:B------:R-:W-:-:S13]  /*24650*/  ISETP.NE.AND P0, PT, R3, R2, PT ;  /* 0x000000020300720c */ /* 0x000fda0003f05270 */
[----:B------:R-:W-:Y:S05]  /*24660*/  @P0 BRA `(.L_x_15) ;  /* 0x0000000000500947 */ /* 0x000fea0003800000 */
[----:B------:R-:W-:Y:S02]  /*24670*/  SHF.R.U32.HI R5, RZ, 0x10, R5 ;  /* 0x00000010ff057819 */ /* 0x000fe40000011605 */
[----:B------:R-:W-:-:S04]  /*24680*/  SHF.R.U32.HI R2, RZ, 0x10, R0 ;  /* 0x00000010ff027819 */ /* 0x000fc80000011600 */
[----:B------:R-:W-:-:S04]  /*24690*/  LOP3.LUT R5, R5, R2, RZ, 0xc0, !PT ;  /* 0x0000000205057212 */ /* 0x000fc800078ec0ff */
[----:B------:R-:W-:-:S13]  /*246a0*/  ISETP.NE.AND P0, PT, R5, R2, PT ;  /* 0x000000020500720c */ /* 0x000fda0003f05270 */
[----:B------:R-:W-:Y:S05]  /*246b0*/  @P0 BRA `(.L_x_16) ;  /* 0x0000000000300947 */ /* 0x000fea0003800000 */
[----:B------:R-:W-:Y:S01]  /*246c0*/  R2UR UR4, R0 ;  /* 0x00000000000472ca */ /* 0x000fe200000e0000 */
[----:B------:R-:W-:Y:S01]  /*246d0*/  VOTEU.ANY UR5, UPT, PT ;  /* 0x0000000000057886 */ /* 0x000fe200038e0100 */
[----:B------:R-:W0:Y:S01]  /*246e0*/  S2R R0, SR_LANEID ;  /* 0x0000000000007919 */ /* 0x000e220000000000 */
[----:B------:R-:W-:-:S10]  /*246f0*/  UFLO.U32 UR5, UR5 ;  /* 0x00000005000572bd */ /* 0x000fd400080e0000 */
[----:B------:R-:W-:-:S06]  /*24700*/  ULOP3.LUT UR4, URZ, UR4, URZ, 0x33, !UPT ;  /* 0x00000004ff047292 */ /* 0x000fcc000f8e33ff */
[----:B------:R-:W-:-:S04]  /*24710*/  IMAD.U32 R2, RZ, RZ, UR4 ;  /* 0x00000004ff027e24 */ /* 0x000fc8000f8e00ff */
[----:B------:R-:W1:Y:S02]  /*24720*/  REDUX UR7, R2 ;  /* 0x00000000020773c4 */ /* 0x000e640000000000 */
[----:B------:R2:W-:Y:S01]  /*24730*/  UTCATOMSWS.AND URZ, UR4 ;  /* 0x0000000400ff79e3 */ /* 0x0005e20008000000 */
[----:B0-----:R-:W-:Y:S01]  /*24740*/  ISETP.EQ.U32.AND P0, PT, R0, UR5, PT ;  /* 0x0000000500007c0c */ /* 0x001fe2000bf02070 */
[----:B-1----:R-:W-:-:S12]  /*24750*/  IMAD.U32 R0, RZ, RZ, UR7 ;  /* 0x00000007ff007e24 */ /* 0x002fd8000f8e00ff */
[----:B------:R2:W-:Y:S01]  /*24760*/  @P0 ATOMS.AND RZ, [UR6], R0 ;  /* 0x00000000ffff098c */ /* 0x0005e2000a800006 */
[----:B------:R-:W-:Y:S05]  /*24770*/  BRA `(.L_x_14) ;  /* 0x0000000000147947 */ /* 0x000fea0003800000 */
.L_x_16:
[----:B------:R-:W-:-:S07]  /*24780*/  MOV R2, 0x247a0 ;  /* 0x000247a000027802 */ /* 0x000fce0000000f00 */
[----:B------:R-:W-:Y:S05]  /*24790*/  CALL.REL.NOINC `($__internal_0_$__cuda_sm10x_tcgen05_guardrail_trap_col_being_dealloced_not_returned_by_alloc) ;  /* 0x00000000002c7944 */ /* 0x000fea0003c00000 */
[----:B------:R-:W-:Y:S05]  /*247a0*/  BRA `(.L_x_14) ;  /* 0x0000000000087947 */ /* 0x000fea0003800000 */
.L_x_15:
[----:B------:R-:W-:-:S07]  /*247b0*/  MOV R2, 0x247d0 ;  /* 0x000247d000027802 */ /* 0x000fce0000000f00 */
[----:B------:R-:W-:Y:S05]  /*247c0*/  CALL.REL.NOINC `($__internal_2_$__cuda_sm10x_tcgen05_guardrail_trap_unallocated_columns_being_dealloced) ;  /* 0x0000000000387944 */ /* 0x000fea0003c00000 */
.L_x_14:
[----:B------:R-:W-:Y:S01]  /*247d0*/  NOP ;  /* 0x0000000000007918 */ /* 0x000fe20000000000 */
[----:B--2---:R-:W-:Y:S05]  /*247e0*/  EXIT ;  /* 0x000000000000794d */ /* 0x004fea0003800000 */
.L_x_9:
[----:B------:R-:W0:Y:S02]  /*247f0*/  SYNCS.PHASECHK.TRANS64.TRYWAIT P3, [UR6], R5 ;  /* 0x00000005ff0075a7 */ /* 0x000e240008061106 */
[----:B0-----:R-:W-:Y:S05]  /*24800*/  @!P3 BRA `(.L_x_9) ;  /* 0xfffffffc00f8b947 */ /* 0x001fea000383ffff */
[----:B------:R-:W-:Y:S05]  /*24810*/  BRA `(.L_x_17) ;  /* 0xffffff5c00687947 */ /* 0x000fea000383ffff */
.L_x_13:
[----:B------:R-:W0:Y:S02]  /*24820*/  SYNCS.PHASECHK.TRANS64.TRYWAIT P4, [UR6], R8 ;  /* 0x00000008ff0075a7 */ /* 0x000e240008081106 */
[----:B0-----:R-:W-:Y:S05]  /*24830*/  @!P4 BRA `(.L_x_13) ;  /* 0xfffffffc00f8c947 */ /* 0x001fea000383ffff */
[----:B------:R-:W-:Y:S05]  /*24840*/  BRA `(.L_x_12) ;  /* 0xffffffbc008c7947 */ /* 0x000fea000383ffff */
        .weak           $__internal_0_$__cuda_sm10x_tcgen05_guardrail_trap_col_being_dealloced_not_returned_by_alloc
        .type           $__internal_0_$__cuda_sm10x_tcgen05_guardrail_trap_col_being_dealloced_not_returned_by_alloc,@function
        .size           $__internal_0_$__cuda_sm10x_tcgen05_guardrail_trap_col_being_dealloced_not_returned_by_alloc,($__internal_1_$__cuda_sm10x_tcgen05_guardrail_trap_phase_invalid_during_alloc - $__internal_0_$__cuda_sm10x_tcgen05_guardrail_trap_col_being_dealloced_not_returned_by_alloc)
$__internal_0_$__cuda_sm10x_tcgen05_guardrail_trap_col_being_dealloced_not_returned_by_alloc:
[----:B------:R-:W-:Y:S05]  /*24850*/  BPT.TRAP 0x1 ;  /* 0x000000040000795c */ /* 0x000fea0000300000 */
[----:B------:R-:W-:-:S04]  /*24860*/  IMAD.MOV.U32 R3, RZ, RZ, 0x0 ;  /* 0x00000000ff037424 */ /* 0x000fc800078e00ff */
[----:B------:R-:W-:Y:S05]  /*24870*/  RET.REL.NODEC R2 `(matmul_kernel) ;  /* 0xfffffdb402e07950 */ /* 0x000fea0003c3ffff */
        .weak           $__internal_1_$__cuda_sm10x_tcgen05_guardrail_trap_phase_invalid_during_alloc
        .type           $__internal_1_$__cuda_sm10x_tcgen05_guardrail_trap_phase_invalid_during_alloc,@function
        .size           $__internal_1_$__cuda_sm10x_tcgen05_guardrail_trap_phase_invalid_during_alloc,($__internal_2_$__cuda_sm10x_tcgen05_guardrail_trap_unallocated_columns_being_dealloced - $__internal_1_$__cuda_sm10x_tcgen05_guardrail_trap_phase_invalid_during_alloc)
$__internal_1_$__cuda_sm10x_tcgen05_guardrail_trap_phase_invalid_during_alloc:
[----:B------:R-:W-:Y:S05]  /*24880*/  BPT.TRAP 0x1 ;  /* 0x000000040000795c */ /* 0x000fea0000300000 */
[----:B------:R-:W-:-:S04]  /*24890*/  IMAD.MOV.U32 R3, RZ, RZ, 0x0 ;  /* 0x00000000ff037424 */ /* 0x000fc800078e00ff */
[----:B------:R-:W-:Y:S05]  /*248a0*/  RET.REL.NODEC R2 `(matmul_kernel) ;  /* 0xfffffdb402d47950 */ /* 0x000fea0003c3ffff */
        .weak           $__internal_2_$__cuda_sm10x_tcgen05_guardrail_trap_unallocated_columns_being_dealloced
        .type           $__internal_2_$__cuda_sm10x_tcgen05_guardrail_trap_unallocated_columns_being_dealloced,@function
        .size           $__internal_2_$__cuda_sm10x_tcgen05_guardrail_trap_unallocated_columns_being_dealloced,(.L_x_21 - $__internal_2_$__cuda_sm10x_tcgen05_guardrail_trap_unallocated_columns_being_dealloced)
$__internal_2_$__cuda_sm10x_tcgen05_guardrail_trap_unallocated_columns_being_dealloced:
[----:B------:R-:W-:Y:S05]  /*248b0*/  BPT.TRAP 0x1 ;  /* 0x000000040000795c */ /* 0x000fea0000300000 */
[----:B------:R-:W-:-:S04]  /*248c0*/  IMAD.MOV.U32 R3, RZ, RZ, 0x0 ;  /* 0x00000000ff037424 */ /* 0x000fc800078e00ff */
[----:B------:R-:W-:Y:S05]  /*248d0*/  RET.REL.NODEC R2 `(matmul_kernel) ;  /* 0xfffffdb402c87950 */ /* 0x000fea0003c3ffff */
.L_x_18:
[----:B------:R-:W-:-:S00]  /*248e0*/  BRA `(.L_x_18) ;  /* 0xfffffffc00fc7947 */ /* 0x000fc0000383ffff */
[----:B------:R-:W-:-:S00]  /*248f0*/  NOP ;  /* 0x0000000000007918 */ /* 0x000fc00000000000 */
        /* <DEDUP_REMOVED lines=8> */
.L_x_21:


//--------------------- .nv.shared.matmul_kernel  --------------------------
	.section	.nv.shared.matmul_kernel,"aw",@nobits
	.sectionflags	@""
	.align	16
	.zero		1024


//--------------------- .nv.shared.reserved.0     --------------------------
	.section	.nv.shared.reserved.0,"aw",@nobits
	.align	8
	.weak		__nv_reservedSMEM_offset_0_alias
	.size		__nv_reservedSMEM_offset_0_alias, 0, 64
	.other		__nv_reservedSMEM_offset_0_alias,@"STO_CUDA_RESERVED_SHARED STV_DEFAULT"
__nv_reservedSMEM_offset_0_alias:
	.zero		0
.nv.shared.reserved.0:
	.zero		64
	.weak		__nv_reservedSMEM_allocation_phase
	.type		__nv_reservedSMEM_allocation_phase,@object
	.size		__nv_reservedSMEM_allocation_phase,(.L_0 - __nv_reservedSMEM_allocation_phase)
__nv_reservedSMEM_allocation_phase:
	.zero		1
.L_0:
	.zero		7
	.weak		__nv_reservedSMEM_devtool_atexit_pc
	.type		__nv_reservedSMEM_devtool_atexit_pc,@object
	.size		__nv_reservedSMEM_devtool_atexit_pc,(__nv_reservedSMEM_allocation_mask - __nv_reservedSMEM_devtool_atexit_pc)
__nv_reservedSMEM_devtool_atexit_pc:
	.zero		8
	.weak		__nv_reservedSMEM_allocation_mask
	.type		__nv_reservedSMEM_allocation_mask,@object
	.size		__nv_reservedSMEM_allocation_mask,(.L_2 - __nv_reservedSMEM_allocation_mask)
__nv_reservedSMEM_allocation_mask:
	.zero		4
.L_2:


//--------------------- .nv.constant0.matmul_kernel --------------------------
	.section	.nv.constant0.matmul_kernel,"a",@progbits
	.sectionflags	@""
	.align	4
.nv.constant0.matmul_kernel:
	.zero		976


//--------------------- SYMBOLS --------------------------

	.type		.nv.reservedSmem.offset0,@object
	.size		.nv.reservedSmem.offset0,0x4
	.type		.nv.reservedSmem.cap,@object
	.size		.nv.reservedSmem.cap,0x4
